/*
 * SPDX-FileCopyrightText: Copyright (c) 2025 NVIDIA CORPORATION & AFFILIATES. All rights reserved.
 * SPDX-License-Identifier: BSD-3-Clause
 */

#include "group_norm_nhwc_bwd_one_pass_kernel.cuh"
#include "group_norm_nhwc_fwd_one_pass_kernel.cuh"
#include "macros.h"

GN_FWD_BWD_ONE_PASS_DEFINITION(/* CHANNELS_PER_GROUP */ 16, /* THREADS_PER_BLOCK */ 256)


// ===== COMPILED SASS (sm_90a) =====

	.target	sm_90a

	.elftype	@"ET_EXEC"


//--------------------- .note.nv.tkinfo           --------------------------
	.section	.note.nv.tkinfo,"",@"SHT_NOTE"
	.sectionflags	@"SHF_NOTE_NV_TKINFO"
	.tkinfo
        /*0018*/ 	.word	0x00000002
        /*0030*/ 	.string	""
        /*0030*/ 	.string	"ptxas"
        /*0030*/ 	.string	"Cuda compilation tools, release 13.0, V13.0.88"
        /*0030*/ 	.string	"Build cuda_13.0.r13.0/compiler.36424714_0"
        /*0030*/ 	.string	"-arch sm_90a -m 64 "



//--------------------- .note.nv.cuinfo           --------------------------
	.section	.note.nv.cuinfo,"",@"SHT_NOTE"
	.sectionflags	@"SHF_NOTE_NV_CUINFO"
        /*0018*/ 	.short	0x0002
        /*001a*/ 	.short	0x005a
        /*001c*/ 	.short	0x0082
	.zero		2


//--------------------- .nv.info                  --------------------------
	.section	.nv.info,"",@"SHT_CUDA_INFO"
	.align	4


	//----- nvinfo : EIATTR_REGCOUNT
	.align		4
        /*0000*/ 	.byte	0x04, 0x2f
        /*0002*/ 	.short	(.L_41 - .L_40)
	.align		4
.L_40:
        /*0004*/ 	.word	index@(_Z35group_norm_nhwc_fwd_one_pass_kernelI11Fp32IOFp16WLi512ELi16ELi256EEv26Group_norm_nhwc_fwd_params)
        /*0008*/ 	.word	0x0000004c


	//----- nvinfo : EIATTR_FRAME_SIZE
	.align		4
.L_41:
        /*000c*/ 	.byte	0x04, 0x11
        /*000e*/ 	.short	(.L_43 - .L_42)
	.align		4
.L_42:
        /*0010*/ 	.word	index@(_Z35group_norm_nhwc_fwd_one_pass_kernelI11Fp32IOFp16WLi512ELi16ELi256EEv26Group_norm_nhwc_fwd_params)
        /*0014*/ 	.word	0x00000000


	//----- nvinfo : EIATTR_REGCOUNT
	.align		4
.L_43:
        /*0018*/ 	.byte	0x04, 0x2f
        /*001a*/ 	.short	(.L_45 - .L_44)
	.align		4
.L_44:
        /*001c*/ 	.word	index@(_Z35group_norm_nhwc_fwd_one_pass_kernelI11Fp32IOFp16WLi256ELi16ELi256EEv26Group_norm_nhwc_fwd_params)
        /*0020*/ 	.word	0x00000030


	//----- nvinfo : EIATTR_FRAME_SIZE
	.align		4
.L_45:
        /*0024*/ 	.byte	0x04, 0x11
        /*0026*/ 	.short	(.L_47 - .L_46)
	.align		4
.L_46:
        /*0028*/ 	.word	index@(_Z35group_norm_nhwc_fwd_one_pass_kernelI11Fp32IOFp16WLi256ELi16ELi256EEv26Group_norm_nhwc_fwd_params)
        /*002c*/ 	.word	0x00000000


	//----- nvinfo : EIATTR_REGCOUNT
	.align		4
.L_47:
        /*0030*/ 	.byte	0x04, 0x2f
        /*0032*/ 	.short	(.L_49 - .L_48)
	.align		4
.L_48:
        /*0034*/ 	.word	index@(_Z35group_norm_nhwc_fwd_one_pass_kernelI11Fp32IOFp16WLi128ELi16ELi256EEv26Group_norm_nhwc_fwd_params)
        /*0038*/ 	.word	0x00000020


	//----- nvinfo : EIATTR_FRAME_SIZE
	.align		4
.L_49:
        /*003c*/ 	.byte	0x04, 0x11
        /*003e*/ 	.short	(.L_51 - .L_50)
	.align		4
.L_50:
        /*0040*/ 	.word	index@(_Z35group_norm_nhwc_fwd_one_pass_kernelI11Fp32IOFp16WLi128ELi16ELi256EEv26Group_norm_nhwc_fwd_params)
        /*0044*/ 	.word	0x00000000


	//----- nvinfo : EIATTR_REGCOUNT
	.align		4
.L_51:
        /*0048*/ 	.byte	0x04, 0x2f
        /*004a*/ 	.short	(.L_53 - .L_52)
	.align		4
.L_52:
        /*004c*/ 	.word	index@(_Z35group_norm_nhwc_fwd_one_pass_kernelI11Fp32IOFp16WLi64ELi16ELi256EEv26Group_norm_nhwc_fwd_params)
        /*0050*/ 	.word	0x00000020


	//----- nvinfo : EIATTR_FRAME_SIZE
	.align		4
.L_53:
        /*0054*/ 	.byte	0x04, 0x11
        /*0056*/ 	.short	(.L_55 - .L_54)
	.align		4
.L_54:
        /*0058*/ 	.word	index@(_Z35group_norm_nhwc_fwd_one_pass_kernelI11Fp32IOFp16WLi64ELi16ELi256EEv26Group_norm_nhwc_fwd_params)
        /*005c*/ 	.word	0x00000000


	//----- nvinfo : EIATTR_REGCOUNT
	.align		4
.L_55:
        /*0060*/ 	.byte	0x04, 0x2f
        /*0062*/ 	.short	(.L_57 - .L_56)
	.align		4
.L_56:
        /*0064*/ 	.word	index@(_Z35group_norm_nhwc_fwd_one_pass_kernelI11Fp32IOBf16WLi512ELi16ELi256EEv26Group_norm_nhwc_fwd_params)
        /*0068*/ 	.word	0x0000004c


	//----- nvinfo : EIATTR_FRAME_SIZE
	.align		4
.L_57:
        /*006c*/ 	.byte	0x04, 0x11
        /*006e*/ 	.short	(.L_59 - .L_58)
	.align		4
.L_58:
        /*0070*/ 	.word	index@(_Z35group_norm_nhwc_fwd_one_pass_kernelI11Fp32IOBf16WLi512ELi16ELi256EEv26Group_norm_nhwc_fwd_params)
        /*0074*/ 	.word	0x00000000


	//----- nvinfo : EIATTR_REGCOUNT
	.align		4
.L_59:
        /*0078*/ 	.byte	0x04, 0x2f
        /*007a*/ 	.short	(.L_61 - .L_60)
	.align		4
.L_60:
        /*007c*/ 	.word	index@(_Z35group_norm_nhwc_fwd_one_pass_kernelI11Fp32IOBf16WLi256ELi16ELi256EEv26Group_norm_nhwc_fwd_params)
        /*0080*/ 	.word	0x00000030


	//----- nvinfo : EIATTR_FRAME_SIZE
	.align		4
.L_61:
        /*0084*/ 	.byte	0x04, 0x11
        /*0086*/ 	.short	(.L_63 - .L_62)
	.align		4
.L_62:
        /*0088*/ 	.word	index@(_Z35group_norm_nhwc_fwd_one_pass_kernelI11Fp32IOBf16WLi256ELi16ELi256EEv26Group_norm_nhwc_fwd_params)
        /*008c*/ 	.word	0x00000000


	//----- nvinfo : EIATTR_REGCOUNT
	.align		4
.L_63:
        /*0090*/ 	.byte	0x04, 0x2f
        /*0092*/ 	.short	(.L_65 - .L_64)
	.align		4
.L_64:
        /*0094*/ 	.word	index@(_Z35group_norm_nhwc_fwd_one_pass_kernelI11Fp32IOBf16WLi128ELi16ELi256EEv26Group_norm_nhwc_fwd_params)
        /*0098*/ 	.word	0x00000020


	//----- nvinfo : EIATTR_FRAME_SIZE
	.align		4
.L_65:
        /*009c*/ 	.byte	0x04, 0x11
        /*009e*/ 	.short	(.L_67 - .L_66)
	.align		4
.L_66:
        /*00a0*/ 	.word	index@(_Z35group_norm_nhwc_fwd_one_pass_kernelI11Fp32IOBf16WLi128ELi16ELi256EEv26Group_norm_nhwc_fwd_params)
        /*00a4*/ 	.word	0x00000000


	//----- nvinfo : EIATTR_REGCOUNT
	.align		4
.L_67:
        /*00a8*/ 	.byte	0x04, 0x2f
        /*00aa*/ 	.short	(.L_69 - .L_68)
	.align		4
.L_68:
        /*00ac*/ 	.word	index@(_Z35group_norm_nhwc_fwd_one_pass_kernelI11Fp32IOBf16WLi64ELi16ELi256EEv26Group_norm_nhwc_fwd_params)
        /*00b0*/ 	.word	0x00000020


	//----- nvinfo : EIATTR_FRAME_SIZE
	.align		4
.L_69:
        /*00b4*/ 	.byte	0x04, 0x11
        /*00b6*/ 	.short	(.L_71 - .L_70)
	.align		4
.L_70:
        /*00b8*/ 	.word	index@(_Z35group_norm_nhwc_fwd_one_pass_kernelI11Fp32IOBf16WLi64ELi16ELi256EEv26Group_norm_nhwc_fwd_params)
        /*00bc*/ 	.word	0x00000000


	//----- nvinfo : EIATTR_REGCOUNT
	.align		4
.L_71:
        /*00c0*/ 	.byte	0x04, 0x2f
        /*00c2*/ 	.short	(.L_73 - .L_72)
	.align		4
.L_72:
        /*00c4*/ 	.word	index@(_Z35group_norm_nhwc_fwd_one_pass_kernelI11Fp32IOFp32WLi512ELi16ELi256EEv26Group_norm_nhwc_fwd_params)
        /*00c8*/ 	.word	0x0000004c


	//----- nvinfo : EIATTR_FRAME_SIZE
	.align		4
.L_73:
        /*00cc*/ 	.byte	0x04, 0x11
        /*00ce*/ 	.short	(.L_75 - .L_74)
	.align		4
.L_74:
        /*00d0*/ 	.word	index@(_Z35group_norm_nhwc_fwd_one_pass_kernelI11Fp32IOFp32WLi512ELi16ELi256EEv26Group_norm_nhwc_fwd_params)
        /*00d4*/ 	.word	0x00000000


	//----- nvinfo : EIATTR_REGCOUNT
	.align		4
.L_75:
        /*00d8*/ 	.byte	0x04, 0x2f
        /*00da*/ 	.short	(.L_77 - .L_76)
	.align		4
.L_76:
        /*00dc*/ 	.word	index@(_Z35group_norm_nhwc_fwd_one_pass_kernelI11Fp32IOFp32WLi256ELi16ELi256EEv26Group_norm_nhwc_fwd_params)
        /*00e0*/ 	.word	0x00000030


	//----- nvinfo : EIATTR_FRAME_SIZE
	.align		4
.L_77:
        /*00e4*/ 	.byte	0x04, 0x11
        /*00e6*/ 	.short	(.L_79 - .L_78)
	.align		4
.L_78:
        /*00e8*/ 	.word	index@(_Z35group_norm_nhwc_fwd_one_pass_kernelI11Fp32IOFp32WLi256ELi16ELi256EEv26Group_norm_nhwc_fwd_params)
        /*00ec*/ 	.word	0x00000000


	//----- nvinfo : EIATTR_REGCOUNT
	.align		4
.L_79:
        /*00f0*/ 	.byte	0x04, 0x2f
        /*00f2*/ 	.short	(.L_81 - .L_80)
	.align		4
.L_80:
        /*00f4*/ 	.word	index@(_Z35group_norm_nhwc_fwd_one_pass_kernelI11Fp32IOFp32WLi128ELi16ELi256EEv26Group_norm_nhwc_fwd_params)
        /*00f8*/ 	.word	0x00000020


	//----- nvinfo : EIATTR_FRAME_SIZE
	.align		4
.L_81:
        /*00fc*/ 	.byte	0x04, 0x11
        /*00fe*/ 	.short	(.L_83 - .L_82)
	.align		4
.L_82:
        /*0100*/ 	.word	index@(_Z35group_norm_nhwc_fwd_one_pass_kernelI11Fp32IOFp32WLi128ELi16ELi256EEv26Group_norm_nhwc_fwd_params)
        /*0104*/ 	.word	0x00000000


	//----- nvinfo : EIATTR_REGCOUNT
	.align		4
.L_83:
        /*0108*/ 	.byte	0x04, 0x2f
        /*010a*/ 	.short	(.L_85 - .L_84)
	.align		4
.L_84:
        /*010c*/ 	.word	index@(_Z35group_norm_nhwc_fwd_one_pass_kernelI11Fp32IOFp32WLi64ELi16ELi256EEv26Group_norm_nhwc_fwd_params)
        /*0110*/ 	.word	0x00000020


	//----- nvinfo : EIATTR_FRAME_SIZE
	.align		4
.L_85:
        /*0114*/ 	.byte	0x04, 0x11
        /*0116*/ 	.short	(.L_87 - .L_86)
	.align		4
.L_86:
        /*0118*/ 	.word	index@(_Z35group_norm_nhwc_fwd_one_pass_kernelI11Fp32IOFp32WLi64ELi16ELi256EEv26Group_norm_nhwc_fwd_params)
        /*011c*/ 	.word	0x00000000


	//----- nvinfo : EIATTR_REGCOUNT
	.align		4
.L_87:
        /*0120*/ 	.byte	0x04, 0x2f
        /*0122*/ 	.short	(.L_89 - .L_88)
	.align		4
.L_88:
        /*0124*/ 	.word	index@(_Z35group_norm_nhwc_fwd_one_pass_kernelI11Fp16IOFp16WLi512ELi16ELi256EEv26Group_norm_nhwc_fwd_params)
        /*0128*/ 	.word	0x0000003c


	//----- nvinfo : EIATTR_FRAME_SIZE
	.align		4
.L_89:
        /*012c*/ 	.byte	0x04, 0x11
        /*012e*/ 	.short	(.L_91 - .L_90)
	.align		4
.L_90:
        /*0130*/ 	.word	index@(_Z35group_norm_nhwc_fwd_one_pass_kernelI11Fp16IOFp16WLi512ELi16ELi256EEv26Group_norm_nhwc_fwd_params)
        /*0134*/ 	.word	0x00000000


	//----- nvinfo : EIATTR_REGCOUNT
	.align		4
.L_91:
        /*0138*/ 	.byte	0x04, 0x2f
        /*013a*/ 	.short	(.L_93 - .L_92)
	.align		4
.L_92:
        /*013c*/ 	.word	index@(_Z35group_norm_nhwc_fwd_one_pass_kernelI11Fp16IOFp16WLi256ELi16ELi256EEv26Group_norm_nhwc_fwd_params)
        /*0140*/ 	.word	0x00000028


	//----- nvinfo : EIATTR_FRAME_SIZE
	.align		4
.L_93:
        /*0144*/ 	.byte	0x04, 0x11
        /*0146*/ 	.short	(.L_95 - .L_94)
	.align		4
.L_94:
        /*0148*/ 	.word	index@(_Z35group_norm_nhwc_fwd_one_pass_kernelI11Fp16IOFp16WLi256ELi16ELi256EEv26Group_norm_nhwc_fwd_params)
        /*014c*/ 	.word	0x00000000


	//----- nvinfo : EIATTR_REGCOUNT
	.align		4
.L_95:
        /*0150*/ 	.byte	0x04, 0x2f
        /*0152*/ 	.short	(.L_97 - .L_96)
	.align		4
.L_96:
        /*0154*/ 	.word	index@(_Z35group_norm_nhwc_fwd_one_pass_kernelI11Fp16IOFp16WLi128ELi16ELi256EEv26Group_norm_nhwc_fwd_params)
        /*0158*/ 	.word	0x00000026


	//----- nvinfo : EIATTR_FRAME_SIZE
	.align		4
.L_97:
        /*015c*/ 	.byte	0x04, 0x11
        /*015e*/ 	.short	(.L_99 - .L_98)
	.align		4
.L_98:
        /*0160*/ 	.word	index@(_Z35group_norm_nhwc_fwd_one_pass_kernelI11Fp16IOFp16WLi128ELi16ELi256EEv26Group_norm_nhwc_fwd_params)
        /*0164*/ 	.word	0x00000000


	//----- nvinfo : EIATTR_REGCOUNT
	.align		4
.L_99:
        /*0168*/ 	.byte	0x04, 0x2f
        /*016a*/ 	.short	(.L_101 - .L_100)
	.align		4
.L_100:
        /*016c*/ 	.word	index@(_Z35group_norm_nhwc_fwd_one_pass_kernelI11Fp16IOFp16WLi64ELi16ELi256EEv26Group_norm_nhwc_fwd_params)
        /*0170*/ 	.word	0x00000020


	//----- nvinfo : EIATTR_FRAME_SIZE
	.align		4
.L_101:
        /*0174*/ 	.byte	0x04, 0x11
        /*0176*/ 	.short	(.L_103 - .L_102)
	.align		4
.L_102:
        /*0178*/ 	.word	index@(_Z35group_norm_nhwc_fwd_one_pass_kernelI11Fp16IOFp16WLi64ELi16ELi256EEv26Group_norm_nhwc_fwd_params)
        /*017c*/ 	.word	0x00000000


	//----- nvinfo : EIATTR_REGCOUNT
	.align		4
.L_103:
        /*0180*/ 	.byte	0x04, 0x2f
        /*0182*/ 	.short	(.L_105 - .L_104)
	.align		4
.L_104:
        /*0184*/ 	.word	index@(_Z35group_norm_nhwc_fwd_one_pass_kernelI11Fp16IOBf16WLi512ELi16ELi256EEv26Group_norm_nhwc_fwd_params)
        /*0188*/ 	.word	0x0000003c


	//----- nvinfo : EIATTR_FRAME_SIZE
	.align		4
.L_105:
        /*018c*/ 	.byte	0x04, 0x11
        /*018e*/ 	.short	(.L_107 - .L_106)
	.align		4
.L_106:
        /*0190*/ 	.word	index@(_Z35group_norm_nhwc_fwd_one_pass_kernelI11Fp16IOBf16WLi512ELi16ELi256EEv26Group_norm_nhwc_fwd_params)
        /*0194*/ 	.word	0x00000000


	//----- nvinfo : EIATTR_REGCOUNT
	.align		4
.L_107:
        /*0198*/ 	.byte	0x04, 0x2f
        /*019a*/ 	.short	(.L_109 - .L_108)
	.align		4
.L_108:
        /*019c*/ 	.word	index@(_Z35group_norm_nhwc_fwd_one_pass_kernelI11Fp16IOBf16WLi256ELi16ELi256EEv26Group_norm_nhwc_fwd_params)
        /*01a0*/ 	.word	0x00000028


	//----- nvinfo : EIATTR_FRAME_SIZE
	.align		4
.L_109:
        /*01a4*/ 	.byte	0x04, 0x11
        /*01a6*/ 	.short	(.L_111 - .L_110)
	.align		4
.L_110:
        /*01a8*/ 	.word	index@(_Z35group_norm_nhwc_fwd_one_pass_kernelI11Fp16IOBf16WLi256ELi16ELi256EEv26Group_norm_nhwc_fwd_params)
        /*01ac*/ 	.word	0x00000000


	//----- nvinfo : EIATTR_REGCOUNT
	.align		4
.L_111:
        /*01b0*/ 	.byte	0x04, 0x2f
        /*01b2*/ 	.short	(.L_113 - .L_112)
	.align		4
.L_112:
        /*01b4*/ 	.word	index@(_Z35group_norm_nhwc_fwd_one_pass_kernelI11Fp16IOBf16WLi128ELi16ELi256EEv26Group_norm_nhwc_fwd_params)
        /*01b8*/ 	.word	0x00000026


	//----- nvinfo : EIATTR_FRAME_SIZE
	.align		4
.L_113:
        /*01bc*/ 	.byte	0x04, 0x11
        /*01be*/ 	.short	(.L_115 - .L_114)
	.align		4
.L_114:
        /*01c0*/ 	.word	index@(_Z35group_norm_nhwc_fwd_one_pass_kernelI11Fp16IOBf16WLi128ELi16ELi256EEv26Group_norm_nhwc_fwd_params)
        /*01c4*/ 	.word	0x00000000


	//----- nvinfo : EIATTR_REGCOUNT
	.align		4
.L_115:
        /*01c8*/ 	.byte	0x04, 0x2f
        /*01ca*/ 	.short	(.L_117 - .L_116)
	.align		4
.L_116:
        /*01cc*/ 	.word	index@(_Z35group_norm_nhwc_fwd_one_pass_kernelI11Fp16IOBf16WLi64ELi16ELi256EEv26Group_norm_nhwc_fwd_params)
        /*01d0*/ 	.word	0x00000020


	//----- nvinfo : EIATTR_FRAME_SIZE
	.align		4
.L_117:
        /*01d4*/ 	.byte	0x04, 0x11
        /*01d6*/ 	.short	(.L_119 - .L_118)
	.align		4
.L_118:
        /*01d8*/ 	.word	index@(_Z35group_norm_nhwc_fwd_one_pass_kernelI11Fp16IOBf16WLi64ELi16ELi256EEv26Group_norm_nhwc_fwd_params)
        /*01dc*/ 	.word	0x00000000


	//----- nvinfo : EIATTR_REGCOUNT
	.align		4
.L_119:
        /*01e0*/ 	.byte	0x04, 0x2f
        /*01e2*/ 	.short	(.L_121 - .L_120)
	.align		4
.L_120:
        /*01e4*/ 	.word	index@(_Z35group_norm_nhwc_fwd_one_pass_kernelI11Fp16IOFp32WLi512ELi16ELi256EEv26Group_norm_nhwc_fwd_params)
        /*01e8*/ 	.word	0x0000003c


	//----- nvinfo : EIATTR_FRAME_SIZE
	.align		4
.L_121:
        /*01ec*/ 	.byte	0x04, 0x11
        /*01ee*/ 	.short	(.L_123 - .L_122)
	.align		4
.L_122:
        /*01f0*/ 	.word	index@(_Z35group_norm_nhwc_fwd_one_pass_kernelI11Fp16IOFp32WLi512ELi16ELi256EEv26Group_norm_nhwc_fwd_params)
        /*01f4*/ 	.word	0x00000000


	//----- nvinfo : EIATTR_REGCOUNT
	.align		4
.L_123:
        /*01f8*/ 	.byte	0x04, 0x2f
        /*01fa*/ 	.short	(.L_125 - .L_124)
	.align		4
.L_124:
        /*01fc*/ 	.word	index@(_Z35group_norm_nhwc_fwd_one_pass_kernelI11Fp16IOFp32WLi256ELi16ELi256EEv26Group_norm_nhwc_fwd_params)
        /*0200*/ 	.word	0x00000028


	//----- nvinfo : EIATTR_FRAME_SIZE
	.align		4
.L_125:
        /*0204*/ 	.byte	0x04, 0x11
        /*0206*/ 	.short	(.L_127 - .L_126)
	.align		4
.L_126:
        /*0208*/ 	.word	index@(_Z35group_norm_nhwc_fwd_one_pass_kernelI11Fp16IOFp32WLi256ELi16ELi256EEv26Group_norm_nhwc_fwd_params)
        /*020c*/ 	.word	0x00000000


	//----- nvinfo : EIATTR_REGCOUNT
	.align		4
.L_127:
        /*0210*/ 	.byte	0x04, 0x2f
        /*0212*/ 	.short	(.L_129 - .L_128)
	.align		4
.L_128:
        /*0214*/ 	.word	index@(_Z35group_norm_nhwc_fwd_one_pass_kernelI11Fp16IOFp32WLi128ELi16ELi256EEv26Group_norm_nhwc_fwd_params)
        /*0218*/ 	.word	0x00000026


	//----- nvinfo : EIATTR_FRAME_SIZE
	.align		4
.L_129:
        /*021c*/ 	.byte	0x04, 0x11
        /*021e*/ 	.short	(.L_131 - .L_130)
	.align		4
.L_130:
        /*0220*/ 	.word	index@(_Z35group_norm_nhwc_fwd_one_pass_kernelI11Fp16IOFp32WLi128ELi16ELi256EEv26Group_norm_nhwc_fwd_params)
        /*0224*/ 	.word	0x00000000


	//----- nvinfo : EIATTR_REGCOUNT
	.align		4
.L_131:
        /*0228*/ 	.byte	0x04, 0x2f
        /*022a*/ 	.short	(.L_133 - .L_132)
	.align		4
.L_132:
        /*022c*/ 	.word	index@(_Z35group_norm_nhwc_fwd_one_pass_kernelI11Fp16IOFp32WLi64ELi16ELi256EEv26Group_norm_nhwc_fwd_params)
        /*0230*/ 	.word	0x00000020


	//----- nvinfo : EIATTR_FRAME_SIZE
	.align		4
.L_133:
        /*0234*/ 	.byte	0x04, 0x11
        /*0236*/ 	.short	(.L_135 - .L_134)
	.align		4
.L_134:
        /*0238*/ 	.word	index@(_Z35group_norm_nhwc_fwd_one_pass_kernelI11Fp16IOFp32WLi64ELi16ELi256EEv26Group_norm_nhwc_fwd_params)
        /*023c*/ 	.word	0x00000000


	//----- nvinfo : EIATTR_REGCOUNT
	.align		4
.L_135:
        /*0240*/ 	.byte	0x04, 0x2f
        /*0242*/ 	.short	(.L_137 - .L_136)
	.align		4
.L_136:
        /*0244*/ 	.word	index@(_Z35group_norm_nhwc_fwd_one_pass_kernelI11Bf16IOFp16WLi512ELi16ELi256EEv26Group_norm_nhwc_fwd_params)
        /*0248*/ 	.word	0x00000048


	//----- nvinfo : EIATTR_FRAME_SIZE
	.align		4
.L_137:
        /*024c*/ 	.byte	0x04, 0x11
        /*024e*/ 	.short	(.L_139 - .L_138)
	.align		4
.L_138:
        /*0250*/ 	.word	index@(_Z35group_norm_nhwc_fwd_one_pass_kernelI11Bf16IOFp16WLi512ELi16ELi256EEv26Group_norm_nhwc_fwd_params)
        /*0254*/ 	.word	0x00000000


	//----- nvinfo : EIATTR_REGCOUNT
	.align		4
.L_139:
        /*0258*/ 	.byte	0x04, 0x2f
        /*025a*/ 	.short	(.L_141 - .L_140)
	.align		4
.L_140:
        /*025c*/ 	.word	index@(_Z35group_norm_nhwc_fwd_one_pass_kernelI11Bf16IOFp16WLi256ELi16ELi256EEv26Group_norm_nhwc_fwd_params)
        /*0260*/ 	.word	0x00000030


	//----- nvinfo : EIATTR_FRAME_SIZE
	.align		4
.L_141:
        /*0264*/ 	.byte	0x04, 0x11
        /*0266*/ 	.short	(.L_143 - .L_142)
	.align		4
.L_142:
        /*0268*/ 	.word	index@(_Z35group_norm_nhwc_fwd_one_pass_kernelI11Bf16IOFp16WLi256ELi16ELi256EEv26Group_norm_nhwc_fwd_params)
        /*026c*/ 	.word	0x00000000


	//----- nvinfo : EIATTR_REGCOUNT
	.align		4
.L_143:
        /*0270*/ 	.byte	0x04, 0x2f
        /*0272*/ 	.short	(.L_145 - .L_144)
	.align		4
.L_144:
        /*0274*/ 	.word	index@(_Z35group_norm_nhwc_fwd_one_pass_kernelI11Bf16IOFp16WLi128ELi16ELi256EEv26Group_norm_nhwc_fwd_params)
        /*0278*/ 	.word	0x00000023


	//----- nvinfo : EIATTR_FRAME_SIZE
	.align		4
.L_145:
        /*027c*/ 	.byte	0x04, 0x11
        /*027e*/ 	.short	(.L_147 - .L_146)
	.align		4
.L_146:
        /*0280*/ 	.word	index@(_Z35group_norm_nhwc_fwd_one_pass_kernelI11Bf16IOFp16WLi128ELi16ELi256EEv26Group_norm_nhwc_fwd_params)
        /*0284*/ 	.word	0x00000000


	//----- nvinfo : EIATTR_REGCOUNT
	.align		4
.L_147:
        /*0288*/ 	.byte	0x04, 0x2f
        /*028a*/ 	.short	(.L_149 - .L_148)
	.align		4
.L_148:
        /*028c*/ 	.word	index@(_Z35group_norm_nhwc_fwd_one_pass_kernelI11Bf16IOFp16WLi64ELi16ELi256EEv26Group_norm_nhwc_fwd_params)
        /*0290*/ 	.word	0x00000020


	//----- nvinfo : EIATTR_FRAME_SIZE
	.align		4
.L_149:
        /*0294*/ 	.byte	0x04, 0x11
        /*0296*/ 	.short	(.L_151 - .L_150)
	.align		4
.L_150:
        /*0298*/ 	.word	index@(_Z35group_norm_nhwc_fwd_one_pass_kernelI11Bf16IOFp16WLi64ELi16ELi256EEv26Group_norm_nhwc_fwd_params)
        /*029c*/ 	.word	0x00000000


	//----- nvinfo : EIATTR_REGCOUNT
	.align		4
.L_151:
        /*02a0*/ 	.byte	0x04, 0x2f
        /*02a2*/ 	.short	(.L_153 - .L_152)
	.align		4
.L_152:
        /*02a4*/ 	.word	index@(_Z35group_norm_nhwc_fwd_one_pass_kernelI11Bf16IOBf16WLi512ELi16ELi256EEv26Group_norm_nhwc_fwd_params)
        /*02a8*/ 	.word	0x00000048


	//----- nvinfo : EIATTR_FRAME_SIZE
	.align		4
.L_153:
        /*02ac*/ 	.byte	0x04, 0x11
        /*02ae*/ 	.short	(.L_155 - .L_154)
	.align		4
.L_154:
        /*02b0*/ 	.word	index@(_Z35group_norm_nhwc_fwd_one_pass_kernelI11Bf16IOBf16WLi512ELi16ELi256EEv26Group_norm_nhwc_fwd_params)
        /*02b4*/ 	.word	0x00000000


	//----- nvinfo : EIATTR_REGCOUNT
	.align		4
.L_155:
        /*02b8*/ 	.byte	0x04, 0x2f
        /*02ba*/ 	.short	(.L_157 - .L_156)
	.align		4
.L_156:
        /*02bc*/ 	.word	index@(_Z35group_norm_nhwc_fwd_one_pass_kernelI11Bf16IOBf16WLi256ELi16ELi256EEv26Group_norm_nhwc_fwd_params)
        /*02c0*/ 	.word	0x00000030


	//----- nvinfo : EIATTR_FRAME_SIZE
	.align		4
.L_157:
        /*02c4*/ 	.byte	0x04, 0x11
        /*02c6*/ 	.short	(.L_159 - .L_158)
	.align		4
.L_158:
        /*02c8*/ 	.word	index@(_Z35group_norm_nhwc_fwd_one_pass_kernelI11Bf16IOBf16WLi256ELi16ELi256EEv26Group_norm_nhwc_fwd_params)
        /*02cc*/ 	.word	0x00000000


	//----- nvinfo : EIATTR_REGCOUNT
	.align		4
.L_159:
        /*02d0*/ 	.byte	0x04, 0x2f
        /*02d2*/ 	.short	(.L_161 - .L_160)
	.align		4
.L_160:
        /*02d4*/ 	.word	index@(_Z35group_norm_nhwc_fwd_one_pass_kernelI11Bf16IOBf16WLi128ELi16ELi256EEv26Group_norm_nhwc_fwd_params)
        /*02d8*/ 	.word	0x00000023


	//----- nvinfo : EIATTR_FRAME_SIZE
	.align		4
.L_161:
        /*02dc*/ 	.byte	0x04, 0x11
        /*02de*/ 	.short	(.L_163 - .L_162)
	.align		4
.L_162:
        /*02e0*/ 	.word	index@(_Z35group_norm_nhwc_fwd_one_pass_kernelI11Bf16IOBf16WLi128ELi16ELi256EEv26Group_norm_nhwc_fwd_params)
        /*02e4*/ 	.word	0x00000000


	//----- nvinfo : EIATTR_REGCOUNT
	.align		4
.L_163:
        /*02e8*/ 	.byte	0x04, 0x2f
        /*02ea*/ 	.short	(.L_165 - .L_164)
	.align		4
.L_164:
        /*02ec*/ 	.word	index@(_Z35group_norm_nhwc_fwd_one_pass_kernelI11Bf16IOBf16WLi64ELi16ELi256EEv26Group_norm_nhwc_fwd_params)
        /*02f0*/ 	.word	0x00000020


	//----- nvinfo : EIATTR_FRAME_SIZE
	.align		4
.L_165:
        /*02f4*/ 	.byte	0x04, 0x11
        /*02f6*/ 	.short	(.L_167 - .L_166)
	.align		4
.L_166:
        /*02f8*/ 	.word	index@(_Z35group_norm_nhwc_fwd_one_pass_kernelI11Bf16IOBf16WLi64ELi16ELi256EEv26Group_norm_nhwc_fwd_params)
        /*02fc*/ 	.word	0x00000000


	//----- nvinfo : EIATTR_REGCOUNT
	.align		4
.L_167:
        /*0300*/ 	.byte	0x04, 0x2f
        /*0302*/ 	.short	(.L_169 - .L_168)
	.align		4
.L_168:
        /*0304*/ 	.word	index@(_Z35group_norm_nhwc_fwd_one_pass_kernelI11Bf16IOFp32WLi512ELi16ELi256EEv26Group_norm_nhwc_fwd_params)
        /*0308*/ 	.word	0x00000048


	//----- nvinfo : EIATTR_FRAME_SIZE
	.align		4
.L_169:
        /*030c*/ 	.byte	0x04, 0x11
        /*030e*/ 	.short	(.L_171 - .L_170)
	.align		4
.L_170:
        /*0310*/ 	.word	index@(_Z35group_norm_nhwc_fwd_one_pass_kernelI11Bf16IOFp32WLi512ELi16ELi256EEv26Group_norm_nhwc_fwd_params)
        /*0314*/ 	.word	0x00000000


	//----- nvinfo : EIATTR_REGCOUNT
	.align		4
.L_171:
        /*0318*/ 	.byte	0x04, 0x2f
        /*031a*/ 	.short	(.L_173 - .L_172)
	.align		4
.L_172:
        /*031c*/ 	.word	index@(_Z35group_norm_nhwc_fwd_one_pass_kernelI11Bf16IOFp32WLi256ELi16ELi256EEv26Group_norm_nhwc_fwd_params)
        /*0320*/ 	.word	0x00000030


	//----- nvinfo : EIATTR_FRAME_SIZE
	.align		4
.L_173:
        /*0324*/ 	.byte	0x04, 0x11
        /*0326*/ 	.short	(.L_175 - .L_174)
	.align		4
.L_174:
        /*0328*/ 	.word	index@(_Z35group_norm_nhwc_fwd_one_pass_kernelI11Bf16IOFp32WLi256ELi16ELi256EEv26Group_norm_nhwc_fwd_params)
        /*032c*/ 	.word	0x00000000


	//----- nvinfo : EIATTR_REGCOUNT
	.align		4
.L_175:
        /*0330*/ 	.byte	0x04, 0x2f
        /*0332*/ 	.short	(.L_177 - .L_176)
	.align		4
.L_176:
        /*0334*/ 	.word	index@(_Z35group_norm_nhwc_fwd_one_pass_kernelI11Bf16IOFp32WLi128ELi16ELi256EEv26Group_norm_nhwc_fwd_params)
        /*0338*/ 	.word	0x00000025


	//----- nvinfo : EIATTR_FRAME_SIZE
	.align		4
.L_177:
        /*033c*/ 	.byte	0x04, 0x11
        /*033e*/ 	.short	(.L_179 - .L_178)
	.align		4
.L_178:
        /*0340*/ 	.word	index@(_Z35group_norm_nhwc_fwd_one_pass_kernelI11Bf16IOFp32WLi128ELi16ELi256EEv26Group_norm_nhwc_fwd_params)
        /*0344*/ 	.word	0x00000000


	//----- nvinfo : EIATTR_REGCOUNT
	.align		4
.L_179:
        /*0348*/ 	.byte	0x04, 0x2f
        /*034a*/ 	.short	(.L_181 - .L_180)
	.align		4
.L_180:
        /*034c*/ 	.word	index@(_Z35group_norm_nhwc_fwd_one_pass_kernelI11Bf16IOFp32WLi64ELi16ELi256EEv26Group_norm_nhwc_fwd_params)
        /*0350*/ 	.word	0x00000020


	//----- nvinfo : EIATTR_FRAME_SIZE
	.align		4
.L_181:
        /*0354*/ 	.byte	0x04, 0x11
        /*0356*/ 	.short	(.L_183 - .L_182)
	.align		4
.L_182:
        /*0358*/ 	.word	index@(_Z35group_norm_nhwc_fwd_one_pass_kernelI11Bf16IOFp32WLi64ELi16ELi256EEv26Group_norm_nhwc_fwd_params)
        /*035c*/ 	.word	0x00000000


	//----- nvinfo : EIATTR_REGCOUNT
	.align		4
.L_183:
        /*0360*/ 	.byte	0x04, 0x2f
        /*0362*/ 	.short	(.L_185 - .L_184)
	.align		4
.L_184:
        /*0364*/ 	.word	index@(_Z35group_norm_nhwc_bwd_one_pass_kernelI11Fp32IOFp16WLi512ELi16ELi256EEv26Group_norm_nhwc_bwd_params)
        /*0368*/ 	.word	0x00000080


	//----- nvinfo : EIATTR_FRAME_SIZE
	.align		4
.L_185:
        /*036c*/ 	.byte	0x04, 0x11
        /*036e*/ 	.short	(.L_187 - .L_186)
	.align		4
.L_186:
        /*0370*/ 	.word	index@(_Z35group_norm_nhwc_bwd_one_pass_kernelI11Fp32IOFp16WLi512ELi16ELi256EEv26Group_norm_nhwc_bwd_params)
        /*0374*/ 	.word	0x00000000


	//----- nvinfo : EIATTR_REGCOUNT
	.align		4
.L_187:
        /*0378*/ 	.byte	0x04, 0x2f
        /*037a*/ 	.short	(.L_189 - .L_188)
	.align		4
.L_188:
        /*037c*/ 	.word	index@(_Z35group_norm_nhwc_bwd_one_pass_kernelI11Fp32IOFp16WLi256ELi16ELi256EEv26Group_norm_nhwc_bwd_params)
        /*0380*/ 	.word	0x00000050


	//----- nvinfo : EIATTR_FRAME_SIZE
	.align		4
.L_189:
        /*0384*/ 	.byte	0x04, 0x11
        /*0386*/ 	.short	(.L_191 - .L_190)
	.align		4
.L_190:
        /*0388*/ 	.word	index@(_Z35group_norm_nhwc_bwd_one_pass_kernelI11Fp32IOFp16WLi256ELi16ELi256EEv26Group_norm_nhwc_bwd_params)
        /*038c*/ 	.word	0x00000000


	//----- nvinfo : EIATTR_REGCOUNT
	.align		4
.L_191:
        /*0390*/ 	.byte	0x04, 0x2f
        /*0392*/ 	.short	(.L_193 - .L_192)
	.align		4
.L_192:
        /*0394*/ 	.word	index@(_Z35group_norm_nhwc_bwd_one_pass_kernelI11Fp32IOFp16WLi128ELi16ELi256EEv26Group_norm_nhwc_bwd_params)
        /*0398*/ 	.word	0x00000040


	//----- nvinfo : EIATTR_FRAME_SIZE
	.align		4
.L_193:
        /*039c*/ 	.byte	0x04, 0x11
        /*039e*/ 	.short	(.L_195 - .L_194)
	.align		4
.L_194:
        /*03a0*/ 	.word	index@(_Z35group_norm_nhwc_bwd_one_pass_kernelI11Fp32IOFp16WLi128ELi16ELi256EEv26Group_norm_nhwc_bwd_params)
        /*03a4*/ 	.word	0x00000000


	//----- nvinfo : EIATTR_REGCOUNT
	.align		4
.L_195:
        /*03a8*/ 	.byte	0x04, 0x2f
        /*03aa*/ 	.short	(.L_197 - .L_196)
	.align		4
.L_196:
        /*03ac*/ 	.word	index@(_Z35group_norm_nhwc_bwd_one_pass_kernelI11Fp32IOFp16WLi64ELi16ELi256EEv26Group_norm_nhwc_bwd_params)
        /*03b0*/ 	.word	0x00000030


	//----- nvinfo : EIATTR_FRAME_SIZE
	.align		4
.L_197:
        /*03b4*/ 	.byte	0x04, 0x11
        /*03b6*/ 	.short	(.L_199 - .L_198)
	.align		4
.L_198:
        /*03b8*/ 	.word	index@(_Z35group_norm_nhwc_bwd_one_pass_kernelI11Fp32IOFp16WLi64ELi16ELi256EEv26Group_norm_nhwc_bwd_params)
        /*03bc*/ 	.word	0x00000000


	//----- nvinfo : EIATTR_REGCOUNT
	.align		4
.L_199:
        /*03c0*/ 	.byte	0x04, 0x2f
        /*03c2*/ 	.short	(.L_201 - .L_200)
	.align		4
.L_200:
        /*03c4*/ 	.word	index@(_Z35group_norm_nhwc_bwd_one_pass_kernelI11Fp32IOBf16WLi512ELi16ELi256EEv26Group_norm_nhwc_bwd_params)
        /*03c8*/ 	.word	0x00000080


	//----- nvinfo : EIATTR_FRAME_SIZE
	.align		4
.L_201:
        /*03cc*/ 	.byte	0x04, 0x11
        /*03ce*/ 	.short	(.L_203 - .L_202)
	.align		4
.L_202:
        /*03d0*/ 	.word	index@(_Z35group_norm_nhwc_bwd_one_pass_kernelI11Fp32IOBf16WLi512ELi16ELi256EEv26Group_norm_nhwc_bwd_params)
        /*03d4*/ 	.word	0x00000000


	//----- nvinfo : EIATTR_REGCOUNT
	.align		4
.L_203:
        /*03d8*/ 	.byte	0x04, 0x2f
        /*03da*/ 	.short	(.L_205 - .L_204)
	.align		4
.L_204:
        /*03dc*/ 	.word	index@(_Z35group_norm_nhwc_bwd_one_pass_kernelI11Fp32IOBf16WLi256ELi16ELi256EEv26Group_norm_nhwc_bwd_params)
        /*03e0*/ 	.word	0x00000050


	//----- nvinfo : EIATTR_FRAME_SIZE
	.align		4
.L_205:
        /*03e4*/ 	.byte	0x04, 0x11
        /*03e6*/ 	.short	(.L_207 - .L_206)
	.align		4
.L_206:
        /*03e8*/ 	.word	index@(_Z35group_norm_nhwc_bwd_one_pass_kernelI11Fp32IOBf16WLi256ELi16ELi256EEv26Group_norm_nhwc_bwd_params)
        /*03ec*/ 	.word	0x00000000


	//----- nvinfo : EIATTR_REGCOUNT
	.align		4
.L_207:
        /*03f0*/ 	.byte	0x04, 0x2f
        /*03f2*/ 	.short	(.L_209 - .L_208)
	.align		4
.L_208:
        /*03f4*/ 	.word	index@(_Z35group_norm_nhwc_bwd_one_pass_kernelI11Fp32IOBf16WLi128ELi16ELi256EEv26Group_norm_nhwc_bwd_params)
        /*03f8*/ 	.word	0x00000040


	//----- nvinfo : EIATTR_FRAME_SIZE
	.align		4
.L_209:
        /*03fc*/ 	.byte	0x04, 0x11
        /*03fe*/ 	.short	(.L_211 - .L_210)
	.align		4
.L_210:
        /*0400*/ 	.word	index@(_Z35group_norm_nhwc_bwd_one_pass_kernelI11Fp32IOBf16WLi128ELi16ELi256EEv26Group_norm_nhwc_bwd_params)
        /*0404*/ 	.word	0x00000000


	//----- nvinfo : EIATTR_REGCOUNT
	.align		4
.L_211:
        /*0408*/ 	.byte	0x04, 0x2f
        /*040a*/ 	.short	(.L_213 - .L_212)
	.align		4
.L_212:
        /*040c*/ 	.word	index@(_Z35group_norm_nhwc_bwd_one_pass_kernelI11Fp32IOBf16WLi64ELi16ELi256EEv26Group_norm_nhwc_bwd_params)
        /*0410*/ 	.word	0x00000030


	//----- nvinfo : EIATTR_FRAME_SIZE
	.align		4
.L_213:
        /*0414*/ 	.byte	0x04, 0x11
        /*0416*/ 	.short	(.L_215 - .L_214)
	.align		4
.L_214:
        /*0418*/ 	.word	index@(_Z35group_norm_nhwc_bwd_one_pass_kernelI11Fp32IOBf16WLi64ELi16ELi256EEv26Group_norm_nhwc_bwd_params)
        /*041c*/ 	.word	0x00000000


	//----- nvinfo : EIATTR_REGCOUNT
	.align		4
.L_215:
        /*0420*/ 	.byte	0x04, 0x2f
        /*0422*/ 	.short	(.L_217 - .L_216)
	.align		4
.L_216:
        /*0424*/ 	.word	index@(_Z35group_norm_nhwc_bwd_one_pass_kernelI11Fp32IOFp32WLi512ELi16ELi256EEv26Group_norm_nhwc_bwd_params)
        /*0428*/ 	.word	0x00000080


	//----- nvinfo : EIATTR_FRAME_SIZE
	.align		4
.L_217:
        /*042c*/ 	.byte	0x04, 0x11
        /*042e*/ 	.short	(.L_219 - .L_218)
	.align		4
.L_218:
        /*0430*/ 	.word	index@(_Z35group_norm_nhwc_bwd_one_pass_kernelI11Fp32IOFp32WLi512ELi16ELi256EEv26Group_norm_nhwc_bwd_params)
        /*0434*/ 	.word	0x00000000


	//----- nvinfo : EIATTR_REGCOUNT
	.align		4
.L_219:
        /*0438*/ 	.byte	0x04, 0x2f
        /*043a*/ 	.short	(.L_221 - .L_220)
	.align		4
.L_220:
        /*043c*/ 	.word	index@(_Z35group_norm_nhwc_bwd_one_pass_kernelI11Fp32IOFp32WLi256ELi16ELi256EEv26Group_norm_nhwc_bwd_params)
        /*0440*/ 	.word	0x00000050


	//----- nvinfo : EIATTR_FRAME_SIZE
	.align		4
.L_221:
        /*0444*/ 	.byte	0x04, 0x11
        /*0446*/ 	.short	(.L_223 - .L_222)
	.align		4
.L_222:
        /*0448*/ 	.word	index@(_Z35group_norm_nhwc_bwd_one_pass_kernelI11Fp32IOFp32WLi256ELi16ELi256EEv26Group_norm_nhwc_bwd_params)
        /*044c*/ 	.word	0x00000000


	//----- nvinfo : EIATTR_REGCOUNT
	.align		4
.L_223:
        /*0450*/ 	.byte	0x04, 0x2f
        /*0452*/ 	.short	(.L_225 - .L_224)
	.align		4
.L_224:
        /*0454*/ 	.word	index@(_Z35group_norm_nhwc_bwd_one_pass_kernelI11Fp32IOFp32WLi128ELi16ELi256EEv26Group_norm_nhwc_bwd_params)
        /*0458*/ 	.word	0x00000040


	//----- nvinfo : EIATTR_FRAME_SIZE
	.align		4
.L_225:
        /*045c*/ 	.byte	0x04, 0x11
        /*045e*/ 	.short	(.L_227 - .L_226)
	.align		4
.L_226:
        /*0460*/ 	.word	index@(_Z35group_norm_nhwc_bwd_one_pass_kernelI11Fp32IOFp32WLi128ELi16ELi256EEv26Group_norm_nhwc_bwd_params)
        /*0464*/ 	.word	0x00000000


	//----- nvinfo : EIATTR_REGCOUNT
	.align		4
.L_227:
        /*0468*/ 	.byte	0x04, 0x2f
        /*046a*/ 	.short	(.L_229 - .L_228)
	.align		4
.L_228:
        /*046c*/ 	.word	index@(_Z35group_norm_nhwc_bwd_one_pass_kernelI11Fp32IOFp32WLi64ELi16ELi256EEv26Group_norm_nhwc_bwd_params)
        /*0470*/ 	.word	0x00000030


	//----- nvinfo : EIATTR_FRAME_SIZE
	.align		4
.L_229:
        /*0474*/ 	.byte	0x04, 0x11
        /*0476*/ 	.short	(.L_231 - .L_230)
	.align		4
.L_230:
        /*0478*/ 	.word	index@(_Z35group_norm_nhwc_bwd_one_pass_kernelI11Fp32IOFp32WLi64ELi16ELi256EEv26Group_norm_nhwc_bwd_params)
        /*047c*/ 	.word	0x00000000


	//----- nvinfo : EIATTR_REGCOUNT
	.align		4
.L_231:
        /*0480*/ 	.byte	0x04, 0x2f
        /*0482*/ 	.short	(.L_233 - .L_232)
	.align		4
.L_232:
        /*0484*/ 	.word	index@(_Z35group_norm_nhwc_bwd_one_pass_kernelI11Fp16IOFp16WLi512ELi16ELi256EEv26Group_norm_nhwc_bwd_params)
        /*0488*/ 	.word	0x00000080


	//----- nvinfo : EIATTR_FRAME_SIZE
	.align		4
.L_233:
        /*048c*/ 	.byte	0x04, 0x11
        /*048e*/ 	.short	(.L_235 - .L_234)
	.align		4
.L_234:
        /*0490*/ 	.word	index@(_Z35group_norm_nhwc_bwd_one_pass_kernelI11Fp16IOFp16WLi512ELi16ELi256EEv26Group_norm_nhwc_bwd_params)
        /*0494*/ 	.word	0x00000008


	//----- nvinfo : EIATTR_REGCOUNT
	.align		4
.L_235:
        /*0498*/ 	.byte	0x04, 0x2f
        /*049a*/ 	.short	(.L_237 - .L_236)
	.align		4
.L_236:
        /*049c*/ 	.word	index@(_Z35group_norm_nhwc_bwd_one_pass_kernelI11Fp16IOFp16WLi256ELi16ELi256EEv26Group_norm_nhwc_bwd_params)
        /*04a0*/ 	.word	0x00000040


	//----- nvinfo : EIATTR_FRAME_SIZE
	.align		4
.L_237:
        /*04a4*/ 	.byte	0x04, 0x11
        /*04a6*/ 	.short	(.L_239 - .L_238)
	.align		4
.L_238:
        /*04a8*/ 	.word	index@(_Z35group_norm_nhwc_bwd_one_pass_kernelI11Fp16IOFp16WLi256ELi16ELi256EEv26Group_norm_nhwc_bwd_params)
        /*04ac*/ 	.word	0x00000008


	//----- nvinfo : EIATTR_REGCOUNT
	.align		4
.L_239:
        /*04b0*/ 	.byte	0x04, 0x2f
        /*04b2*/ 	.short	(.L_241 - .L_240)
	.align		4
.L_240:
        /*04b4*/ 	.word	index@(_Z35group_norm_nhwc_bwd_one_pass_kernelI11Fp16IOFp16WLi128ELi16ELi256EEv26Group_norm_nhwc_bwd_params)
        /*04b8*/ 	.word	0x00000030


	//----- nvinfo : EIATTR_FRAME_SIZE
	.align		4
.L_241:
        /*04bc*/ 	.byte	0x04, 0x11
        /*04be*/ 	.short	(.L_243 - .L_242)
	.align		4
.L_242:
        /*04c0*/ 	.word	index@(_Z35group_norm_nhwc_bwd_one_pass_kernelI11Fp16IOFp16WLi128ELi16ELi256EEv26Group_norm_nhwc_bwd_params)
        /*04c4*/ 	.word	0x00000000


	//----- nvinfo : EIATTR_REGCOUNT
	.align		4
.L_243:
        /*04c8*/ 	.byte	0x04, 0x2f
        /*04ca*/ 	.short	(.L_245 - .L_244)
	.align		4
.L_244:
        /*04cc*/ 	.word	index@(_Z35group_norm_nhwc_bwd_one_pass_kernelI11Fp16IOFp16WLi64ELi16ELi256EEv26Group_norm_nhwc_bwd_params)
        /*04d0*/ 	.word	0x00000030


	//----- nvinfo : EIATTR_FRAME_SIZE
	.align		4
.L_245:
        /*04d4*/ 	.byte	0x04, 0x11
        /*04d6*/ 	.short	(.L_247 - .L_246)
	.align		4
.L_246:
        /*04d8*/ 	.word	index@(_Z35group_norm_nhwc_bwd_one_pass_kernelI11Fp16IOFp16WLi64ELi16ELi256EEv26Group_norm_nhwc_bwd_params)
        /*04dc*/ 	.word	0x00000000


	//----- nvinfo : EIATTR_REGCOUNT
	.align		4
.L_247:
        /*04e0*/ 	.byte	0x04, 0x2f
        /*04e2*/ 	.short	(.L_249 - .L_248)
	.align		4
.L_248:
        /*04e4*/ 	.word	index@(_Z35group_norm_nhwc_bwd_one_pass_kernelI11Fp16IOBf16WLi512ELi16ELi256EEv26Group_norm_nhwc_bwd_params)
        /*04e8*/ 	.word	0x00000080


	//----- nvinfo : EIATTR_FRAME_SIZE
	.align		4
.L_249:
        /*04ec*/ 	.byte	0x04, 0x11
        /*04ee*/ 	.short	(.L_251 - .L_250)
	.align		4
.L_250:
        /*04f0*/ 	.word	index@(_Z35group_norm_nhwc_bwd_one_pass_kernelI11Fp16IOBf16WLi512ELi16ELi256EEv26Group_norm_nhwc_bwd_params)
        /*04f4*/ 	.word	0x00000008


	//----- nvinfo : EIATTR_REGCOUNT
	.align		4
.L_251:
        /*04f8*/ 	.byte	0x04, 0x2f
        /*04fa*/ 	.short	(.L_253 - .L_252)
	.align		4
.L_252:
        /*04fc*/ 	.word	index@(_Z35group_norm_nhwc_bwd_one_pass_kernelI11Fp16IOBf16WLi256ELi16ELi256EEv26Group_norm_nhwc_bwd_params)
        /*0500*/ 	.word	0x00000040


	//----- nvinfo : EIATTR_FRAME_SIZE
	.align		4
.L_253:
        /*0504*/ 	.byte	0x04, 0x11
        /*0506*/ 	.short	(.L_255 - .L_254)
	.align		4
.L_254:
        /*0508*/ 	.word	index@(_Z35group_norm_nhwc_bwd_one_pass_kernelI11Fp16IOBf16WLi256ELi16ELi256EEv26Group_norm_nhwc_bwd_params)
        /*050c*/ 	.word	0x00000008


	//----- nvinfo : EIATTR_REGCOUNT
	.align		4
.L_255:
        /*0510*/ 	.byte	0x04, 0x2f
        /*0512*/ 	.short	(.L_257 - .L_256)
	.align		4
.L_256:
        /*0514*/ 	.word	index@(_Z35group_norm_nhwc_bwd_one_pass_kernelI11Fp16IOBf16WLi128ELi16ELi256EEv26Group_norm_nhwc_bwd_params)
        /*0518*/ 	.word	0x00000030


	//----- nvinfo : EIATTR_FRAME_SIZE
	.align		4
.L_257:
        /*051c*/ 	.byte	0x04, 0x11
        /*051e*/ 	.short	(.L_259 - .L_258)
	.align		4
.L_258:
        /*0520*/ 	.word	index@(_Z35group_norm_nhwc_bwd_one_pass_kernelI11Fp16IOBf16WLi128ELi16ELi256EEv26Group_norm_nhwc_bwd_params)
        /*0524*/ 	.word	0x00000000


	//----- nvinfo : EIATTR_REGCOUNT
	.align		4
.L_259:
        /*0528*/ 	.byte	0x04, 0x2f
        /*052a*/ 	.short	(.L_261 - .L_260)
	.align		4
.L_260:
        /*052c*/ 	.word	index@(_Z35group_norm_nhwc_bwd_one_pass_kernelI11Fp16IOBf16WLi64ELi16ELi256EEv26Group_norm_nhwc_bwd_params)
        /*0530*/ 	.word	0x00000030


	//----- nvinfo : EIATTR_FRAME_SIZE
	.align		4
.L_261:
        /*0534*/ 	.byte	0x04, 0x11
        /*0536*/ 	.short	(.L_263 - .L_262)
	.align		4
.L_262:
        /*0538*/ 	.word	index@(_Z35group_norm_nhwc_bwd_one_pass_kernelI11Fp16IOBf16WLi64ELi16ELi256EEv26Group_norm_nhwc_bwd_params)
        /*053c*/ 	.word	0x00000000


	//----- nvinfo : EIATTR_REGCOUNT
	.align		4
.L_263:
        /*0540*/ 	.byte	0x04, 0x2f
        /*0542*/ 	.short	(.L_265 - .L_264)
	.align		4
.L_264:
        /*0544*/ 	.word	index@(_Z35group_norm_nhwc_bwd_one_pass_kernelI11Fp16IOFp32WLi512ELi16ELi256EEv26Group_norm_nhwc_bwd_params)
        /*0548*/ 	.word	0x00000080


	//----- nvinfo : EIATTR_FRAME_SIZE
	.align		4
.L_265:
        /*054c*/ 	.byte	0x04, 0x11
        /*054e*/ 	.short	(.L_267 - .L_266)
	.align		4
.L_266:
        /*0550*/ 	.word	index@(_Z35group_norm_nhwc_bwd_one_pass_kernelI11Fp16IOFp32WLi512ELi16ELi256EEv26Group_norm_nhwc_bwd_params)
        /*0554*/ 	.word	0x00000008


	//----- nvinfo : EIATTR_REGCOUNT
	.align		4
.L_267:
        /*0558*/ 	.byte	0x04, 0x2f
        /*055a*/ 	.short	(.L_269 - .L_268)
	.align		4
.L_268:
        /*055c*/ 	.word	index@(_Z35group_norm_nhwc_bwd_one_pass_kernelI11Fp16IOFp32WLi256ELi16ELi256EEv26Group_norm_nhwc_bwd_params)
        /*0560*/ 	.word	0x00000040


	//----- nvinfo : EIATTR_FRAME_SIZE
	.align		4
.L_269:
        /*0564*/ 	.byte	0x04, 0x11
        /*0566*/ 	.short	(.L_271 - .L_270)
	.align		4
.L_270:
        /*0568*/ 	.word	index@(_Z35group_norm_nhwc_bwd_one_pass_kernelI11Fp16IOFp32WLi256ELi16ELi256EEv26Group_norm_nhwc_bwd_params)
        /*056c*/ 	.word	0x00000008


	//----- nvinfo : EIATTR_REGCOUNT
	.align		4
.L_271:
        /*0570*/ 	.byte	0x04, 0x2f
        /*0572*/ 	.short	(.L_273 - .L_272)
	.align		4
.L_272:
        /*0574*/ 	.word	index@(_Z35group_norm_nhwc_bwd_one_pass_kernelI11Fp16IOFp32WLi128ELi16ELi256EEv26Group_norm_nhwc_bwd_params)
        /*0578*/ 	.word	0x00000030


	//----- nvinfo : EIATTR_FRAME_SIZE
	.align		4
.L_273:
        /*057c*/ 	.byte	0x04, 0x11
        /*057e*/ 	.short	(.L_275 - .L_274)
	.align		4
.L_274:
        /*0580*/ 	.word	index@(_Z35group_norm_nhwc_bwd_one_pass_kernelI11Fp16IOFp32WLi128ELi16ELi256EEv26Group_norm_nhwc_bwd_params)
        /*0584*/ 	.word	0x00000000


	//----- nvinfo : EIATTR_REGCOUNT
	.align		4
.L_275:
        /*0588*/ 	.byte	0x04, 0x2f
        /*058a*/ 	.short	(.L_277 - .L_276)
	.align		4
.L_276:
        /*058c*/ 	.word	index@(_Z35group_norm_nhwc_bwd_one_pass_kernelI11Fp16IOFp32WLi64ELi16ELi256EEv26Group_norm_nhwc_bwd_params)
        /*0590*/ 	.word	0x00000030


	//----- nvinfo : EIATTR_FRAME_SIZE
	.align		4
.L_277:
        /*0594*/ 	.byte	0x04, 0x11
        /*0596*/ 	.short	(.L_279 - .L_278)
	.align		4
.L_278:
        /*0598*/ 	.word	index@(_Z35group_norm_nhwc_bwd_one_pass_kernelI11Fp16IOFp32WLi64ELi16ELi256EEv26Group_norm_nhwc_bwd_params)
        /*059c*/ 	.word	0x00000000


	//----- nvinfo : EIATTR_REGCOUNT
	.align		4
.L_279:
        /*05a0*/ 	.byte	0x04, 0x2f
        /*05a2*/ 	.short	(.L_281 - .L_280)
	.align		4
.L_280:
        /*05a4*/ 	.word	index@(_Z35group_norm_nhwc_bwd_one_pass_kernelI11Bf16IOFp16WLi512ELi16ELi256EEv26Group_norm_nhwc_bwd_params)
        /*05a8*/ 	.word	0x00000080


	//----- nvinfo : EIATTR_FRAME_SIZE
	.align		4
.L_281:
        /*05ac*/ 	.byte	0x04, 0x11
        /*05ae*/ 	.short	(.L_283 - .L_282)
	.align		4
.L_282:
        /*05b0*/ 	.word	index@(_Z35group_norm_nhwc_bwd_one_pass_kernelI11Bf16IOFp16WLi512ELi16ELi256EEv26Group_norm_nhwc_bwd_params)
        /*05b4*/ 	.word	0x00000008


	//----- nvinfo : EIATTR_REGCOUNT
	.align		4
.L_283:
        /*05b8*/ 	.byte	0x04, 0x2f
        /*05ba*/ 	.short	(.L_285 - .L_284)
	.align		4
.L_284:
        /*05bc*/ 	.word	index@(_Z35group_norm_nhwc_bwd_one_pass_kernelI11Bf16IOFp16WLi256ELi16ELi256EEv26Group_norm_nhwc_bwd_params)
        /*05c0*/ 	.word	0x00000040


	//----- nvinfo : EIATTR_FRAME_SIZE
	.align		4
.L_285:
        /*05c4*/ 	.byte	0x04, 0x11
        /*05c6*/ 	.short	(.L_287 - .L_286)
	.align		4
.L_286:
        /*05c8*/ 	.word	index@(_Z35group_norm_nhwc_bwd_one_pass_kernelI11Bf16IOFp16WLi256ELi16ELi256EEv26Group_norm_nhwc_bwd_params)
        /*05cc*/ 	.word	0x00000008


	//----- nvinfo : EIATTR_REGCOUNT
	.align		4
.L_287:
        /*05d0*/ 	.byte	0x04, 0x2f
        /*05d2*/ 	.short	(.L_289 - .L_288)
	.align		4
.L_288:
        /*05d4*/ 	.word	index@(_Z35group_norm_nhwc_bwd_one_pass_kernelI11Bf16IOFp16WLi128ELi16ELi256EEv26Group_norm_nhwc_bwd_params)
        /*05d8*/ 	.word	0x00000030


	//----- nvinfo : EIATTR_FRAME_SIZE
	.align		4
.L_289:
        /*05dc*/ 	.byte	0x04, 0x11
        /*05de*/ 	.short	(.L_291 - .L_290)
	.align		4
.L_290:
        /*05e0*/ 	.word	index@(_Z35group_norm_nhwc_bwd_one_pass_kernelI11Bf16IOFp16WLi128ELi16ELi256EEv26Group_norm_nhwc_bwd_params)
        /*05e4*/ 	.word	0x00000000


	//----- nvinfo : EIATTR_REGCOUNT
	.align		4
.L_291:
        /*05e8*/ 	.byte	0x04, 0x2f
        /*05ea*/ 	.short	(.L_293 - .L_292)
	.align		4
.L_292:
        /*05ec*/ 	.word	index@(_Z35group_norm_nhwc_bwd_one_pass_kernelI11Bf16IOFp16WLi64ELi16ELi256EEv26Group_norm_nhwc_bwd_params)
        /*05f0*/ 	.word	0x00000030


	//----- nvinfo : EIATTR_FRAME_SIZE
	.align		4
.L_293:
        /*05f4*/ 	.byte	0x04, 0x11
        /*05f6*/ 	.short	(.L_295 - .L_294)
	.align		4
.L_294:
        /*05f8*/ 	.word	index@(_Z35group_norm_nhwc_bwd_one_pass_kernelI11Bf16IOFp16WLi64ELi16ELi256EEv26Group_norm_nhwc_bwd_params)
        /*05fc*/ 	.word	0x00000000


	//----- nvinfo : EIATTR_REGCOUNT
	.align		4
.L_295:
        /*0600*/ 	.byte	0x04, 0x2f
        /*0602*/ 	.short	(.L_297 - .L_296)
	.align		4
.L_296:
        /*0604*/ 	.word	index@(_Z35group_norm_nhwc_bwd_one_pass_kernelI11Bf16IOBf16WLi512ELi16ELi256EEv26Group_norm_nhwc_bwd_params)
        /*0608*/ 	.word	0x00000080


	//----- nvinfo : EIATTR_FRAME_SIZE
	.align		4
.L_297:
        /*060c*/ 	.byte	0x04, 0x11
        /*060e*/ 	.short	(.L_299 - .L_298)
	.align		4
.L_298:
        /*0610*/ 	.word	index@(_Z35group_norm_nhwc_bwd_one_pass_kernelI11Bf16IOBf16WLi512ELi16ELi256EEv26Group_norm_nhwc_bwd_params)
        /*0614*/ 	.word	0x00000008


	//----- nvinfo : EIATTR_REGCOUNT
	.align		4
.L_299:
        /*0618*/ 	.byte	0x04, 0x2f
        /*061a*/ 	.short	(.L_301 - .L_300)
	.align		4
.L_300:
        /*061c*/ 	.word	index@(_Z35group_norm_nhwc_bwd_one_pass_kernelI11Bf16IOBf16WLi256ELi16ELi256EEv26Group_norm_nhwc_bwd_params)
        /*0620*/ 	.word	0x00000040


	//----- nvinfo : EIATTR_FRAME_SIZE
	.align		4
.L_301:
        /*0624*/ 	.byte	0x04, 0x11
        /*0626*/ 	.short	(.L_303 - .L_302)
	.align		4
.L_302:
        /*0628*/ 	.word	index@(_Z35group_norm_nhwc_bwd_one_pass_kernelI11Bf16IOBf16WLi256ELi16ELi256EEv26Group_norm_nhwc_bwd_params)
        /*062c*/ 	.word	0x00000008


	//----- nvinfo : EIATTR_REGCOUNT
	.align		4
.L_303:
        /*0630*/ 	.byte	0x04, 0x2f
        /*0632*/ 	.short	(.L_305 - .L_304)
	.align		4
.L_304:
        /*0634*/ 	.word	index@(_Z35group_norm_nhwc_bwd_one_pass_kernelI11Bf16IOBf16WLi128ELi16ELi256EEv26Group_norm_nhwc_bwd_params)
        /*0638*/ 	.word	0x00000030


	//----- nvinfo : EIATTR_FRAME_SIZE
	.align		4
.L_305:
        /*063c*/ 	.byte	0x04, 0x11
        /*063e*/ 	.short	(.L_307 - .L_306)
	.align		4
.L_306:
        /*0640*/ 	.word	index@(_Z35group_norm_nhwc_bwd_one_pass_kernelI11Bf16IOBf16WLi128ELi16ELi256EEv26Group_norm_nhwc_bwd_params)
        /*0644*/ 	.word	0x00000000


	//----- nvinfo : EIATTR_REGCOUNT
	.align		4
.L_307:
        /*0648*/ 	.byte	0x04, 0x2f
        /*064a*/ 	.short	(.L_309 - .L_308)
	.align		4
.L_308:
        /*064c*/ 	.word	index@(_Z35group_norm_nhwc_bwd_one_pass_kernelI11Bf16IOBf16WLi64ELi16ELi256EEv26Group_norm_nhwc_bwd_params)
        /*0650*/ 	.word	0x00000030


	//----- nvinfo : EIATTR_FRAME_SIZE
	.align		4
.L_309:
        /*0654*/ 	.byte	0x04, 0x11
        /*0656*/ 	.short	(.L_311 - .L_310)
	.align		4
.L_310:
        /*0658*/ 	.word	index@(_Z35group_norm_nhwc_bwd_one_pass_kernelI11Bf16IOBf16WLi64ELi16ELi256EEv26Group_norm_nhwc_bwd_params)
        /*065c*/ 	.word	0x00000000


	//----- nvinfo : EIATTR_REGCOUNT
	.align		4
.L_311:
        /*0660*/ 	.byte	0x04, 0x2f
        /*0662*/ 	.short	(.L_313 - .L_312)
	.align		4
.L_312:
        /*0664*/ 	.word	index@(_Z35group_norm_nhwc_bwd_one_pass_kernelI11Bf16IOFp32WLi512ELi16ELi256EEv26Group_norm_nhwc_bwd_params)
        /*0668*/ 	.word	0x00000080


	//----- nvinfo : EIATTR_FRAME_SIZE
	.align		4
.L_313:
        /*066c*/ 	.byte	0x04, 0x11
        /*066e*/ 	.short	(.L_315 - .L_314)
	.align		4
.L_314:
        /*0670*/ 	.word	index@(_Z35group_norm_nhwc_bwd_one_pass_kernelI11Bf16IOFp32WLi512ELi16ELi256EEv26Group_norm_nhwc_bwd_params)
        /*0674*/ 	.word	0x00000008


	//----- nvinfo : EIATTR_REGCOUNT
	.align		4
.L_315:
        /*0678*/ 	.byte	0x04, 0x2f
        /*067a*/ 	.short	(.L_317 - .L_316)
	.align		4
.L_316:
        /*067c*/ 	.word	index@(_Z35group_norm_nhwc_bwd_one_pass_kernelI11Bf16IOFp32WLi256ELi16ELi256EEv26Group_norm_nhwc_bwd_params)
        /*0680*/ 	.word	0x00000040


	//----- nvinfo : EIATTR_FRAME_SIZE
	.align		4
.L_317:
        /*0684*/ 	.byte	0x04, 0x11
        /*0686*/ 	.short	(.L_319 - .L_318)
	.align		4
.L_318:
        /*0688*/ 	.word	index@(_Z35group_norm_nhwc_bwd_one_pass_kernelI11Bf16IOFp32WLi256ELi16ELi256EEv26Group_norm_nhwc_bwd_params)
        /*068c*/ 	.word	0x00000008


	//----- nvinfo : EIATTR_REGCOUNT
	.align		4
.L_319:
        /*0690*/ 	.byte	0x04, 0x2f
        /*0692*/ 	.short	(.L_321 - .L_320)
	.align		4
.L_320:
        /*0694*/ 	.word	index@(_Z35group_norm_nhwc_bwd_one_pass_kernelI11Bf16IOFp32WLi128ELi16ELi256EEv26Group_norm_nhwc_bwd_params)
        /*0698*/ 	.word	0x00000030


	//----- nvinfo : EIATTR_FRAME_SIZE
	.align		4
.L_321:
        /*069c*/ 	.byte	0x04, 0x11
        /*069e*/ 	.short	(.L_323 - .L_322)
	.align		4
.L_322:
        /*06a0*/ 	.word	index@(_Z35group_norm_nhwc_bwd_one_pass_kernelI11Bf16IOFp32WLi128ELi16ELi256EEv26Group_norm_nhwc_bwd_params)
        /*06a4*/ 	.word	0x00000000


	//----- nvinfo : EIATTR_REGCOUNT
	.align		4
.L_323:
        /*06a8*/ 	.byte	0x04, 0x2f
        /*06aa*/ 	.short	(.L_325 - .L_324)
	.align		4
.L_324:
        /*06ac*/ 	.word	index@(_Z35group_norm_nhwc_bwd_one_pass_kernelI11Bf16IOFp32WLi64ELi16ELi256EEv26Group_norm_nhwc_bwd_params)
        /*06b0*/ 	.word	0x00000030


	//----- nvinfo : EIATTR_FRAME_SIZE
	.align		4
.L_325:
        /*06b4*/ 	.byte	0x04, 0x11
        /*06b6*/ 	.short	(.L_327 - .L_326)
	.align		4
.L_326:
        /*06b8*/ 	.word	index@(_Z35group_norm_nhwc_bwd_one_pass_kernelI11Bf16IOFp32WLi64ELi16ELi256EEv26Group_norm_nhwc_bwd_params)
        /*06bc*/ 	.word	0x00000000


	//----- nvinfo : EIATTR_REGCOUNT
	.align		4
.L_327:
        /*06c0*/ 	.byte	0x04, 0x2f
        /*06c2*/ 	.short	(.L_329 - .L_328)
	.align		4
.L_328:
        /*06c4*/ 	.word	index@(_ZN3cub17CUB_300001_SM_9006detail11EmptyKernelIvEEvv)
        /*06c8*/ 	.word	0x00000004


	//----- nvinfo : EIATTR_FRAME_SIZE
	.align		4
.L_329:
        /*06cc*/ 	.byte	0x04, 0x11
        /*06ce*/ 	.short	(.L_331 - .L_330)
	.align		4
.L_330:
        /*06d0*/ 	.word	index@(_ZN3cub17CUB_300001_SM_9006detail11EmptyKernelIvEEvv)
        /*06d4*/ 	.word	0x00000000


	//----- nvinfo : EIATTR_MIN_STACK_SIZE
	.align		4
.L_331:
        /*06d8*/ 	.byte	0x04, 0x12
        /*06da*/ 	.short	(.L_333 - .L_332)
	.align		4
.L_332:
        /*06dc*/ 	.word	index@(_ZN3cub17CUB_300001_SM_9006detail11EmptyKernelIvEEvv)
        /*06e0*/ 	.word	0x00000000


	//----- nvinfo : EIATTR_MIN_STACK_SIZE
	.align		4
.L_333:
        /*06e4*/ 	.byte	0x04, 0x12
        /*06e6*/ 	.short	(.L_335 - .L_334)
	.align		4
.L_334:
        /*06e8*/ 	.word	index@(_Z35group_norm_nhwc_bwd_one_pass_kernelI11Bf16IOFp32WLi64ELi16ELi256EEv26Group_norm_nhwc_bwd_params)
        /*06ec*/ 	.word	0x00000000


	//----- nvinfo : EIATTR_MIN_STACK_SIZE
	.align		4
.L_335:
        /*06f0*/ 	.byte	0x04, 0x12
        /*06f2*/ 	.short	(.L_337 - .L_336)
	.align		4
.L_336:
        /*06f4*/ 	.word	index@(_Z35group_norm_nhwc_bwd_one_pass_kernelI11Bf16IOFp32WLi128ELi16ELi256EEv26Group_norm_nhwc_bwd_params)
        /*06f8*/ 	.word	0x00000000


	//----- nvinfo : EIATTR_MIN_STACK_SIZE
	.align		4
.L_337:
        /*06fc*/ 	.byte	0x04, 0x12
        /*06fe*/ 	.short	(.L_339 - .L_338)
	.align		4
.L_338:
        /*0700*/ 	.word	index@(_Z35group_norm_nhwc_bwd_one_pass_kernelI11Bf16IOFp32WLi256ELi16ELi256EEv26Group_norm_nhwc_bwd_params)
        /*0704*/ 	.word	0x00000008


	//----- nvinfo : EIATTR_MIN_STACK_SIZE
	.align		4
.L_339:
        /*0708*/ 	.byte	0x04, 0x12
        /*070a*/ 	.short	(.L_341 - .L_340)
	.align		4
.L_340:
        /*070c*/ 	.word	index@(_Z35group_norm_nhwc_bwd_one_pass_kernelI11Bf16IOFp32WLi512ELi16ELi256EEv26Group_norm_nhwc_bwd_params)
        /*0710*/ 	.word	0x00000008


	//----- nvinfo : EIATTR_MIN_STACK_SIZE
	.align		4
.L_341:
        /*0714*/ 	.byte	0x04, 0x12
        /*0716*/ 	.short	(.L_343 - .L_342)
	.align		4
.L_342:
        /*0718*/ 	.word	index@(_Z35group_norm_nhwc_bwd_one_pass_kernelI11Bf16IOBf16WLi64ELi16ELi256EEv26Group_norm_nhwc_bwd_params)
        /*071c*/ 	.word	0x00000000


	//----- nvinfo : EIATTR_MIN_STACK_SIZE
	.align		4
.L_343:
        /*0720*/ 	.byte	0x04, 0x12
        /*0722*/ 	.short	(.L_345 - .L_344)
	.align		4
.L_344:
        /*0724*/ 	.word	index@(_Z35group_norm_nhwc_bwd_one_pass_kernelI11Bf16IOBf16WLi128ELi16ELi256EEv26Group_norm_nhwc_bwd_params)
        /*0728*/ 	.word	0x00000000


	//----- nvinfo : EIATTR_MIN_STACK_SIZE
	.align		4
.L_345:
        /*072c*/ 	.byte	0x04, 0x12
        /*072e*/ 	.short	(.L_347 - .L_346)
	.align		4
.L_346:
        /*0730*/ 	.word	index@(_Z35group_norm_nhwc_bwd_one_pass_kernelI11Bf16IOBf16WLi256ELi16ELi256EEv26Group_norm_nhwc_bwd_params)
        /*0734*/ 	.word	0x00000008


	//----- nvinfo : EIATTR_MIN_STACK_SIZE
	.align		4
.L_347:
        /*0738*/ 	.byte	0x04, 0x12
        /*073a*/ 	.short	(.L_349 - .L_348)
	.align		4
.L_348:
        /*073c*/ 	.word	index@(_Z35group_norm_nhwc_bwd_one_pass_kernelI11Bf16IOBf16WLi512ELi16ELi256EEv26Group_norm_nhwc_bwd_params)
        /*0740*/ 	.word	0x00000008


	//----- nvinfo : EIATTR_MIN_STACK_SIZE
	.align		4
.L_349:
        /*0744*/ 	.byte	0x04, 0x12
        /*0746*/ 	.short	(.L_351 - .L_350)
	.align		4
.L_350:
        /*0748*/ 	.word	index@(_Z35group_norm_nhwc_bwd_one_pass_kernelI11Bf16IOFp16WLi64ELi16ELi256EEv26Group_norm_nhwc_bwd_params)
        /*074c*/ 	.word	0x00000000


	//----- nvinfo : EIATTR_MIN_STACK_SIZE
	.align		4
.L_351:
        /*0750*/ 	.byte	0x04, 0x12
        /*0752*/ 	.short	(.L_353 - .L_352)
	.align		4
.L_352:
        /*0754*/ 	.word	index@(_Z35group_norm_nhwc_bwd_one_pass_kernelI11Bf16IOFp16WLi128ELi16ELi256EEv26Group_norm_nhwc_bwd_params)
        /*0758*/ 	.word	0x00000000


	//----- nvinfo : EIATTR_MIN_STACK_SIZE
	.align		4
.L_353:
        /*075c*/ 	.byte	0x04, 0x12
        /*075e*/ 	.short	(.L_355 - .L_354)
	.align		4
.L_354:
        /*0760*/ 	.word	index@(_Z35group_norm_nhwc_bwd_one_pass_kernelI11Bf16IOFp16WLi256ELi16ELi256EEv26Group_norm_nhwc_bwd_params)
        /*0764*/ 	.word	0x00000008


	//----- nvinfo : EIATTR_MIN_STACK_SIZE
	.align		4
.L_355:
        /*0768*/ 	.byte	0x04, 0x12
        /*076a*/ 	.short	(.L_357 - .L_356)
	.align		4
.L_356:
        /*076c*/ 	.word	index@(_Z35group_norm_nhwc_bwd_one_pass_kernelI11Bf16IOFp16WLi512ELi16ELi256EEv26Group_norm_nhwc_bwd_params)
        /*0770*/ 	.word	0x00000008


	//----- nvinfo : EIATTR_MIN_STACK_SIZE
	.align		4
.L_357:
        /*0774*/ 	.byte	0x04, 0x12
        /*0776*/ 	.short	(.L_359 - .L_358)
	.align		4
.L_358:
        /*0778*/ 	.word	index@(_Z35group_norm_nhwc_bwd_one_pass_kernelI11Fp16IOFp32WLi64ELi16ELi256EEv26Group_norm_nhwc_bwd_params)
        /*077c*/ 	.word	0x00000000


	//----- nvinfo : EIATTR_MIN_STACK_SIZE
	.align		4
.L_359:
        /*0780*/ 	.byte	0x04, 0x12
        /*0782*/ 	.short	(.L_361 - .L_360)
	.align		4
.L_360:
        /*0784*/ 	.word	index@(_Z35group_norm_nhwc_bwd_one_pass_kernelI11Fp16IOFp32WLi128ELi16ELi256EEv26Group_norm_nhwc_bwd_params)
        /*0788*/ 	.word	0x00000000


	//----- nvinfo : EIATTR_MIN_STACK_SIZE
	.align		4
.L_361:
        /*078c*/ 	.byte	0x04, 0x12
        /*078e*/ 	.short	(.L_363 - .L_362)
	.align		4
.L_362:
        /*0790*/ 	.word	index@(_Z35group_norm_nhwc_bwd_one_pass_kernelI11Fp16IOFp32WLi256ELi16ELi256EEv26Group_norm_nhwc_bwd_params)
        /*0794*/ 	.word	0x00000008


	//----- nvinfo : EIATTR_MIN_STACK_SIZE
	.align		4
.L_363:
        /*0798*/ 	.byte	0x04, 0x12
        /*079a*/ 	.short	(.L_365 - .L_364)
	.align		4
.L_364:
        /*079c*/ 	.word	index@(_Z35group_norm_nhwc_bwd_one_pass_kernelI11Fp16IOFp32WLi512ELi16ELi256EEv26Group_norm_nhwc_bwd_params)
        /*07a0*/ 	.word	0x00000008


	//----- nvinfo : EIATTR_MIN_STACK_SIZE
	.align		4
.L_365:
        /*07a4*/ 	.byte	0x04, 0x12
        /*07a6*/ 	.short	(.L_367 - .L_366)
	.align		4
.L_366:
        /*07a8*/ 	.word	index@(_Z35group_norm_nhwc_bwd_one_pass_kernelI11Fp16IOBf16WLi64ELi16ELi256EEv26Group_norm_nhwc_bwd_params)
        /*07ac*/ 	.word	0x00000000


	//----- nvinfo : EIATTR_MIN_STACK_SIZE
	.align		4
.L_367:
        /*07b0*/ 	.byte	0x04, 0x12
        /*07b2*/ 	.short	(.L_369 - .L_368)
	.align		4
.L_368:
        /*07b4*/ 	.word	index@(_Z35group_norm_nhwc_bwd_one_pass_kernelI11Fp16IOBf16WLi128ELi16ELi256EEv26Group_norm_nhwc_bwd_params)
        /*07b8*/ 	.word	0x00000000


	//----- nvinfo : EIATTR_MIN_STACK_SIZE
	.align		4
.L_369:
        /*07bc*/ 	.byte	0x04, 0x12
        /*07be*/ 	.short	(.L_371 - .L_370)
	.align		4
.L_370:
        /*07c0*/ 	.word	index@(_Z35group_norm_nhwc_bwd_one_pass_kernelI11Fp16IOBf16WLi256ELi16ELi256EEv26Group_norm_nhwc_bwd_params)
        /*07c4*/ 	.word	0x00000008


	//----- nvinfo : EIATTR_MIN_STACK_SIZE
	.align		4
.L_371:
        /*07c8*/ 	.byte	0x04, 0x12
        /*07ca*/ 	.short	(.L_373 - .L_372)
	.align		4
.L_372:
        /*07cc*/ 	.word	index@(_Z35group_norm_nhwc_bwd_one_pass_kernelI11Fp16IOBf16WLi512ELi16ELi256EEv26Group_norm_nhwc_bwd_params)
        /*07d0*/ 	.word	0x00000008


	//----- nvinfo : EIATTR_MIN_STACK_SIZE
	.align		4
.L_373:
        /*07d4*/ 	.byte	0x04, 0x12
        /*07d6*/ 	.short	(.L_375 - .L_374)
	.align		4
.L_374:
        /*07d8*/ 	.word	index@(_Z35group_norm_nhwc_bwd_one_pass_kernelI11Fp16IOFp16WLi64ELi16ELi256EEv26Group_norm_nhwc_bwd_params)
        /*07dc*/ 	.word	0x00000000


	//----- nvinfo : EIATTR_MIN_STACK_SIZE
	.align		4
.L_375:
        /*07e0*/ 	.byte	0x04, 0x12
        /*07e2*/ 	.short	(.L_377 - .L_376)
	.align		4
.L_376:
        /*07e4*/ 	.word	index@(_Z35group_norm_nhwc_bwd_one_pass_kernelI11Fp16IOFp16WLi128ELi16ELi256EEv26Group_norm_nhwc_bwd_params)
        /*07e8*/ 	.word	0x00000000


	//----- nvinfo : EIATTR_MIN_STACK_SIZE
	.align		4
.L_377:
        /*07ec*/ 	.byte	0x04, 0x12
        /*07ee*/ 	.short	(.L_379 - .L_378)
	.align		4
.L_378:
        /*07f0*/ 	.word	index@(_Z35group_norm_nhwc_bwd_one_pass_kernelI11Fp16IOFp16WLi256ELi16ELi256EEv26Group_norm_nhwc_bwd_params)
        /*07f4*/ 	.word	0x00000008


	//----- nvinfo : EIATTR_MIN_STACK_SIZE
	.align		4
.L_379:
        /*07f8*/ 	.byte	0x04, 0x12
        /*07fa*/ 	.short	(.L_381 - .L_380)
	.align		4
.L_380:
        /*07fc*/ 	.word	index@(_Z35group_norm_nhwc_bwd_one_pass_kernelI11Fp16IOFp16WLi512ELi16ELi256EEv26Group_norm_nhwc_bwd_params)
        /*0800*/ 	.word	0x00000008


	//----- nvinfo : EIATTR_MIN_STACK_SIZE
	.align		4
.L_381:
        /*0804*/ 	.byte	0x04, 0x12
        /*0806*/ 	.short	(.L_383 - .L_382)
	.align		4
.L_382:
        /*0808*/ 	.word	index@(_Z35group_norm_nhwc_bwd_one_pass_kernelI11Fp32IOFp32WLi64ELi16ELi256EEv26Group_norm_nhwc_bwd_params)
        /*080c*/ 	.word	0x00000000


	//----- nvinfo : EIATTR_MIN_STACK_SIZE
	.align		4
.L_383:
        /*0810*/ 	.byte	0x04, 0x12
        /*0812*/ 	.short	(.L_385 - .L_384)
	.align		4
.L_384:
        /*0814*/ 	.word	index@(_Z35group_norm_nhwc_bwd_one_pass_kernelI11Fp32IOFp32WLi128ELi16ELi256EEv26Group_norm_nhwc_bwd_params)
        /*0818*/ 	.word	0x00000000


	//----- nvinfo : EIATTR_MIN_STACK_SIZE
	.align		4
.L_385:
        /*081c*/ 	.byte	0x04, 0x12
        /*081e*/ 	.short	(.L_387 - .L_386)
	.align		4
.L_386:
        /*0820*/ 	.word	index@(_Z35group_norm_nhwc_bwd_one_pass_kernelI11Fp32IOFp32WLi256ELi16ELi256EEv26Group_norm_nhwc_bwd_params)
        /*0824*/ 	.word	0x00000000


	//----- nvinfo : EIATTR_MIN_STACK_SIZE
	.align		4
.L_387:
        /*0828*/ 	.byte	0x04, 0x12
        /*082a*/ 	.short	(.L_389 - .L_388)
	.align		4
.L_388:
        /*082c*/ 	.word	index@(_Z35group_norm_nhwc_bwd_one_pass_kernelI11Fp32IOFp32WLi512ELi16ELi256EEv26Group_norm_nhwc_bwd_params)
        /*0830*/ 	.word	0x00000000


	//----- nvinfo : EIATTR_MIN_STACK_SIZE
	.align		4
.L_389:
        /*0834*/ 	.byte	0x04, 0x12
        /*0836*/ 	.short	(.L_391 - .L_390)
	.align		4
.L_390:
        /*0838*/ 	.word	index@(_Z35group_norm_nhwc_bwd_one_pass_kernelI11Fp32IOBf16WLi64ELi16ELi256EEv26Group_norm_nhwc_bwd_params)
        /*083c*/ 	.word	0x00000000


	//----- nvinfo : EIATTR_MIN_STACK_SIZE
	.align		4
.L_391:
        /*0840*/ 	.byte	0x04, 0x12
        /*0842*/ 	.short	(.L_393 - .L_392)
	.align		4
.L_392:
        /*0844*/ 	.word	index@(_Z35group_norm_nhwc_bwd_one_pass_kernelI11Fp32IOBf16WLi128ELi16ELi256EEv26Group_norm_nhwc_bwd_params)
        /*0848*/ 	.word	0x00000000


	//----- nvinfo : EIATTR_MIN_STACK_SIZE
	.align		4
.L_393:
        /*084c*/ 	.byte	0x04, 0x12
        /*084e*/ 	.short	(.L_395 - .L_394)
	.align		4
.L_394:
        /*0850*/ 	.word	index@(_Z35group_norm_nhwc_bwd_one_pass_kernelI11Fp32IOBf16WLi256ELi16ELi256EEv26Group_norm_nhwc_bwd_params)
        /*0854*/ 	.word	0x00000000


	//----- nvinfo : EIATTR_MIN_STACK_SIZE
	.align		4
.L_395:
        /*0858*/ 	.byte	0x04, 0x12
        /*085a*/ 	.short	(.L_397 - .L_396)
	.align		4
.L_396:
        /*085c*/ 	.word	index@(_Z35group_norm_nhwc_bwd_one_pass_kernelI11Fp32IOBf16WLi512ELi16ELi256EEv26Group_norm_nhwc_bwd_params)
        /*0860*/ 	.word	0x00000000


	//----- nvinfo : EIATTR_MIN_STACK_SIZE
	.align		4
.L_397:
        /*0864*/ 	.byte	0x04, 0x12
        /*0866*/ 	.short	(.L_399 - .L_398)
	.align		4
.L_398:
        /*0868*/ 	.word	index@(_Z35group_norm_nhwc_bwd_one_pass_kernelI11Fp32IOFp16WLi64ELi16ELi256EEv26Group_norm_nhwc_bwd_params)
        /*086c*/ 	.word	0x00000000


	//----- nvinfo : EIATTR_MIN_STACK_SIZE
	.align		4
.L_399:
        /*0870*/ 	.byte	0x04, 0x12
        /*0872*/ 	.short	(.L_401 - .L_400)
	.align		4
.L_400:
        /*0874*/ 	.word	index@(_Z35group_norm_nhwc_bwd_one_pass_kernelI11Fp32IOFp16WLi128ELi16ELi256EEv26Group_norm_nhwc_bwd_params)
        /*0878*/ 	.word	0x00000000


	//----- nvinfo : EIATTR_MIN_STACK_SIZE
	.align		4
.L_401:
        /*087c*/ 	.byte	0x04, 0x12
        /*087e*/ 	.short	(.L_403 - .L_402)
	.align		4
.L_402:
        /*0880*/ 	.word	index@(_Z35group_norm_nhwc_bwd_one_pass_kernelI11Fp32IOFp16WLi256ELi16ELi256EEv26Group_norm_nhwc_bwd_params)
        /*0884*/ 	.word	0x00000000


	//----- nvinfo : EIATTR_MIN_STACK_SIZE
	.align		4
.L_403:
        /*0888*/ 	.byte	0x04, 0x12
        /*088a*/ 	.short	(.L_405 - .L_404)
	.align		4
.L_404:
        /*088c*/ 	.word	index@(_Z35group_norm_nhwc_bwd_one_pass_kernelI11Fp32IOFp16WLi512ELi16ELi256EEv26Group_norm_nhwc_bwd_params)
        /*0890*/ 	.word	0x00000000


	//----- nvinfo : EIATTR_MIN_STACK_SIZE
	.align		4
.L_405:
        /*0894*/ 	.byte	0x04, 0x12
        /*0896*/ 	.short	(.L_407 - .L_406)
	.align		4
.L_406:
        /*0898*/ 	.word	index@(_Z35group_norm_nhwc_fwd_one_pass_kernelI11Bf16IOFp32WLi64ELi16ELi256EEv26Group_norm_nhwc_fwd_params)
        /*089c*/ 	.word	0x00000000


	//----- nvinfo : EIATTR_MIN_STACK_SIZE
	.align		4
.L_407:
        /*08a0*/ 	.byte	0x04, 0x12
        /*08a2*/ 	.short	(.L_409 - .L_408)
	.align		4
.L_408:
        /*08a4*/ 	.word	index@(_Z35group_norm_nhwc_fwd_one_pass_kernelI11Bf16IOFp32WLi128ELi16ELi256EEv26Group_norm_nhwc_fwd_params)
        /*08a8*/ 	.word	0x00000000


	//----- nvinfo : EIATTR_MIN_STACK_SIZE
	.align		4
.L_409:
        /*08ac*/ 	.byte	0x04, 0x12
        /*08ae*/ 	.short	(.L_411 - .L_410)
	.align		4
.L_410:
        /*08b0*/ 	.word	index@(_Z35group_norm_nhwc_fwd_one_pass_kernelI11Bf16IOFp32WLi256ELi16ELi256EEv26Group_norm_nhwc_fwd_params)
        /*08b4*/ 	.word	0x00000000


	//----- nvinfo : EIATTR_MIN_STACK_SIZE
	.align		4
.L_411:
        /*08b8*/ 	.byte	0x04, 0x12
        /*08ba*/ 	.short	(.L_413 - .L_412)
	.align		4
.L_412:
        /*08bc*/ 	.word	index@(_Z35group_norm_nhwc_fwd_one_pass_kernelI11Bf16IOFp32WLi512ELi16ELi256EEv26Group_norm_nhwc_fwd_params)
        /*08c0*/ 	.word	0x00000000


	//----- nvinfo : EIATTR_MIN_STACK_SIZE
	.align		4
.L_413:
        /*08c4*/ 	.byte	0x04, 0x12
        /*08c6*/ 	.short	(.L_415 - .L_414)
	.align		4
.L_414:
        /*08c8*/ 	.word	index@(_Z35group_norm_nhwc_fwd_one_pass_kernelI11Bf16IOBf16WLi64ELi16ELi256EEv26Group_norm_nhwc_fwd_params)
        /*08cc*/ 	.word	0x00000000


	//----- nvinfo : EIATTR_MIN_STACK_SIZE
	.align		4
.L_415:
        /*08d0*/ 	.byte	0x04, 0x12
        /*08d2*/ 	.short	(.L_417 - .L_416)
	.align		4
.L_416:
        /*08d4*/ 	.word	index@(_Z35group_norm_nhwc_fwd_one_pass_kernelI11Bf16IOBf16WLi128ELi16ELi256EEv26Group_norm_nhwc_fwd_params)
        /*08d8*/ 	.word	0x00000000


	//----- nvinfo : EIATTR_MIN_STACK_SIZE
	.align		4
.L_417:
        /*08dc*/ 	.byte	0x04, 0x12
        /*08de*/ 	.short	(.L_419 - .L_418)
	.align		4
.L_418:
        /*08e0*/ 	.word	index@(_Z35group_norm_nhwc_fwd_one_pass_kernelI11Bf16IOBf16WLi256ELi16ELi256EEv26Group_norm_nhwc_fwd_params)
        /*08e4*/ 	.word	0x00000000


	//----- nvinfo : EIATTR_MIN_STACK_SIZE
	.align		4
.L_419:
        /*08e8*/ 	.byte	0x04, 0x12
        /*08ea*/ 	.short	(.L_421 - .L_420)
	.align		4
.L_420:
        /*08ec*/ 	.word	index@(_Z35group_norm_nhwc_fwd_one_pass_kernelI11Bf16IOBf16WLi512ELi16ELi256EEv26Group_norm_nhwc_fwd_params)
        /*08f0*/ 	.word	0x00000000


	//----- nvinfo : EIATTR_MIN_STACK_SIZE
	.align		4
.L_421:
        /*08f4*/ 	.byte	0x04, 0x12
        /*08f6*/ 	.short	(.L_423 - .L_422)
	.align		4
.L_422:
        /*08f8*/ 	.word	index@(_Z35group_norm_nhwc_fwd_one_pass_kernelI11Bf16IOFp16WLi64ELi16ELi256EEv26Group_norm_nhwc_fwd_params)
        /*08fc*/ 	.word	0x00000000


	//----- nvinfo : EIATTR_MIN_STACK_SIZE
	.align		4
.L_423:
        /*0900*/ 	.byte	0x04, 0x12
        /*0902*/ 	.short	(.L_425 - .L_424)
	.align		4
.L_424:
        /*0904*/ 	.word	index@(_Z35group_norm_nhwc_fwd_one_pass_kernelI11Bf16IOFp16WLi128ELi16ELi256EEv26Group_norm_nhwc_fwd_params)
        /*0908*/ 	.word	0x00000000


	//----- nvinfo : EIATTR_MIN_STACK_SIZE
	.align		4
.L_425:
        /*090c*/ 	.byte	0x04, 0x12
        /*090e*/ 	.short	(.L_427 - .L_426)
	.align		4
.L_426:
        /*0910*/ 	.word	index@(_Z35group_norm_nhwc_fwd_one_pass_kernelI11Bf16IOFp16WLi256ELi16ELi256EEv26Group_norm_nhwc_fwd_params)
        /*0914*/ 	.word	0x00000000


	//----- nvinfo : EIATTR_MIN_STACK_SIZE
	.align		4
.L_427:
        /*0918*/ 	.byte	0x04, 0x12
        /*091a*/ 	.short	(.L_429 - .L_428)
	.align		4
.L_428:
        /*091c*/ 	.word	index@(_Z35group_norm_nhwc_fwd_one_pass_kernelI11Bf16IOFp16WLi512ELi16ELi256EEv26Group_norm_nhwc_fwd_params)
        /*0920*/ 	.word	0x00000000


	//----- nvinfo : EIATTR_MIN_STACK_SIZE
	.align		4
.L_429:
        /*0924*/ 	.byte	0x04, 0x12
        /*0926*/ 	.short	(.L_431 - .L_430)
	.align		4
.L_430:
        /*0928*/ 	.word	index@(_Z35group_norm_nhwc_fwd_one_pass_kernelI11Fp16IOFp32WLi64ELi16ELi256EEv26Group_norm_nhwc_fwd_params)
        /*092c*/ 	.word	0x00000000


	//----- nvinfo : EIATTR_MIN_STACK_SIZE
	.align		4
.L_431:
        /*0930*/ 	.byte	0x04, 0x12
        /*0932*/ 	.short	(.L_433 - .L_432)
	.align		4
.L_432:
        /*0934*/ 	.word	index@(_Z35group_norm_nhwc_fwd_one_pass_kernelI11Fp16IOFp32WLi128ELi16ELi256EEv26Group_norm_nhwc_fwd_params)
        /*0938*/ 	.word	0x00000000


	//----- nvinfo : EIATTR_MIN_STACK_SIZE
	.align		4
.L_433:
        /*093c*/ 	.byte	0x04, 0x12
        /*093e*/ 	.short	(.L_435 - .L_434)
	.align		4
.L_434:
        /*0940*/ 	.word	index@(_Z35group_norm_nhwc_fwd_one_pass_kernelI11Fp16IOFp32WLi256ELi16ELi256EEv26Group_norm_nhwc_fwd_params)
        /*0944*/ 	.word	0x00000000


	//----- nvinfo : EIATTR_MIN_STACK_SIZE
	.align		4
.L_435:
        /*0948*/ 	.byte	0x04, 0x12
        /*094a*/ 	.short	(.L_437 - .L_436)
	.align		4
.L_436:
        /*094c*/ 	.word	index@(_Z35group_norm_nhwc_fwd_one_pass_kernelI11Fp16IOFp32WLi512ELi16ELi256EEv26Group_norm_nhwc_fwd_params)
        /*0950*/ 	.word	0x00000000


	//----- nvinfo : EIATTR_MIN_STACK_SIZE
	.align		4
.L_437:
        /*0954*/ 	.byte	0x04, 0x12
        /*0956*/ 	.short	(.L_439 - .L_438)
	.align		4
.L_438:
        /*0958*/ 	.word	index@(_Z35group_norm_nhwc_fwd_one_pass_kernelI11Fp16IOBf16WLi64ELi16ELi256EEv26Group_norm_nhwc_fwd_params)
        /*095c*/ 	.word	0x00000000


	//----- nvinfo : EIATTR_MIN_STACK_SIZE
	.align		4
.L_439:
        /*0960*/ 	.byte	0x04, 0x12
        /*0962*/ 	.short	(.L_441 - .L_440)
	.align		4
.L_440:
        /*0964*/ 	.word	index@(_Z35group_norm_nhwc_fwd_one_pass_kernelI11Fp16IOBf16WLi128ELi16ELi256EEv26Group_norm_nhwc_fwd_params)
        /*0968*/ 	.word	0x00000000


	//----- nvinfo : EIATTR_MIN_STACK_SIZE
	.align		4
.L_441:
        /*096c*/ 	.byte	0x04, 0x12
        /*096e*/ 	.short	(.L_443 - .L_442)
	.align		4
.L_442:
        /*0970*/ 	.word	index@(_Z35group_norm_nhwc_fwd_one_pass_kernelI11Fp16IOBf16WLi256ELi16ELi256EEv26Group_norm_nhwc_fwd_params)
        /*0974*/ 	.word	0x00000000


	//----- nvinfo : EIATTR_MIN_STACK_SIZE
	.align		4
.L_443:
        /*0978*/ 	.byte	0x04, 0x12
        /*097a*/ 	.short	(.L_445 - .L_444)
	.align		4
.L_444:
        /*097c*/ 	.word	index@(_Z35group_norm_nhwc_fwd_one_pass_kernelI11Fp16IOBf16WLi512ELi16ELi256EEv26Group_norm_nhwc_fwd_params)
        /*0980*/ 	.word	0x00000000


	//----- nvinfo : EIATTR_MIN_STACK_SIZE
	.align		4
.L_445:
        /*0984*/ 	.byte	0x04, 0x12
        /*0986*/ 	.short	(.L_447 - .L_446)
	.align		4
.L_446:
        /*0988*/ 	.word	index@(_Z35group_norm_nhwc_fwd_one_pass_kernelI11Fp16IOFp16WLi64ELi16ELi256EEv26Group_norm_nhwc_fwd_params)
        /*098c*/ 	.word	0x00000000


	//----- nvinfo : EIATTR_MIN_STACK_SIZE
	.align		4
.L_447:
        /*0990*/ 	.byte	0x04, 0x12
        /*0992*/ 	.short	(.L_449 - .L_448)
	.align		4
.L_448:
        /*0994*/ 	.word	index@(_Z35group_norm_nhwc_fwd_one_pass_kernelI11Fp16IOFp16WLi128ELi16ELi256EEv26Group_norm_nhwc_fwd_params)
        /*0998*/ 	.word	0x00000000


	//----- nvinfo : EIATTR_MIN_STACK_SIZE
	.align		4
.L_449:
        /*099c*/ 	.byte	0x04, 0x12
        /*099e*/ 	.short	(.L_451 - .L_450)
	.align		4
.L_450:
        /*09a0*/ 	.word	index@(_Z35group_norm_nhwc_fwd_one_pass_kernelI11Fp16IOFp16WLi256ELi16ELi256EEv26Group_norm_nhwc_fwd_params)
        /*09a4*/ 	.word	0x00000000


	//----- nvinfo : EIATTR_MIN_STACK_SIZE
	.align		4
.L_451:
        /*09a8*/ 	.byte	0x04, 0x12
        /*09aa*/ 	.short	(.L_453 - .L_452)
	.align		4
.L_452:
        /*09ac*/ 	.word	index@(_Z35group_norm_nhwc_fwd_one_pass_kernelI11Fp16IOFp16WLi512ELi16ELi256EEv26Group_norm_nhwc_fwd_params)
        /*09b0*/ 	.word	0x00000000


	//----- nvinfo : EIATTR_MIN_STACK_SIZE
	.align		4
.L_453:
        /*09b4*/ 	.byte	0x04, 0x12
        /*09b6*/ 	.short	(.L_455 - .L_454)
	.align		4
.L_454:
        /*09b8*/ 	.word	index@(_Z35group_norm_nhwc_fwd_one_pass_kernelI11Fp32IOFp32WLi64ELi16ELi256EEv26Group_norm_nhwc_fwd_params)
        /*09bc*/ 	.word	0x00000000


	//----- nvinfo : EIATTR_MIN_STACK_SIZE
	.align		4
.L_455:
        /*09c0*/ 	.byte	0x04, 0x12
        /*09c2*/ 	.short	(.L_457 - .L_456)
	.align		4
.L_456:
        /*09c4*/ 	.word	index@(_Z35group_norm_nhwc_fwd_one_pass_kernelI11Fp32IOFp32WLi128ELi16ELi256EEv26Group_norm_nhwc_fwd_params)
        /*09c8*/ 	.word	0x00000000


	//----- nvinfo : EIATTR_MIN_STACK_SIZE
	.align		4
.L_457:
        /*09cc*/ 	.byte	0x04, 0x12
        /*09ce*/ 	.short	(.L_459 - .L_458)
	.align		4
.L_458:
        /*09d0*/ 	.word	index@(_Z35group_norm_nhwc_fwd_one_pass_kernelI11Fp32IOFp32WLi256ELi16ELi256EEv26Group_norm_nhwc_fwd_params)
        /*09d4*/ 	.word	0x00000000


	//----- nvinfo : EIATTR_MIN_STACK_SIZE
	.align		4
.L_459:
        /*09d8*/ 	.byte	0x04, 0x12
        /*09da*/ 	.short	(.L_461 - .L_460)
	.align		4
.L_460:
        /*09dc*/ 	.word	index@(_Z35group_norm_nhwc_fwd_one_pass_kernelI11Fp32IOFp32WLi512ELi16ELi256EEv26Group_norm_nhwc_fwd_params)
        /*09e0*/ 	.word	0x00000000


	//----- nvinfo : EIATTR_MIN_STACK_SIZE
	.align		4
.L_461:
        /*09e4*/ 	.byte	0x04, 0x12
        /*09e6*/ 	.short	(.L_463 - .L_462)
	.align		4
.L_462:
        /*09e8*/ 	.word	index@(_Z35group_norm_nhwc_fwd_one_pass_kernelI11Fp32IOBf16WLi64ELi16ELi256EEv26Group_norm_nhwc_fwd_params)
        /*09ec*/ 	.word	0x00000000


	//----- nvinfo : EIATTR_MIN_STACK_SIZE
	.align		4
.L_463:
        /*09f0*/ 	.byte	0x04, 0x12
        /*09f2*/ 	.short	(.L_465 - .L_464)
	.align		4
.L_464:
        /*09f4*/ 	.word	index@(_Z35group_norm_nhwc_fwd_one_pass_kernelI11Fp32IOBf16WLi128ELi16ELi256EEv26Group_norm_nhwc_fwd_params)
        /*09f8*/ 	.word	0x00000000


	//----- nvinfo : EIATTR_MIN_STACK_SIZE
	.align		4
.L_465:
        /*09fc*/ 	.byte	0x04, 0x12
        /*09fe*/ 	.short	(.L_467 - .L_466)
	.align		4
.L_466:
        /*0a00*/ 	.word	index@(_Z35group_norm_nhwc_fwd_one_pass_kernelI11Fp32IOBf16WLi256ELi16ELi256EEv26Group_norm_nhwc_fwd_params)
        /*0a04*/ 	.word	0x00000000


	//----- nvinfo : EIATTR_MIN_STACK_SIZE
	.align		4
.L_467:
        /*0a08*/ 	.byte	0x04, 0x12
        /*0a0a*/ 	.short	(.L_469 - .L_468)
	.align		4
.L_468:
        /*0a0c*/ 	.word	index@(_Z35group_norm_nhwc_fwd_one_pass_kernelI11Fp32IOBf16WLi512ELi16ELi256EEv26Group_norm_nhwc_fwd_params)
        /*0a10*/ 	.word	0x00000000


	//----- nvinfo : EIATTR_MIN_STACK_SIZE
	.align		4
.L_469:
        /*0a14*/ 	.byte	0x04, 0x12
        /*0a16*/ 	.short	(.L_471 - .L_470)
	.align		4
.L_470:
        /*0a18*/ 	.word	index@(_Z35group_norm_nhwc_fwd_one_pass_kernelI11Fp32IOFp16WLi64ELi16ELi256EEv26Group_norm_nhwc_fwd_params)
        /*0a1c*/ 	.word	0x00000000


	//----- nvinfo : EIATTR_MIN_STACK_SIZE
	.align		4
.L_471:
        /*0a20*/ 	.byte	0x04, 0x12
        /*0a22*/ 	.short	(.L_473 - .L_472)
	.align		4
.L_472:
        /*0a24*/ 	.word	index@(_Z35group_norm_nhwc_fwd_one_pass_kernelI11Fp32IOFp16WLi128ELi16ELi256EEv26Group_norm_nhwc_fwd_params)
        /*0a28*/ 	.word	0x00000000


	//----- nvinfo : EIATTR_MIN_STACK_SIZE
	.align		4
.L_473:
        /*0a2c*/ 	.byte	0x04, 0x12
        /*0a2e*/ 	.short	(.L_475 - .L_474)
	.align		4
.L_474:
        /*0a30*/ 	.word	index@(_Z35group_norm_nhwc_fwd_one_pass_kernelI11Fp32IOFp16WLi256ELi16ELi256EEv26Group_norm_nhwc_fwd_params)
        /*0a34*/ 	.word	0x00000000


	//----- nvinfo : EIATTR_MIN_STACK_SIZE
	.align		4
.L_475:
        /*0a38*/ 	.byte	0x04, 0x12
        /*0a3a*/ 	.short	(.L_477 - .L_476)
	.align		4
.L_476:
        /*0a3c*/ 	.word	index@(_Z35group_norm_nhwc_fwd_one_pass_kernelI11Fp32IOFp16WLi512ELi16ELi256EEv26Group_norm_nhwc_fwd_params)
        /*0a40*/ 	.word	0x00000000
.L_477:


//--------------------- .nv.compat                --------------------------
	.section	.nv.compat,"",@"SHT_CUDA_COMPAT_INFO"
	.align	4
        /*0000*/ 	.byte	0x02, 0x09, 0x01, 0x00, 0x02, 0x02, 0x01, 0x00, 0x02, 0x05, 0x05, 0x00, 0x03, 0x07, 0x01, 0x01
        /*0010*/ 	.byte	0x02, 0x03, 0x00, 0x00, 0x02, 0x06, 0x01, 0x00, 0x04, 0x0b, 0x08, 0x00, 0x00, 0x00, 0x00, 0x00
        /*0020*/ 	.byte	0x00, 0x00, 0x00, 0x00


//--------------------- .nv.info._ZN3cub17CUB_300001_SM_9006detail11EmptyKernelIvEEvv --------------------------
	.section	.nv.info._ZN3cub17CUB_300001_SM_9006detail11EmptyKernelIvEEvv,"",@"SHT_CUDA_INFO"
	.sectionflags	@""
	.align	4


	//----- nvinfo : EIATTR_CUDA_API_VERSION
	.align		4
        /*0000*/ 	.byte	0x04, 0x37
        /*0002*/ 	.short	(.L_479 - .L_478)
.L_478:
        /*0004*/ 	.word	0x00000082


	//----- nvinfo : EIATTR_SPARSE_MMA_MASK
	.align		4
.L_479:
        /*0008*/ 	.byte	0x03, 0x50
        /*000a*/ 	.short	0x0000


	//----- nvinfo : EIATTR_MAXREG_COUNT
	.align		4
        /*000c*/ 	.byte	0x03, 0x1b
        /*000e*/ 	.short	0x00ff


	//----- nvinfo : EIATTR_MERCURY_ISA_VERSION
	.align		4
        /*0010*/ 	.byte	0x03, 0x5f
        /*0012*/ 	.short	0x0101


	//----- nvinfo : EIATTR_EXIT_INSTR_OFFSETS
	.align		4
        /*0014*/ 	.byte	0x04, 0x1c
        /*0016*/ 	.short	(.L_481 - .L_480)


	//   ....[0]....
.L_480:
        /*0018*/ 	.word	0x00000010


	//----- nvinfo : EIATTR_SW_WAR
	.align		4
.L_481:
        /*001c*/ 	.byte	0x04, 0x36
        /*001e*/ 	.short	(.L_483 - .L_482)
.L_482:
        /*0020*/ 	.word	0x00000008
.L_483:


//--------------------- .nv.info._Z35group_norm_nhwc_bwd_one_pass_kernelI11Bf16IOFp32WLi64ELi16ELi256EEv26Group_norm_nhwc_bwd_params --------------------------
	.section	.nv.info._Z35group_norm_nhwc_bwd_one_pass_kernelI11Bf16IOFp32WLi64ELi16ELi256EEv26Group_norm_nhwc_bwd_params,"",@"SHT_CUDA_INFO"
	.sectionflags	@""
	.align	4


	//----- nvinfo : EIATTR_CUDA_API_VERSION
	.align		4
        /*0000*/ 	.byte	0x04, 0x37
        /*0002*/ 	.short	(.L_485 - .L_484)
.L_484:
        /*0004*/ 	.word	0x00000082


	//----- nvinfo : EIATTR_KPARAM_INFO
	.align		4
.L_485:
        /*0008*/ 	.byte	0x04, 0x17
        /*000a*/ 	.short	(.L_487 - .L_486)
.L_486:
        /*000c*/ 	.word	0x00000000
        /*0010*/ 	.short	0x0000
        /*0012*/ 	.short	0x0000
        /*0014*/ 	.byte	0x00, 0xf0, 0xe1, 0x02


	//----- nvinfo : EIATTR_SPARSE_MMA_MASK
	.align		4
.L_487:
        /*0018*/ 	.byte	0x03, 0x50
        /*001a*/ 	.short	0x0000


	//----- nvinfo : EIATTR_MAXREG_COUNT
	.align		4
        /*001c*/ 	.byte	0x03, 0x1b
        /*001e*/ 	.short	0x00ff


	//----- nvinfo : EIATTR_NUM_BARRIERS
	.align		4
        /*0020*/ 	.byte	0x02, 0x4c
        /*0022*/ 	.byte	0x01
	.zero		1


	//----- nvinfo : EIATTR_MERCURY_ISA_VERSION
	.align		4
        /*0024*/ 	.byte	0x03, 0x5f
        /*0026*/ 	.short	0x0101


	//----- nvinfo : EIATTR_INT_WARP_WIDE_INSTR_OFFSETS
	.align		4
        /*0028*/ 	.byte	0x04, 0x31
        /*002a*/ 	.short	(.L_489 - .L_488)


	//   ....[0]....
.L_488:
        /*002c*/ 	.word	0x00001f70


	//   ....[1]....
        /*0030*/ 	.word	0x00003970


	//----- nvinfo : EIATTR_COOP_GROUP_MASK_REGIDS
	.align		4
.L_489:
        /*0034*/ 	.byte	0x04, 0x29
        /*0036*/ 	.short	(.L_491 - .L_490)


	//   ....[0]....
.L_490:
        /*0038*/ 	.word	0xffffffff


	//   ....[1]....
        /*003c*/ 	.word	0xffffffff


	//   ....[2]....
        /*0040*/ 	.word	0xffffffff


	//   ....[3]....
        /*0044*/ 	.word	0xffffffff


	//   ....[4]....
        /*0048*/ 	.word	0xffffffff


	//   ....[5]....
        /*004c*/ 	.word	0xffffffff


	//   ....[6]....
        /*0050*/ 	.word	0xffffffff


	//   ....[7]....
        /*0054*/ 	.word	0xffffffff


	//   ....[8]....
        /*0058*/ 	.word	0xffffffff


	//   ....[9]....
        /*005c*/ 	.word	0xffffffff


	//----- nvinfo : EIATTR_COOP_GROUP_INSTR_OFFSETS
	.align		4
.L_491:
        /*0060*/ 	.byte	0x04, 0x28
        /*0062*/ 	.short	(.L_493 - .L_492)


	//   ....[0]....
.L_492:
        /*0064*/ 	.word	0x00000f70


	//   ....[1]....
        /*0068*/ 	.word	0x00000fb0


	//   ....[2]....
        /*006c*/ 	.word	0x00001000


	//   ....[3]....
        /*0070*/ 	.word	0x00001020


	//   ....[4]....
        /*0074*/ 	.word	0x00001050


	//   ....[5]....
        /*0078*/ 	.word	0x00001070


	//   ....[6]....
        /*007c*/ 	.word	0x000010a0


	//   ....[7]....
        /*0080*/ 	.word	0x000010c0


	//   ....[8]....
        /*0084*/ 	.word	0x000010f0


	//   ....[9]....
        /*0088*/ 	.word	0x00001110


	//----- nvinfo : EIATTR_EXIT_INSTR_OFFSETS
	.align		4
.L_493:
        /*008c*/ 	.byte	0x04, 0x1c
        /*008e*/ 	.short	(.L_495 - .L_494)


	//   ....[0]....
.L_494:
        /*0090*/ 	.word	0x00003a00


	//   ....[1]....
        /*0094*/ 	.word	0x00003b40


	//   ....[2]....
        /*0098*/ 	.word	0x00003d80


	//----- nvinfo : EIATTR_MAX_THREADS
	.align		4
.L_495:
        /*009c*/ 	.byte	0x04, 0x05
        /*009e*/ 	.short	(.L_497 - .L_496)
.L_496:
        /*00a0*/ 	.word	0x00000100
        /*00a4*/ 	.word	0x00000001
        /*00a8*/ 	.word	0x00000001


	//----- nvinfo : EIATTR_CRS_STACK_SIZE
	.align		4
.L_497:
        /*00ac*/ 	.byte	0x04, 0x1e
        /*00ae*/ 	.short	(.L_499 - .L_498)
.L_498:
        /*00b0*/ 	.word	0x00000000


	//----- nvinfo : EIATTR_CBANK_PARAM_SIZE
	.align		4
.L_499:
        /*00b4*/ 	.byte	0x03, 0x19
        /*00b6*/ 	.short	0x00b8


	//----- nvinfo : EIATTR_PARAM_CBANK
	.align		4
        /*00b8*/ 	.byte	0x04, 0x0a
        /*00ba*/ 	.short	(.L_501 - .L_500)
	.align		4
.L_500:
        /*00bc*/ 	.word	index@(.nv.constant0._Z35group_norm_nhwc_bwd_one_pass_kernelI11Bf16IOFp32WLi64ELi16ELi256EEv26Group_norm_nhwc_bwd_params)
        /*00c0*/ 	.short	0x0210
        /*00c2*/ 	.short	0x00b8


	//----- nvinfo : EIATTR_SW_WAR
	.align		4
.L_501:
        /*00c4*/ 	.byte	0x04, 0x36
        /*00c6*/ 	.short	(.L_503 - .L_502)
.L_502:
        /*00c8*/ 	.word	0x00000008
.L_503:


//--------------------- .nv.info._Z35group_norm_nhwc_bwd_one_pass_kernelI11Bf16IOFp32WLi128ELi16ELi256EEv26Group_norm_nhwc_bwd_params --------------------------
	.section	.nv.info._Z35group_norm_nhwc_bwd_one_pass_kernelI11Bf16IOFp32WLi128ELi16ELi256EEv26Group_norm_nhwc_bwd_params,"",@"SHT_CUDA_INFO"
	.sectionflags	@""
	.align	4


	//----- nvinfo : EIATTR_CUDA_API_VERSION
	.align		4
        /*0000*/ 	.byte	0x04, 0x37
        /*0002*/ 	.short	(.L_505 - .L_504)
.L_504:
        /*0004*/ 	.word	0x00000082


	//----- nvinfo : EIATTR_KPARAM_INFO
	.align		4
.L_505:
        /*0008*/ 	.byte	0x04, 0x17
        /*000a*/ 	.short	(.L_507 - .L_506)
.L_506:
        /*000c*/ 	.word	0x00000000
        /*0010*/ 	.short	0x0000
        /*0012*/ 	.short	0x0000
        /*0014*/ 	.byte	0x00, 0xf0, 0xe1, 0x02


	//----- nvinfo : EIATTR_SPARSE_MMA_MASK
	.align		4
.L_507:
        /*0018*/ 	.byte	0x03, 0x50
        /*001a*/ 	.short	0x0000


	//----- nvinfo : EIATTR_MAXREG_COUNT
	.align		4
        /*001c*/ 	.byte	0x03, 0x1b
        /*001e*/ 	.short	0x00ff


	//----- nvinfo : EIATTR_NUM_BARRIERS
	.align		4
        /*0020*/ 	.byte	0x02, 0x4c
        /*0022*/ 	.byte	0x01
	.zero		1


	//----- nvinfo : EIATTR_MERCURY_ISA_VERSION
	.align		4
        /*0024*/ 	.byte	0x03, 0x5f
        /*0026*/ 	.short	0x0101


	//----- nvinfo : EIATTR_INT_WARP_WIDE_INSTR_OFFSETS
	.align		4
        /*0028*/ 	.byte	0x04, 0x31
        /*002a*/ 	.short	(.L_509 - .L_508)


	//   ....[0]....
.L_508:
        /*002c*/ 	.word	0x00002760


	//   ....[1]....
        /*0030*/ 	.word	0x00004840


	//----- nvinfo : EIATTR_COOP_GROUP_MASK_REGIDS
	.align		4
.L_509:
        /*0034*/ 	.byte	0x04, 0x29
        /*0036*/ 	.short	(.L_511 - .L_510)


	//   ....[0]....
.L_510:
        /*0038*/ 	.word	0xffffffff


	//   ....[1]....
        /*003c*/ 	.word	0xffffffff


	//   ....[2]....
        /*0040*/ 	.word	0xffffffff


	//   ....[3]....
        /*0044*/ 	.word	0xffffffff


	//   ....[4]....
        /*0048*/ 	.word	0xffffffff


	//   ....[5]....
        /*004c*/ 	.word	0xffffffff


	//   ....[6]....
        /*0050*/ 	.word	0xffffffff


	//   ....[7]....
        /*0054*/ 	.word	0xffffffff


	//   ....[8]....
        /*0058*/ 	.word	0xffffffff


	//   ....[9]....
        /*005c*/ 	.word	0xffffffff


	//----- nvinfo : EIATTR_COOP_GROUP_INSTR_OFFSETS
	.align		4
.L_511:
        /*0060*/ 	.byte	0x04, 0x28
        /*0062*/ 	.short	(.L_513 - .L_512)


	//   ....[0]....
.L_512:
        /*0064*/ 	.word	0x000016e0


	//   ....[1]....
        /*0068*/ 	.word	0x00001720


	//   ....[2]....
        /*006c*/ 	.word	0x00001850


	//   ....[3]....
        /*0070*/ 	.word	0x00001870


	//   ....[4]....
        /*0074*/ 	.word	0x000018a0


	//   ....[5]....
        /*0078*/ 	.word	0x000018c0


	//   ....[6]....
        /*007c*/ 	.word	0x000018f0


	//   ....[7]....
        /*0080*/ 	.word	0x00001910


	//   ....[8]....
        /*0084*/ 	.word	0x00001940


	//   ....[9]....
        /*0088*/ 	.word	0x00001960


	//----- nvinfo : EIATTR_EXIT_INSTR_OFFSETS
	.align		4
.L_513:
        /*008c*/ 	.byte	0x04, 0x1c
        /*008e*/ 	.short	(.L_515 - .L_514)


	//   ....[0]....
.L_514:
        /*0090*/ 	.word	0x000048d0


	//   ....[1]....
        /*0094*/ 	.word	0x00004a10


	//   ....[2]....
        /*0098*/ 	.word	0x00004c50


	//----- nvinfo : EIATTR_MAX_THREADS
	.align		4
.L_515:
        /*009c*/ 	.byte	0x04, 0x05
        /*009e*/ 	.short	(.L_517 - .L_516)
.L_516:
        /*00a0*/ 	.word	0x00000100
        /*00a4*/ 	.word	0x00000001
        /*00a8*/ 	.word	0x00000001


	//----- nvinfo : EIATTR_CRS_STACK_SIZE
	.align		4
.L_517:
        /*00ac*/ 	.byte	0x04, 0x1e
        /*00ae*/ 	.short	(.L_519 - .L_518)
.L_518:
        /*00b0*/ 	.word	0x00000000


	//----- nvinfo : EIATTR_CBANK_PARAM_SIZE
	.align		4
.L_519:
        /*00b4*/ 	.byte	0x03, 0x19
        /*00b6*/ 	.short	0x00b8


	//----- nvinfo : EIATTR_PARAM_CBANK
	.align		4
        /*00b8*/ 	.byte	0x04, 0x0a
        /*00ba*/ 	.short	(.L_521 - .L_520)
	.align		4
.L_520:
        /*00bc*/ 	.word	index@(.nv.constant0._Z35group_norm_nhwc_bwd_one_pass_kernelI11Bf16IOFp32WLi128ELi16ELi256EEv26Group_norm_nhwc_bwd_params)
        /*00c0*/ 	.short	0x0210
        /*00c2*/ 	.short	0x00b8


	//----- nvinfo : EIATTR_SW_WAR
	.align		4
.L_521:
        /*00c4*/ 	.byte	0x04, 0x36
        /*00c6*/ 	.short	(.L_523 - .L_522)
.L_522:
        /*00c8*/ 	.word	0x00000008
.L_523:


//--------------------- .nv.info._Z35group_norm_nhwc_bwd_one_pass_kernelI11Bf16IOFp32WLi256ELi16ELi256EEv26Group_norm_nhwc_bwd_params --------------------------
	.section	.nv.info._Z35group_norm_nhwc_bwd_one_pass_kernelI11Bf16IOFp32WLi256ELi16ELi256EEv26Group_norm_nhwc_bwd_params,"",@"SHT_CUDA_INFO"
	.sectionflags	@""
	.align	4


	//----- nvinfo : EIATTR_CUDA_API_VERSION
	.align		4
        /*0000*/ 	.byte	0x04, 0x37
        /*0002*/ 	.short	(.L_525 - .L_524)
.L_524:
        /*0004*/ 	.word	0x00000082


	//----- nvinfo : EIATTR_KPARAM_INFO
	.align		4
.L_525:
        /*0008*/ 	.byte	0x04, 0x17
        /*000a*/ 	.short	(.L_527 - .L_526)
.L_526:
        /*000c*/ 	.word	0x00000000
        /*0010*/ 	.short	0x0000
        /*0012*/ 	.short	0x0000
        /*0014*/ 	.byte	0x00, 0xf0, 0xe1, 0x02


	//----- nvinfo : EIATTR_SPARSE_MMA_MASK
	.align		4
.L_527:
        /*0018*/ 	.byte	0x03, 0x50
        /*001a*/ 	.short	0x0000


	//----- nvinfo : EIATTR_MAXREG_COUNT
	.align		4
        /*001c*/ 	.byte	0x03, 0x1b
        /*001e*/ 	.short	0x00ff


	//----- nvinfo : EIATTR_NUM_BARRIERS
	.align		4
        /*0020*/ 	.byte	0x02, 0x4c
        /*0022*/ 	.byte	0x01
	.zero		1


	//----- nvinfo : EIATTR_ANNOTATIONS
	.align		4
        /*0024*/ 	.byte	0x04, 0x55
        /*0026*/ 	.short	(.L_529 - .L_528)


	//   ....[0]....
.L_528:
        /*0028*/ 	.word	0x00000001
        /*002c*/ 	.byte	0xe0, 0x02, 0x00, 0x00, 0x01, 0x00, 0x00, 0x00, 0x30, 0x25, 0x00, 0x00, 0x01, 0x00, 0x00, 0x00
        /*003c*/ 	.byte	0x50, 0x25, 0x00, 0x00, 0x01, 0x00, 0x00, 0x00, 0x20, 0x27, 0x00, 0x00


	//----- nvinfo : EIATTR_MERCURY_ISA_VERSION
	.align		4
.L_529:
        /*0048*/ 	.byte	0x03, 0x5f
        /*004a*/ 	.short	0x0101


	//----- nvinfo : EIATTR_INT_WARP_WIDE_INSTR_OFFSETS
	.align		4
        /*004c*/ 	.byte	0x04, 0x31
        /*004e*/ 	.short	(.L_531 - .L_530)


	//   ....[0]....
.L_530:
        /*0050*/ 	.word	0x000037b0


	//   ....[1]....
        /*0054*/ 	.word	0x00006530


	//----- nvinfo : EIATTR_COOP_GROUP_MASK_REGIDS
	.align		4
.L_531:
        /*0058*/ 	.byte	0x04, 0x29
        /*005a*/ 	.short	(.L_533 - .L_532)


	//   ....[0]....
.L_532:
        /*005c*/ 	.word	0xffffffff


	//   ....[1]....
        /*0060*/ 	.word	0xffffffff


	//   ....[2]....
        /*0064*/ 	.word	0xffffffff


	//   ....[3]....
        /*0068*/ 	.word	0xffffffff


	//   ....[4]....
        /*006c*/ 	.word	0xffffffff


	//   ....[5]....
        /*0070*/ 	.word	0xffffffff


	//   ....[6]....
        /*0074*/ 	.word	0xffffffff


	//   ....[7]....
        /*0078*/ 	.word	0xffffffff


	//   ....[8]....
        /*007c*/ 	.word	0xffffffff


	//   ....[9]....
        /*0080*/ 	.word	0xffffffff


	//----- nvinfo : EIATTR_COOP_GROUP_INSTR_OFFSETS
	.align		4
.L_533:
        /*0084*/ 	.byte	0x04, 0x28
        /*0086*/ 	.short	(.L_535 - .L_534)


	//   ....[0]....
.L_534:
        /*0088*/ 	.word	0x000025c0


	//   ....[1]....
        /*008c*/ 	.word	0x000025d0


	//   ....[2]....
        /*0090*/ 	.word	0x00002620


	//   ....[3]....
        /*0094*/ 	.word	0x00002630


	//   ....[4]....
        /*0098*/ 	.word	0x00002660


	//   ....[5]....
        /*009c*/ 	.word	0x00002680


	//   ....[6]....
        /*00a0*/ 	.word	0x000026b0


	//   ....[7]....
        /*00a4*/ 	.word	0x000026d0


	//   ....[8]....
        /*00a8*/ 	.word	0x00002710


	//   ....[9]....
        /*00ac*/ 	.word	0x00002730


	//----- nvinfo : EIATTR_EXIT_INSTR_OFFSETS
	.align		4
.L_535:
        /*00b0*/ 	.byte	0x04, 0x1c
        /*00b2*/ 	.short	(.L_537 - .L_536)


	//   ....[0]....
.L_536:
        /*00b4*/ 	.word	0x000065c0


	//   ....[1]....
        /*00b8*/ 	.word	0x00006700


	//   ....[2]....
        /*00bc*/ 	.word	0x00006940


	//----- nvinfo : EIATTR_MAX_THREADS
	.align		4
.L_537:
        /*00c0*/ 	.byte	0x04, 0x05
        /*00c2*/ 	.short	(.L_539 - .L_538)
.L_538:
        /*00c4*/ 	.word	0x00000100
        /*00c8*/ 	.word	0x00000001
        /*00cc*/ 	.word	0x00000001


	//----- nvinfo : EIATTR_CRS_STACK_SIZE
	.align		4
.L_539:
        /*00d0*/ 	.byte	0x04, 0x1e
        /*00d2*/ 	.short	(.L_541 - .L_540)
.L_540:
        /*00d4*/ 	.word	0x00000000


	//----- nvinfo : EIATTR_CBANK_PARAM_SIZE
	.align		4
.L_541:
        /*00d8*/ 	.byte	0x03, 0x19
        /*00da*/ 	.short	0x00b8


	//----- nvinfo : EIATTR_PARAM_CBANK
	.align		4
        /*00dc*/ 	.byte	0x04, 0x0a
        /*00de*/ 	.short	(.L_543 - .L_542)
	.align		4
.L_542:
        /*00e0*/ 	.word	index@(.nv.constant0._Z35group_norm_nhwc_bwd_one_pass_kernelI11Bf16IOFp32WLi256ELi16ELi256EEv26Group_norm_nhwc_bwd_params)
        /*00e4*/ 	.short	0x0210
        /*00e6*/ 	.short	0x00b8


	//----- nvinfo : EIATTR_SW_WAR
	.align		4
.L_543:
        /*00e8*/ 	.byte	0x04, 0x36
        /*00ea*/ 	.short	(.L_545 - .L_544)
.L_544:
        /*00ec*/ 	.word	0x00000008
.L_545:


//--------------------- .nv.info._Z35group_norm_nhwc_bwd_one_pass_kernelI11Bf16IOFp32WLi512ELi16ELi256EEv26Group_norm_nhwc_bwd_params --------------------------
	.section	.nv.info._Z35group_norm_nhwc_bwd_one_pass_kernelI11Bf16IOFp32WLi512ELi16ELi256EEv26Group_norm_nhwc_bwd_params,"",@"SHT_CUDA_INFO"
	.sectionflags	@""
	.align	4


	//----- nvinfo : EIATTR_CUDA_API_VERSION
	.align		4
        /*0000*/ 	.byte	0x04, 0x37
        /*0002*/ 	.short	(.L_547 - .L_546)
.L_546:
        /*0004*/ 	.word	0x00000082


	//----- nvinfo : EIATTR_KPARAM_INFO
	.align		4
.L_547:
        /*0008*/ 	.byte	0x04, 0x17
        /*000a*/ 	.short	(.L_549 - .L_548)
.L_548:
        /*000c*/ 	.word	0x00000000
        /*0010*/ 	.short	0x0000
        /*0012*/ 	.short	0x0000
        /*0014*/ 	.byte	0x00, 0xf0, 0xe1, 0x02


	//----- nvinfo : EIATTR_SPARSE_MMA_MASK
	.align		4
.L_549:
        /*0018*/ 	.byte	0x03, 0x50
        /*001a*/ 	.short	0x0000


	//----- nvinfo : EIATTR_MAXREG_COUNT
	.align		4
        /*001c*/ 	.byte	0x03, 0x1b
        /*001e*/ 	.short	0x00ff


	//----- nvinfo : EIATTR_NUM_BARRIERS
	.align		4
        /*0020*/ 	.byte	0x02, 0x4c
        /*0022*/ 	.byte	0x01
	.zero		1


	//----- nvinfo : EIATTR_ANNOTATIONS
	.align		4
        /*0024*/ 	.byte	0x04, 0x55
        /*0026*/ 	.short	(.L_551 - .L_550)


	//   ....[0]....
.L_550:
        /*0028*/ 	.word	0x00000001
        /*002c*/ 	.byte	0x20, 0x06, 0x00, 0x00, 0x01, 0x00, 0x00, 0x00, 0x60, 0x56, 0x00, 0x00


	//----- nvinfo : EIATTR_MERCURY_ISA_VERSION
	.align		4
.L_551:
        /*0038*/ 	.byte	0x03, 0x5f
        /*003a*/ 	.short	0x0101


	//----- nvinfo : EIATTR_INT_WARP_WIDE_INSTR_OFFSETS
	.align		4
        /*003c*/ 	.byte	0x04, 0x31
        /*003e*/ 	.short	(.L_553 - .L_552)


	//   ....[0]....
.L_552:
        /*0040*/ 	.word	0x000059e0


	//   ....[1]....
        /*0044*/ 	.word	0x0000a180


	//----- nvinfo : EIATTR_COOP_GROUP_MASK_REGIDS
	.align		4
.L_553:
        /*0048*/ 	.byte	0x04, 0x29
        /*004a*/ 	.short	(.L_555 - .L_554)


	//   ....[0]....
.L_554:
        /*004c*/ 	.word	0xffffffff


	//   ....[1]....
        /*0050*/ 	.word	0xffffffff


	//   ....[2]....
        /*0054*/ 	.word	0xffffffff


	//   ....[3]....
        /*0058*/ 	.word	0xffffffff


	//   ....[4]....
        /*005c*/ 	.word	0xffffffff


	//   ....[5]....
        /*0060*/ 	.word	0xffffffff


	//   ....[6]....
        /*0064*/ 	.word	0xffffffff


	//   ....[7]....
        /*0068*/ 	.word	0xffffffff


	//   ....[8]....
        /*006c*/ 	.word	0xffffffff


	//   ....[9]....
        /*0070*/ 	.word	0xffffffff


	//----- nvinfo : EIATTR_COOP_GROUP_INSTR_OFFSETS
	.align		4
.L_555:
        /*0074*/ 	.byte	0x04, 0x28
        /*0076*/ 	.short	(.L_557 - .L_556)


	//   ....[0]....
.L_556:
        /*0078*/ 	.word	0x000045c0


	//   ....[1]....
        /*007c*/ 	.word	0x00004600


	//   ....[2]....
        /*0080*/ 	.word	0x000047e0


	//   ....[3]....
        /*0084*/ 	.word	0x00004820


	//   ....[4]....
        /*0088*/ 	.word	0x00004970


	//   ....[5]....
        /*008c*/ 	.word	0x00004990


	//   ....[6]....
        /*0090*/ 	.word	0x000049c0


	//   ....[7]....
        /*0094*/ 	.word	0x000049e0


	//   ....[8]....
        /*0098*/ 	.word	0x00004a10


	//   ....[9]....
        /*009c*/ 	.word	0x00004a30


	//----- nvinfo : EIATTR_EXIT_INSTR_OFFSETS
	.align		4
.L_557:
        /*00a0*/ 	.byte	0x04, 0x1c
        /*00a2*/ 	.short	(.L_559 - .L_558)


	//   ....[0]....
.L_558:
        /*00a4*/ 	.word	0x0000a210


	//   ....[1]....
        /*00a8*/ 	.word	0x0000a350


	//   ....[2]....
        /*00ac*/ 	.word	0x0000a590


	//----- nvinfo : EIATTR_MAX_THREADS
	.align		4
.L_559:
        /*00b0*/ 	.byte	0x04, 0x05
        /*00b2*/ 	.short	(.L_561 - .L_560)
.L_560:
        /*00b4*/ 	.word	0x00000100
        /*00b8*/ 	.word	0x00000001
        /*00bc*/ 	.word	0x00000001


	//----- nvinfo : EIATTR_CRS_STACK_SIZE
	.align		4
.L_561:
        /*00c0*/ 	.byte	0x04, 0x1e
        /*00c2*/ 	.short	(.L_563 - .L_562)
.L_562:
        /*00c4*/ 	.word	0x00000000


	//----- nvinfo : EIATTR_CBANK_PARAM_SIZE
	.align		4
.L_563:
        /*00c8*/ 	.byte	0x03, 0x19
        /*00ca*/ 	.short	0x00b8


	//----- nvinfo : EIATTR_PARAM_CBANK
	.align		4
        /*00cc*/ 	.byte	0x04, 0x0a
        /*00ce*/ 	.short	(.L_565 - .L_564)
	.align		4
.L_564:
        /*00d0*/ 	.word	index@(.nv.constant0._Z35group_norm_nhwc_bwd_one_pass_kernelI11Bf16IOFp32WLi512ELi16ELi256EEv26Group_norm_nhwc_bwd_params)
        /*00d4*/ 	.short	0x0210
        /*00d6*/ 	.short	0x00b8


	//----- nvinfo : EIATTR_SW_WAR
	.align		4
.L_565:
        /*00d8*/ 	.byte	0x04, 0x36
        /*00da*/ 	.short	(.L_567 - .L_566)
.L_566:
        /*00dc*/ 	.word	0x00000008
.L_567:


//--------------------- .nv.info._Z35group_norm_nhwc_bwd_one_pass_kernelI11Bf16IOBf16WLi64ELi16ELi256EEv26Group_norm_nhwc_bwd_params --------------------------
	.section	.nv.info._Z35group_norm_nhwc_bwd_one_pass_kernelI11Bf16IOBf16WLi64ELi16ELi256EEv26Group_norm_nhwc_bwd_params,"",@"SHT_CUDA_INFO"
	.sectionflags	@""
	.align	4


	//----- nvinfo : EIATTR_CUDA_API_VERSION
	.align		4
        /*0000*/ 	.byte	0x04, 0x37
        /*0002*/ 	.short	(.L_569 - .L_568)
.L_568:
        /*0004*/ 	.word	0x00000082


	//----- nvinfo : EIATTR_KPARAM_INFO
	.align		4
.L_569:
        /*0008*/ 	.byte	0x04, 0x17
        /*000a*/ 	.short	(.L_571 - .L_570)
.L_570:
        /*000c*/ 	.word	0x00000000
        /*0010*/ 	.short	0x0000
        /*0012*/ 	.short	0x0000
        /*0014*/ 	.byte	0x00, 0xf0, 0xe1, 0x02


	//----- nvinfo : EIATTR_SPARSE_MMA_MASK
	.align		4
.L_571:
        /*0018*/ 	.byte	0x03, 0x50
        /*001a*/ 	.short	0x0000


	//----- nvinfo : EIATTR_MAXREG_COUNT
	.align		4
        /*001c*/ 	.byte	0x03, 0x1b
        /*001e*/ 	.short	0x00ff


	//----- nvinfo : EIATTR_NUM_BARRIERS
	.align		4
        /*0020*/ 	.byte	0x02, 0x4c
        /*0022*/ 	.byte	0x01
	.zero		1


	//----- nvinfo : EIATTR_MERCURY_ISA_VERSION
	.align		4
        /*0024*/ 	.byte	0x03, 0x5f
        /*0026*/ 	.short	0x0101


	//----- nvinfo : EIATTR_INT_WARP_WIDE_INSTR_OFFSETS
	.align		4
        /*0028*/ 	.byte	0x04, 0x31
        /*002a*/ 	.short	(.L_573 - .L_572)


	//   ....[0]....
.L_572:
        /*002c*/ 	.word	0x00001fd0


	//   ....[1]....
        /*0030*/ 	.word	0x000039d0


	//----- nvinfo : EIATTR_COOP_GROUP_MASK_REGIDS
	.align		4
.L_573:
        /*0034*/ 	.byte	0x04, 0x29
        /*0036*/ 	.short	(.L_575 - .L_574)


	//   ....[0]....
.L_574:
        /*0038*/ 	.word	0xffffffff


	//   ....[1]....
        /*003c*/ 	.word	0xffffffff


	//   ....[2]....
        /*0040*/ 	.word	0xffffffff


	//   ....[3]....
        /*0044*/ 	.word	0xffffffff


	//   ....[4]....
        /*0048*/ 	.word	0xffffffff


	//   ....[5]....
        /*004c*/ 	.word	0xffffffff


	//   ....[6]....
        /*0050*/ 	.word	0xffffffff


	//   ....[7]....
        /*0054*/ 	.word	0xffffffff


	//   ....[8]....
        /*0058*/ 	.word	0xffffffff


	//   ....[9]....
        /*005c*/ 	.word	0xffffffff


	//----- nvinfo : EIATTR_COOP_GROUP_INSTR_OFFSETS
	.align		4
.L_575:
        /*0060*/ 	.byte	0x04, 0x28
        /*0062*/ 	.short	(.L_577 - .L_576)


	//   ....[0]....
.L_576:
        /*0064*/ 	.word	0x00000fd0


	//   ....[1]....
        /*0068*/ 	.word	0x00001010


	//   ....[2]....
        /*006c*/ 	.word	0x00001070


	//   ....[3]....
        /*0070*/ 	.word	0x00001090


	//   ....[4]....
        /*0074*/ 	.word	0x000010c0


	//   ....[5]....
        /*0078*/ 	.word	0x000010e0


	//   ....[6]....
        /*007c*/ 	.word	0x00001110


	//   ....[7]....
        /*0080*/ 	.word	0x00001130


	//   ....[8]....
        /*0084*/ 	.word	0x00001160


	//   ....[9]....
        /*0088*/ 	.word	0x00001180


	//----- nvinfo : EIATTR_EXIT_INSTR_OFFSETS
	.align		4
.L_577:
        /*008c*/ 	.byte	0x04, 0x1c
        /*008e*/ 	.short	(.L_579 - .L_578)


	//   ....[0]....
.L_578:
        /*0090*/ 	.word	0x00003a60


	//   ....[1]....
        /*0094*/ 	.word	0x00003ba0


	//   ....[2]....
        /*0098*/ 	.word	0x00003e00


	//----- nvinfo : EIATTR_MAX_THREADS
	.align		4
.L_579:
        /*009c*/ 	.byte	0x04, 0x05
        /*009e*/ 	.short	(.L_581 - .L_580)
.L_580:
        /*00a0*/ 	.word	0x00000100
        /*00a4*/ 	.word	0x00000001
        /*00a8*/ 	.word	0x00000001


	//----- nvinfo : EIATTR_CRS_STACK_SIZE
	.align		4
.L_581:
        /*00ac*/ 	.byte	0x04, 0x1e
        /*00ae*/ 	.short	(.L_583 - .L_582)
.L_582:
        /*00b0*/ 	.word	0x00000000


	//----- nvinfo : EIATTR_CBANK_PARAM_SIZE
	.align		4
.L_583:
        /*00b4*/ 	.byte	0x03, 0x19
        /*00b6*/ 	.short	0x00b8


	//----- nvinfo : EIATTR_PARAM_CBANK
	.align		4
        /*00b8*/ 	.byte	0x04, 0x0a
        /*00ba*/ 	.short	(.L_585 - .L_584)
	.align		4
.L_584:
        /*00bc*/ 	.word	index@(.nv.constant0._Z35group_norm_nhwc_bwd_one_pass_kernelI11Bf16IOBf16WLi64ELi16ELi256EEv26Group_norm_nhwc_bwd_params)
        /*00c0*/ 	.short	0x0210
        /*00c2*/ 	.short	0x00b8


	//----- nvinfo : EIATTR_SW_WAR
	.align		4
.L_585:
        /*00c4*/ 	.byte	0x04, 0x36
        /*00c6*/ 	.short	(.L_587 - .L_586)
.L_586:
        /*00c8*/ 	.word	0x00000008
.L_587:


//--------------------- .nv.info._Z35group_norm_nhwc_bwd_one_pass_kernelI11Bf16IOBf16WLi128ELi16ELi256EEv26Group_norm_nhwc_bwd_params --------------------------
	.section	.nv.info._Z35group_norm_nhwc_bwd_one_pass_kernelI11Bf16IOBf16WLi128ELi16ELi256EEv26Group_norm_nhwc_bwd_params,"",@"SHT_CUDA_INFO"
	.sectionflags	@""
	.align	4


	//----- nvinfo : EIATTR_CUDA_API_VERSION
	.align		4
        /*0000*/ 	.byte	0x04, 0x37
        /*0002*/ 	.short	(.L_589 - .L_588)
.L_588:
        /*0004*/ 	.word	0x00000082


	//----- nvinfo : EIATTR_KPARAM_INFO
	.align		4
.L_589:
        /*0008*/ 	.byte	0x04, 0x17
        /*000a*/ 	.short	(.L_591 - .L_590)
.L_590:
        /*000c*/ 	.word	0x00000000
        /*0010*/ 	.short	0x0000
        /*0012*/ 	.short	0x0000
        /*0014*/ 	.byte	0x00, 0xf0, 0xe1, 0x02


	//----- nvinfo : EIATTR_SPARSE_MMA_MASK
	.align		4
.L_591:
        /*0018*/ 	.byte	0x03, 0x50
        /*001a*/ 	.short	0x0000


	//----- nvinfo : EIATTR_MAXREG_COUNT
	.align		4
        /*001c*/ 	.byte	0x03, 0x1b
        /*001e*/ 	.short	0x00ff


	//----- nvinfo : EIATTR_NUM_BARRIERS
	.align		4
        /*0020*/ 	.byte	0x02, 0x4c
        /*0022*/ 	.byte	0x01
	.zero		1


	//----- nvinfo : EIATTR_MERCURY_ISA_VERSION
	.align		4
        /*0024*/ 	.byte	0x03, 0x5f
        /*0026*/ 	.short	0x0101


	//----- nvinfo : EIATTR_INT_WARP_WIDE_INSTR_OFFSETS
	.align		4
        /*0028*/ 	.byte	0x04, 0x31
        /*002a*/ 	.short	(.L_593 - .L_592)


	//   ....[0]....
.L_592:
        /*002c*/ 	.word	0x000027d0


	//   ....[1]....
        /*0030*/ 	.word	0x000048b0


	//----- nvinfo : EIATTR_COOP_GROUP_MASK_REGIDS
	.align		4
.L_593:
        /*0034*/ 	.byte	0x04, 0x29
        /*0036*/ 	.short	(.L_595 - .L_594)


	//   ....[0]....
.L_594:
        /*0038*/ 	.word	0xffffffff


	//   ....[1]....
        /*003c*/ 	.word	0xffffffff


	//   ....[2]....
        /*0040*/ 	.word	0xffffffff


	//   ....[3]....
        /*0044*/ 	.word	0xffffffff


	//   ....[4]....
        /*0048*/ 	.word	0xffffffff


	//   ....[5]....
        /*004c*/ 	.word	0xffffffff


	//   ....[6]....
        /*0050*/ 	.word	0xffffffff


	//   ....[7]....
        /*0054*/ 	.word	0xffffffff


	//   ....[8]....
        /*0058*/ 	.word	0xffffffff


	//   ....[9]....
        /*005c*/ 	.word	0xffffffff


	//----- nvinfo : EIATTR_COOP_GROUP_INSTR_OFFSETS
	.align		4
.L_595:
        /*0060*/ 	.byte	0x04, 0x28
        /*0062*/ 	.short	(.L_597 - .L_596)


	//   ....[0]....
.L_596:
        /*0064*/ 	.word	0x00001740


	//   ....[1]....
        /*0068*/ 	.word	0x00001780


	//   ....[2]....
        /*006c*/ 	.word	0x000018a0


	//   ....[3]....
        /*0070*/ 	.word	0x000018c0


	//   ....[4]....
        /*0074*/ 	.word	0x000018f0


	//   ....[5]....
        /*0078*/ 	.word	0x00001910


	//   ....[6]....
        /*007c*/ 	.word	0x00001940


	//   ....[7]....
        /*0080*/ 	.word	0x00001960


	//   ....[8]....
        /*0084*/ 	.word	0x00001990


	//   ....[9]....
        /*0088*/ 	.word	0x000019b0


	//----- nvinfo : EIATTR_EXIT_INSTR_OFFSETS
	.align		4
.L_597:
        /*008c*/ 	.byte	0x04, 0x1c
        /*008e*/ 	.short	(.L_599 - .L_598)


	//   ....[0]....
.L_598:
        /*0090*/ 	.word	0x00004940


	//   ....[1]....
        /*0094*/ 	.word	0x00004a80


	//   ....[2]....
        /*0098*/ 	.word	0x00004ce0


	//----- nvinfo : EIATTR_MAX_THREADS
	.align		4
.L_599:
        /*009c*/ 	.byte	0x04, 0x05
        /*009e*/ 	.short	(.L_601 - .L_600)
.L_600:
        /*00a0*/ 	.word	0x00000100
        /*00a4*/ 	.word	0x00000001
        /*00a8*/ 	.word	0x00000001


	//----- nvinfo : EIATTR_CRS_STACK_SIZE
	.align		4
.L_601:
        /*00ac*/ 	.byte	0x04, 0x1e
        /*00ae*/ 	.short	(.L_603 - .L_602)
.L_602:
        /*00b0*/ 	.word	0x00000000


	//----- nvinfo : EIATTR_CBANK_PARAM_SIZE
	.align		4
.L_603:
        /*00b4*/ 	.byte	0x03, 0x19
        /*00b6*/ 	.short	0x00b8


	//----- nvinfo : EIATTR_PARAM_CBANK
	.align		4
        /*00b8*/ 	.byte	0x04, 0x0a
        /*00ba*/ 	.short	(.L_605 - .L_604)
	.align		4
.L_604:
        /*00bc*/ 	.word	index@(.nv.constant0._Z35group_norm_nhwc_bwd_one_pass_kernelI11Bf16IOBf16WLi128ELi16ELi256EEv26Group_norm_nhwc_bwd_params)
        /*00c0*/ 	.short	0x0210
        /*00c2*/ 	.short	0x00b8


	//----- nvinfo : EIATTR_SW_WAR
	.align		4
.L_605:
        /*00c4*/ 	.byte	0x04, 0x36
        /*00c6*/ 	.short	(.L_607 - .L_606)
.L_606:
        /*00c8*/ 	.word	0x00000008
.L_607:


//--------------------- .nv.info._Z35group_norm_nhwc_bwd_one_pass_kernelI11Bf16IOBf16WLi256ELi16ELi256EEv26Group_norm_nhwc_bwd_params --------------------------
	.section	.nv.info._Z35group_norm_nhwc_bwd_one_pass_kernelI11Bf16IOBf16WLi256ELi16ELi256EEv26Group_norm_nhwc_bwd_params,"",@"SHT_CUDA_INFO"
	.sectionflags	@""
	.align	4


	//----- nvinfo : EIATTR_CUDA_API_VERSION
	.align		4
        /*0000*/ 	.byte	0x04, 0x37
        /*0002*/ 	.short	(.L_609 - .L_608)
.L_608:
        /*0004*/ 	.word	0x00000082


	//----- nvinfo : EIATTR_KPARAM_INFO
	.align		4
.L_609:
        /*0008*/ 	.byte	0x04, 0x17
        /*000a*/ 	.short	(.L_611 - .L_610)
.L_610:
        /*000c*/ 	.word	0x00000000
        /*0010*/ 	.short	0x0000
        /*0012*/ 	.short	0x0000
        /*0014*/ 	.byte	0x00, 0xf0, 0xe1, 0x02


	//----- nvinfo : EIATTR_SPARSE_MMA_MASK
	.align		4
.L_611:
        /*0018*/ 	.byte	0x03, 0x50
        /*001a*/ 	.short	0x0000


	//----- nvinfo : EIATTR_MAXREG_COUNT
	.align		4
        /*001c*/ 	.byte	0x03, 0x1b
        /*001e*/ 	.short	0x00ff


	//----- nvinfo : EIATTR_NUM_BARRIERS
	.align		4
        /*0020*/ 	.byte	0x02, 0x4c
        /*0022*/ 	.byte	0x01
	.zero		1


	//----- nvinfo : EIATTR_ANNOTATIONS
	.align		4
        /*0024*/ 	.byte	0x04, 0x55
        /*0026*/ 	.short	(.L_613 - .L_612)


	//   ....[0]....
.L_612:
        /*0028*/ 	.word	0x00000001
        /*002c*/ 	.byte	0xe0, 0x02, 0x00, 0x00, 0x01, 0x00, 0x00, 0x00, 0xa0, 0x25, 0x00, 0x00, 0x01, 0x00, 0x00, 0x00
        /*003c*/ 	.byte	0xc0, 0x25, 0x00, 0x00, 0x01, 0x00, 0x00, 0x00, 0x90, 0x27, 0x00, 0x00


	//----- nvinfo : EIATTR_MERCURY_ISA_VERSION
	.align		4
.L_613:
        /*0048*/ 	.byte	0x03, 0x5f
        /*004a*/ 	.short	0x0101


	//----- nvinfo : EIATTR_INT_WARP_WIDE_INSTR_OFFSETS
	.align		4
        /*004c*/ 	.byte	0x04, 0x31
        /*004e*/ 	.short	(.L_615 - .L_614)


	//   ....[0]....
.L_614:
        /*0050*/ 	.word	0x00003820


	//   ....[1]....
        /*0054*/ 	.word	0x000065b0


	//----- nvinfo : EIATTR_COOP_GROUP_MASK_REGIDS
	.align		4
.L_615:
        /*0058*/ 	.byte	0x04, 0x29
        /*005a*/ 	.short	(.L_617 - .L_616)


	//   ....[0]....
.L_616:
        /*005c*/ 	.word	0xffffffff


	//   ....[1]....
        /*0060*/ 	.word	0xffffffff


	//   ....[2]....
        /*0064*/ 	.word	0xffffffff


	//   ....[3]....
        /*0068*/ 	.word	0xffffffff


	//   ....[4]....
        /*006c*/ 	.word	0xffffffff


	//   ....[5]....
        /*0070*/ 	.word	0xffffffff


	//   ....[6]....
        /*0074*/ 	.word	0xffffffff


	//   ....[7]....
        /*0078*/ 	.word	0xffffffff


	//   ....[8]....
        /*007c*/ 	.word	0xffffffff


	//   ....[9]....
        /*0080*/ 	.word	0xffffffff


	//----- nvinfo : EIATTR_COOP_GROUP_INSTR_OFFSETS
	.align		4
.L_617:
        /*0084*/ 	.byte	0x04, 0x28
        /*0086*/ 	.short	(.L_619 - .L_618)


	//   ....[0]....
.L_618:
        /*0088*/ 	.word	0x00002630


	//   ....[1]....
        /*008c*/ 	.word	0x00002640


	//   ....[2]....
        /*0090*/ 	.word	0x00002690


	//   ....[3]....
        /*0094*/ 	.word	0x000026a0


	//   ....[4]....
        /*0098*/ 	.word	0x000026d0


	//   ....[5]....
        /*009c*/ 	.word	0x000026f0


	//   ....[6]....
        /*00a0*/ 	.word	0x00002720


	//   ....[7]....
        /*00a4*/ 	.word	0x00002740


	//   ....[8]....
        /*00a8*/ 	.word	0x00002780


	//   ....[9]....
        /*00ac*/ 	.word	0x000027a0


	//----- nvinfo : EIATTR_EXIT_INSTR_OFFSETS
	.align		4
.L_619:
        /*00b0*/ 	.byte	0x04, 0x1c
        /*00b2*/ 	.short	(.L_621 - .L_620)


	//   ....[0]....
.L_620:
        /*00b4*/ 	.word	0x00006640


	//   ....[1]....
        /*00b8*/ 	.word	0x00006780


	//   ....[2]....
        /*00bc*/ 	.word	0x000069e0


	//----- nvinfo : EIATTR_MAX_THREADS
	.align		4
.L_621:
        /*00c0*/ 	.byte	0x04, 0x05
        /*00c2*/ 	.short	(.L_623 - .L_622)
.L_622:
        /*00c4*/ 	.word	0x00000100
        /*00c8*/ 	.word	0x00000001
        /*00cc*/ 	.word	0x00000001


	//----- nvinfo : EIATTR_CRS_STACK_SIZE
	.align		4
.L_623:
        /*00d0*/ 	.byte	0x04, 0x1e
        /*00d2*/ 	.short	(.L_625 - .L_624)
.L_624:
        /*00d4*/ 	.word	0x00000000


	//----- nvinfo : EIATTR_CBANK_PARAM_SIZE
	.align		4
.L_625:
        /*00d8*/ 	.byte	0x03, 0x19
        /*00da*/ 	.short	0x00b8


	//----- nvinfo : EIATTR_PARAM_CBANK
	.align		4
        /*00dc*/ 	.byte	0x04, 0x0a
        /*00de*/ 	.short	(.L_627 - .L_626)
	.align		4
.L_626:
        /*00e0*/ 	.word	index@(.nv.constant0._Z35group_norm_nhwc_bwd_one_pass_kernelI11Bf16IOBf16WLi256ELi16ELi256EEv26Group_norm_nhwc_bwd_params)
        /*00e4*/ 	.short	0x0210
        /*00e6*/ 	.short	0x00b8


	//----- nvinfo : EIATTR_SW_WAR
	.align		4
.L_627:
        /*00e8*/ 	.byte	0x04, 0x36
        /*00ea*/ 	.short	(.L_629 - .L_628)
.L_628:
        /*00ec*/ 	.word	0x00000008
.L_629:


//--------------------- .nv.info._Z35group_norm_nhwc_bwd_one_pass_kernelI11Bf16IOBf16WLi512ELi16ELi256EEv26Group_norm_nhwc_bwd_params --------------------------
	.section	.nv.info._Z35group_norm_nhwc_bwd_one_pass_kernelI11Bf16IOBf16WLi512ELi16ELi256EEv26Group_norm_nhwc_bwd_params,"",@"SHT_CUDA_INFO"
	.sectionflags	@""
	.align	4


	//----- nvinfo : EIATTR_CUDA_API_VERSION
	.align		4
        /*0000*/ 	.byte	0x04, 0x37
        /*0002*/ 	.short	(.L_631 - .L_630)
.L_630:
        /*0004*/ 	.word	0x00000082


	//----- nvinfo : EIATTR_KPARAM_INFO
	.align		4
.L_631:
        /*0008*/ 	.byte	0x04, 0x17
        /*000a*/ 	.short	(.L_633 - .L_632)
.L_632:
        /*000c*/ 	.word	0x00000000
        /*0010*/ 	.short	0x0000
        /*0012*/ 	.short	0x0000
        /*0014*/ 	.byte	0x00, 0xf0, 0xe1, 0x02


	//----- nvinfo : EIATTR_SPARSE_MMA_MASK
	.align		4
.L_633:
        /*0018*/ 	.byte	0x03, 0x50
        /*001a*/ 	.short	0x0000


	//----- nvinfo : EIATTR_MAXREG_COUNT
	.align		4
        /*001c*/ 	.byte	0x03, 0x1b
        /*001e*/ 	.short	0x00ff


	//----- nvinfo : EIATTR_NUM_BARRIERS
	.align		4
        /*0020*/ 	.byte	0x02, 0x4c
        /*0022*/ 	.byte	0x01
	.zero		1


	//----- nvinfo : EIATTR_ANNOTATIONS
	.align		4
        /*0024*/ 	.byte	0x04, 0x55
        /*0026*/ 	.short	(.L_635 - .L_634)


	//   ....[0]....
.L_634:
        /*0028*/ 	.word	0x00000001
        /*002c*/ 	.byte	0x20, 0x06, 0x00, 0x00, 0x01, 0x00, 0x00, 0x00, 0xc0, 0x56, 0x00, 0x00


	//----- nvinfo : EIATTR_MERCURY_ISA_VERSION
	.align		4
.L_635:
        /*0038*/ 	.byte	0x03, 0x5f
        /*003a*/ 	.short	0x0101


	//----- nvinfo : EIATTR_INT_WARP_WIDE_INSTR_OFFSETS
	.align		4
        /*003c*/ 	.byte	0x04, 0x31
        /*003e*/ 	.short	(.L_637 - .L_636)


	//   ....[0]....
.L_636:
        /*0040*/ 	.word	0x00005a40


	//   ....[1]....
        /*0044*/ 	.word	0x0000a1e0


	//----- nvinfo : EIATTR_COOP_GROUP_MASK_REGIDS
	.align		4
.L_637:
        /*0048*/ 	.byte	0x04, 0x29
        /*004a*/ 	.short	(.L_639 - .L_638)


	//   ....[0]....
.L_638:
        /*004c*/ 	.word	0xffffffff


	//   ....[1]....
        /*0050*/ 	.word	0xffffffff


	//   ....[2]....
        /*0054*/ 	.word	0xffffffff


	//   ....[3]....
        /*0058*/ 	.word	0xffffffff


	//   ....[4]....
        /*005c*/ 	.word	0xffffffff


	//   ....[5]....
        /*0060*/ 	.word	0xffffffff


	//   ....[6]....
        /*0064*/ 	.word	0xffffffff


	//   ....[7]....
        /*0068*/ 	.word	0xffffffff


	//   ....[8]....
        /*006c*/ 	.word	0xffffffff


	//   ....[9]....
        /*0070*/ 	.word	0xffffffff


	//----- nvinfo : EIATTR_COOP_GROUP_INSTR_OFFSETS
	.align		4
.L_639:
        /*0074*/ 	.byte	0x04, 0x28
        /*0076*/ 	.short	(.L_641 - .L_640)


	//   ....[0]....
.L_640:
        /*0078*/ 	.word	0x00004620


	//   ....[1]....
        /*007c*/ 	.word	0x00004660


	//   ....[2]....
        /*0080*/ 	.word	0x00004840


	//   ....[3]....
        /*0084*/ 	.word	0x00004880


	//   ....[4]....
        /*0088*/ 	.word	0x000049d0


	//   ....[5]....
        /*008c*/ 	.word	0x000049f0


	//   ....[6]....
        /*0090*/ 	.word	0x00004a20


	//   ....[7]....
        /*0094*/ 	.word	0x00004a40


	//   ....[8]....
        /*0098*/ 	.word	0x00004a70


	//   ....[9]....
        /*009c*/ 	.word	0x00004a90


	//----- nvinfo : EIATTR_EXIT_INSTR_OFFSETS
	.align		4
.L_641:
        /*00a0*/ 	.byte	0x04, 0x1c
        /*00a2*/ 	.short	(.L_643 - .L_642)


	//   ....[0]....
.L_642:
        /*00a4*/ 	.word	0x0000a270


	//   ....[1]....
        /*00a8*/ 	.word	0x0000a3b0


	//   ....[2]....
        /*00ac*/ 	.word	0x0000a610


	//----- nvinfo : EIATTR_MAX_THREADS
	.align		4
.L_643:
        /*00b0*/ 	.byte	0x04, 0x05
        /*00b2*/ 	.short	(.L_645 - .L_644)
.L_644:
        /*00b4*/ 	.word	0x00000100
        /*00b8*/ 	.word	0x00000001
        /*00bc*/ 	.word	0x00000001


	//----- nvinfo : EIATTR_CRS_STACK_SIZE
	.align		4
.L_645:
        /*00c0*/ 	.byte	0x04, 0x1e
        /*00c2*/ 	.short	(.L_647 - .L_646)
.L_646:
        /*00c4*/ 	.word	0x00000000


	//----- nvinfo : EIATTR_CBANK_PARAM_SIZE
	.align		4
.L_647:
        /*00c8*/ 	.byte	0x03, 0x19
        /*00ca*/ 	.short	0x00b8


	//----- nvinfo : EIATTR_PARAM_CBANK
	.align		4
        /*00cc*/ 	.byte	0x04, 0x0a
        /*00ce*/ 	.short	(.L_649 - .L_648)
	.align		4
.L_648:
        /*00d0*/ 	.word	index@(.nv.constant0._Z35group_norm_nhwc_bwd_one_pass_kernelI11Bf16IOBf16WLi512ELi16ELi256EEv26Group_norm_nhwc_bwd_params)
        /*00d4*/ 	.short	0x0210
        /*00d6*/ 	.short	0x00b8


	//----- nvinfo : EIATTR_SW_WAR
	.align		4
.L_649:
        /*00d8*/ 	.byte	0x04, 0x36
        /*00da*/ 	.short	(.L_651 - .L_650)
.L_650:
        /*00dc*/ 	.word	0x00000008
.L_651:


//--------------------- .nv.info._Z35group_norm_nhwc_bwd_one_pass_kernelI11Bf16IOFp16WLi64ELi16ELi256EEv26Group_norm_nhwc_bwd_params --------------------------
	.section	.nv.info._Z35group_norm_nhwc_bwd_one_pass_kernelI11Bf16IOFp16WLi64ELi16ELi256EEv26Group_norm_nhwc_bwd_params,"",@"SHT_CUDA_INFO"
	.sectionflags	@""
	.align	4


	//----- nvinfo : EIATTR_CUDA_API_VERSION
	.align		4
        /*0000*/ 	.byte	0x04, 0x37
        /*0002*/ 	.short	(.L_653 - .L_652)
.L_652:
        /*0004*/ 	.word	0x00000082


	//----- nvinfo : EIATTR_KPARAM_INFO
	.align		4
.L_653:
        /*0008*/ 	.byte	0x04, 0x17
        /*000a*/ 	.short	(.L_655 - .L_654)
.L_654:
        /*000c*/ 	.word	0x00000000
        /*0010*/ 	.short	0x0000
        /*0012*/ 	.short	0x0000
        /*0014*/ 	.byte	0x00, 0xf0, 0xe1, 0x02


	//----- nvinfo : EIATTR_SPARSE_MMA_MASK
	.align		4
.L_655:
        /*0018*/ 	.byte	0x03, 0x50
        /*001a*/ 	.short	0x0000


	//----- nvinfo : EIATTR_MAXREG_COUNT
	.align		4
        /*001c*/ 	.byte	0x03, 0x1b
        /*001e*/ 	.short	0x00ff


	//----- nvinfo : EIATTR_NUM_BARRIERS
	.align		4
        /*0020*/ 	.byte	0x02, 0x4c
        /*0022*/ 	.byte	0x01
	.zero		1


	//----- nvinfo : EIATTR_MERCURY_ISA_VERSION
	.align		4
        /*0024*/ 	.byte	0x03, 0x5f
        /*0026*/ 	.short	0x0101


	//----- nvinfo : EIATTR_INT_WARP_WIDE_INSTR_OFFSETS
	.align		4
        /*0028*/ 	.byte	0x04, 0x31
        /*002a*/ 	.short	(.L_657 - .L_656)


	//   ....[0]....
.L_656:
        /*002c*/ 	.word	0x00001fd0


	//   ....[1]....
        /*0030*/ 	.word	0x000039d0


	//----- nvinfo : EIATTR_COOP_GROUP_MASK_REGIDS
	.align		4
.L_657:
        /*0034*/ 	.byte	0x04, 0x29
        /*0036*/ 	.short	(.L_659 - .L_658)


	//   ....[0]....
.L_658:
        /*0038*/ 	.word	0xffffffff


	//   ....[1]....
        /*003c*/ 	.word	0xffffffff


	//   ....[2]....
        /*0040*/ 	.word	0xffffffff


	//   ....[3]....
        /*0044*/ 	.word	0xffffffff


	//   ....[4]....
        /*0048*/ 	.word	0xffffffff


	//   ....[5]....
        /*004c*/ 	.word	0xffffffff


	//   ....[6]....
        /*0050*/ 	.word	0xffffffff


	//   ....[7]....
        /*0054*/ 	.word	0xffffffff


	//   ....[8]....
        /*0058*/ 	.word	0xffffffff


	//   ....[9]....
        /*005c*/ 	.word	0xffffffff


	//----- nvinfo : EIATTR_COOP_GROUP_INSTR_OFFSETS
	.align		4
.L_659:
        /*0060*/ 	.byte	0x04, 0x28
        /*0062*/ 	.short	(.L_661 - .L_660)


	//   ....[0]....
.L_660:
        /*0064*/ 	.word	0x00000fd0


	//   ....[1]....
        /*0068*/ 	.word	0x00001010


	//   ....[2]....
        /*006c*/ 	.word	0x00001070


	//   ....[3]....
        /*0070*/ 	.word	0x00001090


	//   ....[4]....
        /*0074*/ 	.word	0x000010c0


	//   ....[5]....
        /*0078*/ 	.word	0x000010e0


	//   ....[6]....
        /*007c*/ 	.word	0x00001110


	//   ....[7]....
        /*0080*/ 	.word	0x00001130


	//   ....[8]....
        /*0084*/ 	.word	0x00001160


	//   ....[9]....
        /*0088*/ 	.word	0x00001180


	//----- nvinfo : EIATTR_EXIT_INSTR_OFFSETS
	.align		4
.L_661:
        /*008c*/ 	.byte	0x04, 0x1c
        /*008e*/ 	.short	(.L_663 - .L_662)


	//   ....[0]....
.L_662:
        /*0090*/ 	.word	0x00003a60


	//   ....[1]....
        /*0094*/ 	.word	0x00003ba0


	//   ....[2]....
        /*0098*/ 	.word	0x00003e00


	//----- nvinfo : EIATTR_MAX_THREADS
	.align		4
.L_663:
        /*009c*/ 	.byte	0x04, 0x05
        /*009e*/ 	.short	(.L_665 - .L_664)
.L_664:
        /*00a0*/ 	.word	0x00000100
        /*00a4*/ 	.word	0x00000001
        /*00a8*/ 	.word	0x00000001


	//----- nvinfo : EIATTR_CRS_STACK_SIZE
	.align		4
.L_665:
        /*00ac*/ 	.byte	0x04, 0x1e
        /*00ae*/ 	.short	(.L_667 - .L_666)
.L_666:
        /*00b0*/ 	.word	0x00000000


	//----- nvinfo : EIATTR_CBANK_PARAM_SIZE
	.align		4
.L_667:
        /*00b4*/ 	.byte	0x03, 0x19
        /*00b6*/ 	.short	0x00b8


	//----- nvinfo : EIATTR_PARAM_CBANK
	.align		4
        /*00b8*/ 	.byte	0x04, 0x0a
        /*00ba*/ 	.short	(.L_669 - .L_668)
	.align		4
.L_668:
        /*00bc*/ 	.word	index@(.nv.constant0._Z35group_norm_nhwc_bwd_one_pass_kernelI11Bf16IOFp16WLi64ELi16ELi256EEv26Group_norm_nhwc_bwd_params)
        /*00c0*/ 	.short	0x0210
        /*00c2*/ 	.short	0x00b8


	//----- nvinfo : EIATTR_SW_WAR
	.align		4
.L_669:
        /*00c4*/ 	.byte	0x04, 0x36
        /*00c6*/ 	.short	(.L_671 - .L_670)
.L_670:
        /*00c8*/ 	.word	0x00000008
.L_671:


//--------------------- .nv.info._Z35group_norm_nhwc_bwd_one_pass_kernelI11Bf16IOFp16WLi128ELi16ELi256EEv26Group_norm_nhwc_bwd_params --------------------------
	.section	.nv.info._Z35group_norm_nhwc_bwd_one_pass_kernelI11Bf16IOFp16WLi128ELi16ELi256EEv26Group_norm_nhwc_bwd_params,"",@"SHT_CUDA_INFO"
	.sectionflags	@""
	.align	4


	//----- nvinfo : EIATTR_CUDA_API_VERSION
	.align		4
        /*0000*/ 	.byte	0x04, 0x37
        /*0002*/ 	.short	(.L_673 - .L_672)
.L_672:
        /*0004*/ 	.word	0x00000082


	//----- nvinfo : EIATTR_KPARAM_INFO
	.align		4
.L_673:
        /*0008*/ 	.byte	0x04, 0x17
        /*000a*/ 	.short	(.L_675 - .L_674)
.L_674:
        /*000c*/ 	.word	0x00000000
        /*0010*/ 	.short	0x0000
        /*0012*/ 	.short	0x0000
        /*0014*/ 	.byte	0x00, 0xf0, 0xe1, 0x02


	//----- nvinfo : EIATTR_SPARSE_MMA_MASK
	.align		4
.L_675:
        /*0018*/ 	.byte	0x03, 0x50
        /*001a*/ 	.short	0x0000


	//----- nvinfo : EIATTR_MAXREG_COUNT
	.align		4
        /*001c*/ 	.byte	0x03, 0x1b
        /*001e*/ 	.short	0x00ff


	//----- nvinfo : EIATTR_NUM_BARRIERS
	.align		4
        /*0020*/ 	.byte	0x02, 0x4c
        /*0022*/ 	.byte	0x01
	.zero		1


	//----- nvinfo : EIATTR_MERCURY_ISA_VERSION
	.align		4
        /*0024*/ 	.byte	0x03, 0x5f
        /*0026*/ 	.short	0x0101


	//----- nvinfo : EIATTR_INT_WARP_WIDE_INSTR_OFFSETS
	.align		4
        /*0028*/ 	.byte	0x04, 0x31
        /*002a*/ 	.short	(.L_677 - .L_676)


	//   ....[0]....
.L_676:
        /*002c*/ 	.word	0x000027d0


	//   ....[1]....
        /*0030*/ 	.word	0x000048b0


	//----- nvinfo : EIATTR_COOP_GROUP_MASK_REGIDS
	.align		4
.L_677:
        /*0034*/ 	.byte	0x04, 0x29
        /*0036*/ 	.short	(.L_679 - .L_678)


	//   ....[0]....
.L_678:
        /*0038*/ 	.word	0xffffffff


	//   ....[1]....
        /*003c*/ 	.word	0xffffffff


	//   ....[2]....
        /*0040*/ 	.word	0xffffffff


	//   ....[3]....
        /*0044*/ 	.word	0xffffffff


	//   ....[4]....
        /*0048*/ 	.word	0xffffffff


	//   ....[5]....
        /*004c*/ 	.word	0xffffffff


	//   ....[6]....
        /*0050*/ 	.word	0xffffffff


	//   ....[7]....
        /*0054*/ 	.word	0xffffffff


	//   ....[8]....
        /*0058*/ 	.word	0xffffffff


	//   ....[9]....
        /*005c*/ 	.word	0xffffffff


	//----- nvinfo : EIATTR_COOP_GROUP_INSTR_OFFSETS
	.align		4
.L_679:
        /*0060*/ 	.byte	0x04, 0x28
        /*0062*/ 	.short	(.L_681 - .L_680)


	//   ....[0]....
.L_680:
        /*0064*/ 	.word	0x00001740


	//   ....[1]....
        /*0068*/ 	.word	0x00001780


	//   ....[2]....
        /*006c*/ 	.word	0x000018a0


	//   ....[3]....
        /*0070*/ 	.word	0x000018c0


	//   ....[4]....
        /*0074*/ 	.word	0x000018f0


	//   ....[5]....
        /*0078*/ 	.word	0x00001910


	//   ....[6]....
        /*007c*/ 	.word	0x00001940


	//   ....[7]....
        /*0080*/ 	.word	0x00001960


	//   ....[8]....
        /*0084*/ 	.word	0x00001990


	//   ....[9]....
        /*0088*/ 	.word	0x000019b0


	//----- nvinfo : EIATTR_EXIT_INSTR_OFFSETS
	.align		4
.L_681:
        /*008c*/ 	.byte	0x04, 0x1c
        /*008e*/ 	.short	(.L_683 - .L_682)


	//   ....[0]....
.L_682:
        /*0090*/ 	.word	0x00004940


	//   ....[1]....
        /*0094*/ 	.word	0x00004a80


	//   ....[2]....
        /*0098*/ 	.word	0x00004ce0


	//----- nvinfo : EIATTR_MAX_THREADS
	.align		4
.L_683:
        /*009c*/ 	.byte	0x04, 0x05
        /*009e*/ 	.short	(.L_685 - .L_684)
.L_684:
        /*00a0*/ 	.word	0x00000100
        /*00a4*/ 	.word	0x00000001
        /*00a8*/ 	.word	0x00000001


	//----- nvinfo : EIATTR_CRS_STACK_SIZE
	.align		4
.L_685:
        /*00ac*/ 	.byte	0x04, 0x1e
        /*00ae*/ 	.short	(.L_687 - .L_686)
.L_686:
        /*00b0*/ 	.word	0x00000000


	//----- nvinfo : EIATTR_CBANK_PARAM_SIZE
	.align		4
.L_687:
        /*00b4*/ 	.byte	0x03, 0x19
        /*00b6*/ 	.short	0x00b8


	//----- nvinfo : EIATTR_PARAM_CBANK
	.align		4
        /*00b8*/ 	.byte	0x04, 0x0a
        /*00ba*/ 	.short	(.L_689 - .L_688)
	.align		4
.L_688:
        /*00bc*/ 	.word	index@(.nv.constant0._Z35group_norm_nhwc_bwd_one_pass_kernelI11Bf16IOFp16WLi128ELi16ELi256EEv26Group_norm_nhwc_bwd_params)
        /*00c0*/ 	.short	0x0210
        /*00c2*/ 	.short	0x00b8


	//----- nvinfo : EIATTR_SW_WAR
	.align		4
.L_689:
        /*00c4*/ 	.byte	0x04, 0x36
        /*00c6*/ 	.short	(.L_691 - .L_690)
.L_690:
        /*00c8*/ 	.word	0x00000008
.L_691:


//--------------------- .nv.info._Z35group_norm_nhwc_bwd_one_pass_kernelI11Bf16IOFp16WLi256ELi16ELi256EEv26Group_norm_nhwc_bwd_params --------------------------
	.section	.nv.info._Z35group_norm_nhwc_bwd_one_pass_kernelI11Bf16IOFp16WLi256ELi16ELi256EEv26Group_norm_nhwc_bwd_params,"",@"SHT_CUDA_INFO"
	.sectionflags	@""
	.align	4


	//----- nvinfo : EIATTR_CUDA_API_VERSION
	.align		4
        /*0000*/ 	.byte	0x04, 0x37
        /*0002*/ 	.short	(.L_693 - .L_692)
.L_692:
        /*0004*/ 	.word	0x00000082


	//----- nvinfo : EIATTR_KPARAM_INFO
	.align		4
.L_693:
        /*0008*/ 	.byte	0x04, 0x17
        /*000a*/ 	.short	(.L_695 - .L_694)
.L_694:
        /*000c*/ 	.word	0x00000000
        /*0010*/ 	.short	0x0000
        /*0012*/ 	.short	0x0000
        /*0014*/ 	.byte	0x00, 0xf0, 0xe1, 0x02


	//----- nvinfo : EIATTR_SPARSE_MMA_MASK
	.align		4
.L_695:
        /*0018*/ 	.byte	0x03, 0x50
        /*001a*/ 	.short	0x0000


	//----- nvinfo : EIATTR_MAXREG_COUNT
	.align		4
        /*001c*/ 	.byte	0x03, 0x1b
        /*001e*/ 	.short	0x00ff


	//----- nvinfo : EIATTR_NUM_BARRIERS
	.align		4
        /*0020*/ 	.byte	0x02, 0x4c
        /*0022*/ 	.byte	0x01
	.zero		1


	//----- nvinfo : EIATTR_ANNOTATIONS
	.align		4
        /*0024*/ 	.byte	0x04, 0x55
        /*0026*/ 	.short	(.L_697 - .L_696)


	//   ....[0]....
.L_696:
        /*0028*/ 	.word	0x00000001
        /*002c*/ 	.byte	0xe0, 0x02, 0x00, 0x00, 0x01, 0x00, 0x00, 0x00, 0xa0, 0x25, 0x00, 0x00, 0x01, 0x00, 0x00, 0x00
        /*003c*/ 	.byte	0xc0, 0x25, 0x00, 0x00, 0x01, 0x00, 0x00, 0x00, 0x90, 0x27, 0x00, 0x00


	//----- nvinfo : EIATTR_MERCURY_ISA_VERSION
	.align		4
.L_697:
        /*0048*/ 	.byte	0x03, 0x5f
        /*004a*/ 	.short	0x0101


	//----- nvinfo : EIATTR_INT_WARP_WIDE_INSTR_OFFSETS
	.align		4
        /*004c*/ 	.byte	0x04, 0x31
        /*004e*/ 	.short	(.L_699 - .L_698)


	//   ....[0]....
.L_698:
        /*0050*/ 	.word	0x00003820


	//   ....[1]....
        /*0054*/ 	.word	0x000065b0


	//----- nvinfo : EIATTR_COOP_GROUP_MASK_REGIDS
	.align		4
.L_699:
        /*0058*/ 	.byte	0x04, 0x29
        /*005a*/ 	.short	(.L_701 - .L_700)


	//   ....[0]....
.L_700:
        /*005c*/ 	.word	0xffffffff


	//   ....[1]....
        /*0060*/ 	.word	0xffffffff


	//   ....[2]....
        /*0064*/ 	.word	0xffffffff


	//   ....[3]....
        /*0068*/ 	.word	0xffffffff


	//   ....[4]....
        /*006c*/ 	.word	0xffffffff


	//   ....[5]....
        /*0070*/ 	.word	0xffffffff


	//   ....[6]....
        /*0074*/ 	.word	0xffffffff


	//   ....[7]....
        /*0078*/ 	.word	0xffffffff


	//   ....[8]....
        /*007c*/ 	.word	0xffffffff


	//   ....[9]....
        /*0080*/ 	.word	0xffffffff


	//----- nvinfo : EIATTR_COOP_GROUP_INSTR_OFFSETS
	.align		4
.L_701:
        /*0084*/ 	.byte	0x04, 0x28
        /*0086*/ 	.short	(.L_703 - .L_702)


	//   ....[0]....
.L_702:
        /*0088*/ 	.word	0x00002630


	//   ....[1]....
        /*008c*/ 	.word	0x00002640


	//   ....[2]....
        /*0090*/ 	.word	0x00002690


	//   ....[3]....
        /*0094*/ 	.word	0x000026a0


	//   ....[4]....
        /*0098*/ 	.word	0x000026d0


	//   ....[5]....
        /*009c*/ 	.word	0x000026f0


	//   ....[6]....
        /*00a0*/ 	.word	0x00002720


	//   ....[7]....
        /*00a4*/ 	.word	0x00002740


	//   ....[8]....
        /*00a8*/ 	.word	0x00002780


	//   ....[9]....
        /*00ac*/ 	.word	0x000027a0


	//----- nvinfo : EIATTR_EXIT_INSTR_OFFSETS
	.align		4
.L_703:
        /*00b0*/ 	.byte	0x04, 0x1c
        /*00b2*/ 	.short	(.L_705 - .L_704)


	//   ....[0]....
.L_704:
        /*00b4*/ 	.word	0x00006640


	//   ....[1]....
        /*00b8*/ 	.word	0x00006780


	//   ....[2]....
        /*00bc*/ 	.word	0x000069e0


	//----- nvinfo : EIATTR_MAX_THREADS
	.align		4
.L_705:
        /*00c0*/ 	.byte	0x04, 0x05
        /*00c2*/ 	.short	(.L_707 - .L_706)
.L_706:
        /*00c4*/ 	.word	0x00000100
        /*00c8*/ 	.word	0x00000001
        /*00cc*/ 	.word	0x00000001


	//----- nvinfo : EIATTR_CRS_STACK_SIZE
	.align		4
.L_707:
        /*00d0*/ 	.byte	0x04, 0x1e
        /*00d2*/ 	.short	(.L_709 - .L_708)
.L_708:
        /*00d4*/ 	.word	0x00000000


	//----- nvinfo : EIATTR_CBANK_PARAM_SIZE
	.align		4
.L_709:
        /*00d8*/ 	.byte	0x03, 0x19
        /*00da*/ 	.short	0x00b8


	//----- nvinfo : EIATTR_PARAM_CBANK
	.align		4
        /*00dc*/ 	.byte	0x04, 0x0a
        /*00de*/ 	.short	(.L_711 - .L_710)
	.align		4
.L_710:
        /*00e0*/ 	.word	index@(.nv.constant0._Z35group_norm_nhwc_bwd_one_pass_kernelI11Bf16IOFp16WLi256ELi16ELi256EEv26Group_norm_nhwc_bwd_params)
        /*00e4*/ 	.short	0x0210
        /*00e6*/ 	.short	0x00b8


	//----- nvinfo : EIATTR_SW_WAR
	.align		4
.L_711:
        /*00e8*/ 	.byte	0x04, 0x36
        /*00ea*/ 	.short	(.L_713 - .L_712)
.L_712:
        /*00ec*/ 	.word	0x00000008
.L_713:


//--------------------- .nv.info._Z35group_norm_nhwc_bwd_one_pass_kernelI11Bf16IOFp16WLi512ELi16ELi256EEv26Group_norm_nhwc_bwd_params --------------------------
	.section	.nv.info._Z35group_norm_nhwc_bwd_one_pass_kernelI11Bf16IOFp16WLi512ELi16ELi256EEv26Group_norm_nhwc_bwd_params,"",@"SHT_CUDA_INFO"
	.sectionflags	@""
	.align	4


	//----- nvinfo : EIATTR_CUDA_API_VERSION
	.align		4
        /*0000*/ 	.byte	0x04, 0x37
        /*0002*/ 	.short	(.L_715 - .L_714)
.L_714:
        /*0004*/ 	.word	0x00000082


	//----- nvinfo : EIATTR_KPARAM_INFO
	.align		4
.L_715:
        /*0008*/ 	.byte	0x04, 0x17
        /*000a*/ 	.short	(.L_717 - .L_716)
.L_716:
        /*000c*/ 	.word	0x00000000
        /*0010*/ 	.short	0x0000
        /*0012*/ 	.short	0x0000
        /*0014*/ 	.byte	0x00, 0xf0, 0xe1, 0x02


	//----- nvinfo : EIATTR_SPARSE_MMA_MASK
	.align		4
.L_717:
        /*0018*/ 	.byte	0x03, 0x50
        /*001a*/ 	.short	0x0000


	//----- nvinfo : EIATTR_MAXREG_COUNT
	.align		4
        /*001c*/ 	.byte	0x03, 0x1b
        /*001e*/ 	.short	0x00ff


	//----- nvinfo : EIATTR_NUM_BARRIERS
	.align		4
        /*0020*/ 	.byte	0x02, 0x4c
        /*0022*/ 	.byte	0x01
	.zero		1


	//----- nvinfo : EIATTR_ANNOTATIONS
	.align		4
        /*0024*/ 	.byte	0x04, 0x55
        /*0026*/ 	.short	(.L_719 - .L_718)


	//   ....[0]....
.L_718:
        /*0028*/ 	.word	0x00000001
        /*002c*/ 	.byte	0x20, 0x06, 0x00, 0x00, 0x01, 0x00, 0x00, 0x00, 0xc0, 0x56, 0x00, 0x00


	//----- nvinfo : EIATTR_MERCURY_ISA_VERSION
	.align		4
.L_719:
        /*0038*/ 	.byte	0x03, 0x5f
        /*003a*/ 	.short	0x0101


	//----- nvinfo : EIATTR_INT_WARP_WIDE_INSTR_OFFSETS
	.align		4
        /*003c*/ 	.byte	0x04, 0x31
        /*003e*/ 	.short	(.L_721 - .L_720)


	//   ....[0]....
.L_720:
        /*0040*/ 	.word	0x00005a40


	//   ....[1]....
        /*0044*/ 	.word	0x0000a1e0


	//----- nvinfo : EIATTR_COOP_GROUP_MASK_REGIDS
	.align		4
.L_721:
        /*0048*/ 	.byte	0x04, 0x29
        /*004a*/ 	.short	(.L_723 - .L_722)


	//   ....[0]....
.L_722:
        /*004c*/ 	.word	0xffffffff


	//   ....[1]....
        /*0050*/ 	.word	0xffffffff


	//   ....[2]....
        /*0054*/ 	.word	0xffffffff


	//   ....[3]....
        /*0058*/ 	.word	0xffffffff


	//   ....[4]....
        /*005c*/ 	.word	0xffffffff


	//   ....[5]....
        /*0060*/ 	.word	0xffffffff


	//   ....[6]....
        /*0064*/ 	.word	0xffffffff


	//   ....[7]....
        /*0068*/ 	.word	0xffffffff


	//   ....[8]....
        /*006c*/ 	.word	0xffffffff


	//   ....[9]....
        /*0070*/ 	.word	0xffffffff


	//----- nvinfo : EIATTR_COOP_GROUP_INSTR_OFFSETS
	.align		4
.L_723:
        /*0074*/ 	.byte	0x04, 0x28
        /*0076*/ 	.short	(.L_725 - .L_724)


	//   ....[0]....
.L_724:
        /*0078*/ 	.word	0x00004620


	//   ....[1]....
        /*007c*/ 	.word	0x00004660


	//   ....[2]....
        /*0080*/ 	.word	0x00004840


	//   ....[3]....
        /*0084*/ 	.word	0x00004880


	//   ....[4]....
        /*0088*/ 	.word	0x000049d0


	//   ....[5]....
        /*008c*/ 	.word	0x000049f0


	//   ....[6]....
        /*0090*/ 	.word	0x00004a20


	//   ....[7]....
        /*0094*/ 	.word	0x00004a40


	//   ....[8]....
        /*0098*/ 	.word	0x00004a70


	//   ....[9]....
        /*009c*/ 	.word	0x00004a90


	//----- nvinfo : EIATTR_EXIT_INSTR_OFFSETS
	.align		4
.L_725:
        /*00a0*/ 	.byte	0x04, 0x1c
        /*00a2*/ 	.short	(.L_727 - .L_726)


	//   ....[0]....
.L_726:
        /*00a4*/ 	.word	0x0000a270


	//   ....[1]....
        /*00a8*/ 	.word	0x0000a3b0


	//   ....[2]....
        /*00ac*/ 	.word	0x0000a610


	//----- nvinfo : EIATTR_MAX_THREADS
	.align		4
.L_727:
        /*00b0*/ 	.byte	0x04, 0x05
        /*00b2*/ 	.short	(.L_729 - .L_728)
.L_728:
        /*00b4*/ 	.word	0x00000100
        /*00b8*/ 	.word	0x00000001
        /*00bc*/ 	.word	0x00000001


	//----- nvinfo : EIATTR_CRS_STACK_SIZE
	.align		4
.L_729:
        /*00c0*/ 	.byte	0x04, 0x1e
        /*00c2*/ 	.short	(.L_731 - .L_730)
.L_730:
        /*00c4*/ 	.word	0x00000000


	//----- nvinfo : EIATTR_CBANK_PARAM_SIZE
	.align		4
.L_731:
        /*00c8*/ 	.byte	0x03, 0x19
        /*00ca*/ 	.short	0x00b8


	//----- nvinfo : EIATTR_PARAM_CBANK
	.align		4
        /*00cc*/ 	.byte	0x04, 0x0a
        /*00ce*/ 	.short	(.L_733 - .L_732)
	.align		4
.L_732:
        /*00d0*/ 	.word	index@(.nv.constant0._Z35group_norm_nhwc_bwd_one_pass_kernelI11Bf16IOFp16WLi512ELi16ELi256EEv26Group_norm_nhwc_bwd_params)
        /*00d4*/ 	.short	0x0210
        /*00d6*/ 	.short	0x00b8


	//----- nvinfo : EIATTR_SW_WAR
	.align		4
.L_733:
        /*00d8*/ 	.byte	0x04, 0x36
        /*00da*/ 	.short	(.L_735 - .L_734)
.L_734:
        /*00dc*/ 	.word	0x00000008
.L_735:


//--------------------- .nv.info._Z35group_norm_nhwc_bwd_one_pass_kernelI11Fp16IOFp32WLi64ELi16ELi256EEv26Group_norm_nhwc_bwd_params --------------------------
	.section	.nv.info._Z35group_norm_nhwc_bwd_one_pass_kernelI11Fp16IOFp32WLi64ELi16ELi256EEv26Group_norm_nhwc_bwd_params,"",@"SHT_CUDA_INFO"
	.sectionflags	@""
	.align	4


	//----- nvinfo : EIATTR_CUDA_API_VERSION
	.align		4
        /*0000*/ 	.byte	0x04, 0x37
        /*0002*/ 	.short	(.L_737 - .L_736)
.L_736:
        /*0004*/ 	.word	0x00000082


	//----- nvinfo : EIATTR_KPARAM_INFO
	.align		4
.L_737:
        /*0008*/ 	.byte	0x04, 0x17
        /*000a*/ 	.short	(.L_739 - .L_738)
.L_738:
        /*000c*/ 	.word	0x00000000
        /*0010*/ 	.short	0x0000
        /*0012*/ 	.short	0x0000
        /*0014*/ 	.byte	0x00, 0xf0, 0xe1, 0x02


	//----- nvinfo : EIATTR_SPARSE_MMA_MASK
	.align		4
.L_739:
        /*0018*/ 	.byte	0x03, 0x50
        /*001a*/ 	.short	0x0000


	//----- nvinfo : EIATTR_MAXREG_COUNT
	.align		4
        /*001c*/ 	.byte	0x03, 0x1b
        /*001e*/ 	.short	0x00ff


	//----- nvinfo : EIATTR_NUM_BARRIERS
	.align		4
        /*0020*/ 	.byte	0x02, 0x4c
        /*0022*/ 	.byte	0x01
	.zero		1


	//----- nvinfo : EIATTR_MERCURY_ISA_VERSION
	.align		4
        /*0024*/ 	.byte	0x03, 0x5f
        /*0026*/ 	.short	0x0101


	//----- nvinfo : EIATTR_INT_WARP_WIDE_INSTR_OFFSETS
	.align		4
        /*0028*/ 	.byte	0x04, 0x31
        /*002a*/ 	.short	(.L_741 - .L_740)


	//   ....[0]....
.L_740:
        /*002c*/ 	.word	0x00001ef0


	//   ....[1]....
        /*0030*/ 	.word	0x000038d0


	//----- nvinfo : EIATTR_COOP_GROUP_MASK_REGIDS
	.align		4
.L_741:
        /*0034*/ 	.byte	0x04, 0x29
        /*0036*/ 	.short	(.L_743 - .L_742)


	//   ....[0]....
.L_742:
        /*0038*/ 	.word	0xffffffff


	//   ....[1]....
        /*003c*/ 	.word	0xffffffff


	//   ....[2]....
        /*0040*/ 	.word	0xffffffff


	//   ....[3]....
        /*0044*/ 	.word	0xffffffff


	//   ....[4]....
        /*0048*/ 	.word	0xffffffff


	//   ....[5]....
        /*004c*/ 	.word	0xffffffff


	//   ....[6]....
        /*0050*/ 	.word	0xffffffff


	//   ....[7]....
        /*0054*/ 	.word	0xffffffff


	//   ....[8]....
        /*0058*/ 	.word	0xffffffff


	//   ....[9]....
        /*005c*/ 	.word	0xffffffff


	//----- nvinfo : EIATTR_COOP_GROUP_INSTR_OFFSETS
	.align		4
.L_743:
        /*0060*/ 	.byte	0x04, 0x28
        /*0062*/ 	.short	(.L_745 - .L_744)


	//   ....[0]....
.L_744:
        /*0064*/ 	.word	0x00000f10


	//   ....[1]....
        /*0068*/ 	.word	0x00000f50


	//   ....[2]....
        /*006c*/ 	.word	0x00000fc0


	//   ....[3]....
        /*0070*/ 	.word	0x00000fe0


	//   ....[4]....
        /*0074*/ 	.word	0x00001010


	//   ....[5]....
        /*0078*/ 	.word	0x00001030


	//   ....[6]....
        /*007c*/ 	.word	0x00001060


	//   ....[7]....
        /*0080*/ 	.word	0x00001080


	//   ....[8]....
        /*0084*/ 	.word	0x000010b0


	//   ....[9]....
        /*0088*/ 	.word	0x000010d0


	//----- nvinfo : EIATTR_EXIT_INSTR_OFFSETS
	.align		4
.L_745:
        /*008c*/ 	.byte	0x04, 0x1c
        /*008e*/ 	.short	(.L_747 - .L_746)


	//   ....[0]....
.L_746:
        /*0090*/ 	.word	0x00003960


	//   ....[1]....
        /*0094*/ 	.word	0x00003aa0


	//   ....[2]....
        /*0098*/ 	.word	0x00003ce0


	//----- nvinfo : EIATTR_MAX_THREADS
	.align		4
.L_747:
        /*009c*/ 	.byte	0x04, 0x05
        /*009e*/ 	.short	(.L_749 - .L_748)
.L_748:
        /*00a0*/ 	.word	0x00000100
        /*00a4*/ 	.word	0x00000001
        /*00a8*/ 	.word	0x00000001


	//----- nvinfo : EIATTR_CRS_STACK_SIZE
	.align		4
.L_749:
        /*00ac*/ 	.byte	0x04, 0x1e
        /*00ae*/ 	.short	(.L_751 - .L_750)
.L_750:
        /*00b0*/ 	.word	0x00000000


	//----- nvinfo : EIATTR_CBANK_PARAM_SIZE
	.align		4
.L_751:
        /*00b4*/ 	.byte	0x03, 0x19
        /*00b6*/ 	.short	0x00b8


	//----- nvinfo : EIATTR_PARAM_CBANK
	.align		4
        /*00b8*/ 	.byte	0x04, 0x0a
        /*00ba*/ 	.short	(.L_753 - .L_752)
	.align		4
.L_752:
        /*00bc*/ 	.word	index@(.nv.constant0._Z35group_norm_nhwc_bwd_one_pass_kernelI11Fp16IOFp32WLi64ELi16ELi256EEv26Group_norm_nhwc_bwd_params)
        /*00c0*/ 	.short	0x0210
        /*00c2*/ 	.short	0x00b8


	//----- nvinfo : EIATTR_SW_WAR
	.align		4
.L_753:
        /*00c4*/ 	.byte	0x04, 0x36
        /*00c6*/ 	.short	(.L_755 - .L_754)
.L_754:
        /*00c8*/ 	.word	0x00000008
.L_755:


//--------------------- .nv.info._Z35group_norm_nhwc_bwd_one_pass_kernelI11Fp16IOFp32WLi128ELi16ELi256EEv26Group_norm_nhwc_bwd_params --------------------------
	.section	.nv.info._Z35group_norm_nhwc_bwd_one_pass_kernelI11Fp16IOFp32WLi128ELi16ELi256EEv26Group_norm_nhwc_bwd_params,"",@"SHT_CUDA_INFO"
	.sectionflags	@""
	.align	4


	//----- nvinfo : EIATTR_CUDA_API_VERSION
	.align		4
        /*0000*/ 	.byte	0x04, 0x37
        /*0002*/ 	.short	(.L_757 - .L_756)
.L_756:
        /*0004*/ 	.word	0x00000082


	//----- nvinfo : EIATTR_KPARAM_INFO
	.align		4
.L_757:
        /*0008*/ 	.byte	0x04, 0x17
        /*000a*/ 	.short	(.L_759 - .L_758)
.L_758:
        /*000c*/ 	.word	0x00000000
        /*0010*/ 	.short	0x0000
        /*0012*/ 	.short	0x0000
        /*0014*/ 	.byte	0x00, 0xf0, 0xe1, 0x02


	//----- nvinfo : EIATTR_SPARSE_MMA_MASK
	.align		4
.L_759:
        /*0018*/ 	.byte	0x03, 0x50
        /*001a*/ 	.short	0x0000


	//----- nvinfo : EIATTR_MAXREG_COUNT
	.align		4
        /*001c*/ 	.byte	0x03, 0x1b
        /*001e*/ 	.short	0x00ff


	//----- nvinfo : EIATTR_NUM_BARRIERS
	.align		4
        /*0020*/ 	.byte	0x02, 0x4c
        /*0022*/ 	.byte	0x01
	.zero		1


	//----- nvinfo : EIATTR_MERCURY_ISA_VERSION
	.align		4
        /*0024*/ 	.byte	0x03, 0x5f
        /*0026*/ 	.short	0x0101


	//----- nvinfo : EIATTR_INT_WARP_WIDE_INSTR_OFFSETS
	.align		4
        /*0028*/ 	.byte	0x04, 0x31
        /*002a*/ 	.short	(.L_761 - .L_760)


	//   ....[0]....
.L_760:
        /*002c*/ 	.word	0x000026b0


	//   ....[1]....
        /*0030*/ 	.word	0x00004780


	//----- nvinfo : EIATTR_COOP_GROUP_MASK_REGIDS
	.align		4
.L_761:
        /*0034*/ 	.byte	0x04, 0x29
        /*0036*/ 	.short	(.L_763 - .L_762)


	//   ....[0]....
.L_762:
        /*0038*/ 	.word	0xffffffff


	//   ....[1]....
        /*003c*/ 	.word	0xffffffff


	//   ....[2]....
        /*0040*/ 	.word	0xffffffff


	//   ....[3]....
        /*0044*/ 	.word	0xffffffff


	//   ....[4]....
        /*0048*/ 	.word	0xffffffff


	//   ....[5]....
        /*004c*/ 	.word	0xffffffff


	//   ....[6]....
        /*0050*/ 	.word	0xffffffff


	//   ....[7]....
        /*0054*/ 	.word	0xffffffff


	//   ....[8]....
        /*0058*/ 	.word	0xffffffff


	//   ....[9]....
        /*005c*/ 	.word	0xffffffff


	//----- nvinfo : EIATTR_COOP_GROUP_INSTR_OFFSETS
	.align		4
.L_763:
        /*0060*/ 	.byte	0x04, 0x28
        /*0062*/ 	.short	(.L_765 - .L_764)


	//   ....[0]....
.L_764:
        /*0064*/ 	.word	0x00001670


	//   ....[1]....
        /*0068*/ 	.word	0x000016b0


	//   ....[2]....
        /*006c*/ 	.word	0x000017e0


	//   ....[3]....
        /*0070*/ 	.word	0x00001800


	//   ....[4]....
        /*0074*/ 	.word	0x00001830


	//   ....[5]....
        /*0078*/ 	.word	0x00001850


	//   ....[6]....
        /*007c*/ 	.word	0x00001880


	//   ....[7]....
        /*0080*/ 	.word	0x000018a0


	//   ....[8]....
        /*0084*/ 	.word	0x000018d0


	//   ....[9]....
        /*0088*/ 	.word	0x000018f0


	//----- nvinfo : EIATTR_EXIT_INSTR_OFFSETS
	.align		4
.L_765:
        /*008c*/ 	.byte	0x04, 0x1c
        /*008e*/ 	.short	(.L_767 - .L_766)


	//   ....[0]....
.L_766:
        /*0090*/ 	.word	0x00004810


	//   ....[1]....
        /*0094*/ 	.word	0x00004950


	//   ....[2]....
        /*0098*/ 	.word	0x00004b90


	//----- nvinfo : EIATTR_MAX_THREADS
	.align		4
.L_767:
        /*009c*/ 	.byte	0x04, 0x05
        /*009e*/ 	.short	(.L_769 - .L_768)
.L_768:
        /*00a0*/ 	.word	0x00000100
        /*00a4*/ 	.word	0x00000001
        /*00a8*/ 	.word	0x00000001


	//----- nvinfo : EIATTR_CRS_STACK_SIZE
	.align		4
.L_769:
        /*00ac*/ 	.byte	0x04, 0x1e
        /*00ae*/ 	.short	(.L_771 - .L_770)
.L_770:
        /*00b0*/ 	.word	0x00000000


	//----- nvinfo : EIATTR_CBANK_PARAM_SIZE
	.align		4
.L_771:
        /*00b4*/ 	.byte	0x03, 0x19
        /*00b6*/ 	.short	0x00b8


	//----- nvinfo : EIATTR_PARAM_CBANK
	.align		4
        /*00b8*/ 	.byte	0x04, 0x0a
        /*00ba*/ 	.short	(.L_773 - .L_772)
	.align		4
.L_772:
        /*00bc*/ 	.word	index@(.nv.constant0._Z35group_norm_nhwc_bwd_one_pass_kernelI11Fp16IOFp32WLi128ELi16ELi256EEv26Group_norm_nhwc_bwd_params)
        /*00c0*/ 	.short	0x0210
        /*00c2*/ 	.short	0x00b8


	//----- nvinfo : EIATTR_SW_WAR
	.align		4
.L_773:
        /*00c4*/ 	.byte	0x04, 0x36
        /*00c6*/ 	.short	(.L_775 - .L_774)
.L_774:
        /*00c8*/ 	.word	0x00000008
.L_775:


//--------------------- .nv.info._Z35group_norm_nhwc_bwd_one_pass_kernelI11Fp16IOFp32WLi256ELi16ELi256EEv26Group_norm_nhwc_bwd_params --------------------------
	.section	.nv.info._Z35group_norm_nhwc_bwd_one_pass_kernelI11Fp16IOFp32WLi256ELi16ELi256EEv26Group_norm_nhwc_bwd_params,"",@"SHT_CUDA_INFO"
	.sectionflags	@""
	.align	4


	//----- nvinfo : EIATTR_CUDA_API_VERSION
	.align		4
        /*0000*/ 	.byte	0x04, 0x37
        /*0002*/ 	.short	(.L_777 - .L_776)
.L_776:
        /*0004*/ 	.word	0x00000082


	//----- nvinfo : EIATTR_KPARAM_INFO
	.align		4
.L_777:
        /*0008*/ 	.byte	0x04, 0x17
        /*000a*/ 	.short	(.L_779 - .L_778)
.L_778:
        /*000c*/ 	.word	0x00000000
        /*0010*/ 	.short	0x0000
        /*0012*/ 	.short	0x0000
        /*0014*/ 	.byte	0x00, 0xf0, 0xe1, 0x02


	//----- nvinfo : EIATTR_SPARSE_MMA_MASK
	.align		4
.L_779:
        /*0018*/ 	.byte	0x03, 0x50
        /*001a*/ 	.short	0x0000


	//----- nvinfo : EIATTR_MAXREG_COUNT
	.align		4
        /*001c*/ 	.byte	0x03, 0x1b
        /*001e*/ 	.short	0x00ff


	//----- nvinfo : EIATTR_NUM_BARRIERS
	.align		4
        /*0020*/ 	.byte	0x02, 0x4c
        /*0022*/ 	.byte	0x01
	.zero		1


	//----- nvinfo : EIATTR_ANNOTATIONS
	.align		4
        /*0024*/ 	.byte	0x04, 0x55
        /*0026*/ 	.short	(.L_781 - .L_780)


	//   ....[0]....
.L_780:
        /*0028*/ 	.word	0x00000001
        /*002c*/ 	.byte	0xe0, 0x02, 0x00, 0x00, 0x01, 0x00, 0x00, 0x00, 0x40, 0x24, 0x00, 0x00, 0x01, 0x00, 0x00, 0x00
        /*003c*/ 	.byte	0x70, 0x24, 0x00, 0x00, 0x01, 0x00, 0x00, 0x00, 0x30, 0x26, 0x00, 0x00


	//----- nvinfo : EIATTR_MERCURY_ISA_VERSION
	.align		4
.L_781:
        /*0048*/ 	.byte	0x03, 0x5f
        /*004a*/ 	.short	0x0101


	//----- nvinfo : EIATTR_INT_WARP_WIDE_INSTR_OFFSETS
	.align		4
        /*004c*/ 	.byte	0x04, 0x31
        /*004e*/ 	.short	(.L_783 - .L_782)


	//   ....[0]....
.L_782:
        /*0050*/ 	.word	0x00003600


	//   ....[1]....
        /*0054*/ 	.word	0x00006340


	//----- nvinfo : EIATTR_COOP_GROUP_MASK_REGIDS
	.align		4
.L_783:
        /*0058*/ 	.byte	0x04, 0x29
        /*005a*/ 	.short	(.L_785 - .L_784)


	//   ....[0]....
.L_784:
        /*005c*/ 	.word	0xffffffff


	//   ....[1]....
        /*0060*/ 	.word	0xffffffff


	//   ....[2]....
        /*0064*/ 	.word	0xffffffff


	//   ....[3]....
        /*0068*/ 	.word	0xffffffff


	//   ....[4]....
        /*006c*/ 	.word	0xffffffff


	//   ....[5]....
        /*0070*/ 	.word	0xffffffff


	//   ....[6]....
        /*0074*/ 	.word	0xffffffff


	//   ....[7]....
        /*0078*/ 	.word	0xffffffff


	//   ....[8]....
        /*007c*/ 	.word	0xffffffff


	//   ....[9]....
        /*0080*/ 	.word	0xffffffff


	//----- nvinfo : EIATTR_COOP_GROUP_INSTR_OFFSETS
	.align		4
.L_785:
        /*0084*/ 	.byte	0x04, 0x28
        /*0086*/ 	.short	(.L_787 - .L_786)


	//   ....[0]....
.L_786:
        /*0088*/ 	.word	0x000024d0


	//   ....[1]....
        /*008c*/ 	.word	0x000024e0


	//   ....[2]....
        /*0090*/ 	.word	0x00002530


	//   ....[3]....
        /*0094*/ 	.word	0x00002540


	//   ....[4]....
        /*0098*/ 	.word	0x00002570


	//   ....[5]....
        /*009c*/ 	.word	0x00002590


	//   ....[6]....
        /*00a0*/ 	.word	0x000025c0


	//   ....[7]....
        /*00a4*/ 	.word	0x000025e0


	//   ....[8]....
        /*00a8*/ 	.word	0x00002620


	//   ....[9]....
        /*00ac*/ 	.word	0x00002640


	//----- nvinfo : EIATTR_EXIT_INSTR_OFFSETS
	.align		4
.L_787:
        /*00b0*/ 	.byte	0x04, 0x1c
        /*00b2*/ 	.short	(.L_789 - .L_788)


	//   ....[0]....
.L_788:
        /*00b4*/ 	.word	0x000063d0


	//   ....[1]....
        /*00b8*/ 	.word	0x00006510


	//   ....[2]....
        /*00bc*/ 	.word	0x00006750


	//----- nvinfo : EIATTR_MAX_THREADS
	.align		4
.L_789:
        /*00c0*/ 	.byte	0x04, 0x05
        /*00c2*/ 	.short	(.L_791 - .L_790)
.L_790:
        /*00c4*/ 	.word	0x00000100
        /*00c8*/ 	.word	0x00000001
        /*00cc*/ 	.word	0x00000001


	//----- nvinfo : EIATTR_CRS_STACK_SIZE
	.align		4
.L_791:
        /*00d0*/ 	.byte	0x04, 0x1e
        /*00d2*/ 	.short	(.L_793 - .L_792)
.L_792:
        /*00d4*/ 	.word	0x00000000


	//----- nvinfo : EIATTR_CBANK_PARAM_SIZE
	.align		4
.L_793:
        /*00d8*/ 	.byte	0x03, 0x19
        /*00da*/ 	.short	0x00b8


	//----- nvinfo : EIATTR_PARAM_CBANK
	.align		4
        /*00dc*/ 	.byte	0x04, 0x0a
        /*00de*/ 	.short	(.L_795 - .L_794)
	.align		4
.L_794:
        /*00e0*/ 	.word	index@(.nv.constant0._Z35group_norm_nhwc_bwd_one_pass_kernelI11Fp16IOFp32WLi256ELi16ELi256EEv26Group_norm_nhwc_bwd_params)
        /*00e4*/ 	.short	0x0210
        /*00e6*/ 	.short	0x00b8


	//----- nvinfo : EIATTR_SW_WAR
	.align		4
.L_795:
        /*00e8*/ 	.byte	0x04, 0x36
        /*00ea*/ 	.short	(.L_797 - .L_796)
.L_796:
        /*00ec*/ 	.word	0x00000008
.L_797:


//--------------------- .nv.info._Z35group_norm_nhwc_bwd_one_pass_kernelI11Fp16IOFp32WLi512ELi16ELi256EEv26Group_norm_nhwc_bwd_params --------------------------
	.section	.nv.info._Z35group_norm_nhwc_bwd_one_pass_kernelI11Fp16IOFp32WLi512ELi16ELi256EEv26Group_norm_nhwc_bwd_params,"",@"SHT_CUDA_INFO"
	.sectionflags	@""
	.align	4


	//----- nvinfo : EIATTR_CUDA_API_VERSION
	.align		4
        /*0000*/ 	.byte	0x04, 0x37
        /*0002*/ 	.short	(.L_799 - .L_798)
.L_798:
        /*0004*/ 	.word	0x00000082


	//----- nvinfo : EIATTR_KPARAM_INFO
	.align		4
.L_799:
        /*0008*/ 	.byte	0x04, 0x17
        /*000a*/ 	.short	(.L_801 - .L_800)
.L_800:
        /*000c*/ 	.word	0x00000000
        /*0010*/ 	.short	0x0000
        /*0012*/ 	.short	0x0000
        /*0014*/ 	.byte	0x00, 0xf0, 0xe1, 0x02


	//----- nvinfo : EIATTR_SPARSE_MMA_MASK
	.align		4
.L_801:
        /*0018*/ 	.byte	0x03, 0x50
        /*001a*/ 	.short	0x0000


	//----- nvinfo : EIATTR_MAXREG_COUNT
	.align		4
        /*001c*/ 	.byte	0x03, 0x1b
        /*001e*/ 	.short	0x00ff


	//----- nvinfo : EIATTR_NUM_BARRIERS
	.align		4
        /*0020*/ 	.byte	0x02, 0x4c
        /*0022*/ 	.byte	0x01
	.zero		1


	//----- nvinfo : EIATTR_ANNOTATIONS
	.align		4
        /*0024*/ 	.byte	0x04, 0x55
        /*0026*/ 	.short	(.L_803 - .L_802)


	//   ....[0]....
.L_802:
        /*0028*/ 	.word	0x00000001
        /*002c*/ 	.byte	0xc0, 0x05, 0x00, 0x00, 0x01, 0x00, 0x00, 0x00, 0x40, 0x06, 0x00, 0x00, 0x01, 0x00, 0x00, 0x00
        /*003c*/ 	.byte	0x80, 0x53, 0x00, 0x00, 0x01, 0x00, 0x00, 0x00, 0xa0, 0x53, 0x00, 0x00


	//----- nvinfo : EIATTR_MERCURY_ISA_VERSION
	.align		4
.L_803:
        /*0048*/ 	.byte	0x03, 0x5f
        /*004a*/ 	.short	0x0101


	//----- nvinfo : EIATTR_INT_WARP_WIDE_INSTR_OFFSETS
	.align		4
        /*004c*/ 	.byte	0x04, 0x31
        /*004e*/ 	.short	(.L_805 - .L_804)


	//   ....[0]....
.L_804:
        /*0050*/ 	.word	0x00005530


	//   ....[1]....
        /*0054*/ 	.word	0x00009b50


	//----- nvinfo : EIATTR_COOP_GROUP_MASK_REGIDS
	.align		4
.L_805:
        /*0058*/ 	.byte	0x04, 0x29
        /*005a*/ 	.short	(.L_807 - .L_806)


	//   ....[0]....
.L_806:
        /*005c*/ 	.word	0xffffffff


	//   ....[1]....
        /*0060*/ 	.word	0xffffffff


	//   ....[2]....
        /*0064*/ 	.word	0xffffffff


	//   ....[3]....
        /*0068*/ 	.word	0xffffffff


	//   ....[4]....
        /*006c*/ 	.word	0xffffffff


	//   ....[5]....
        /*0070*/ 	.word	0xffffffff


	//   ....[6]....
        /*0074*/ 	.word	0xffffffff


	//   ....[7]....
        /*0078*/ 	.word	0xffffffff


	//   ....[8]....
        /*007c*/ 	.word	0xffffffff


	//   ....[9]....
        /*0080*/ 	.word	0xffffffff


	//----- nvinfo : EIATTR_COOP_GROUP_INSTR_OFFSETS
	.align		4
.L_807:
        /*0084*/ 	.byte	0x04, 0x28
        /*0086*/ 	.short	(.L_809 - .L_808)


	//   ....[0]....
.L_808:
        /*0088*/ 	.word	0x000044b0


	//   ....[1]....
        /*008c*/ 	.word	0x000044f0


	//   ....[2]....
        /*0090*/ 	.word	0x00004690


	//   ....[3]....
        /*0094*/ 	.word	0x000046a0


	//   ....[4]....
        /*0098*/ 	.word	0x000046e0


	//   ....[5]....
        /*009c*/ 	.word	0x00004700


	//   ....[6]....
        /*00a0*/ 	.word	0x00004730


	//   ....[7]....
        /*00a4*/ 	.word	0x00004750


	//   ....[8]....
        /*00a8*/ 	.word	0x00004780


	//   ....[9]....
        /*00ac*/ 	.word	0x000047a0


	//----- nvinfo : EIATTR_EXIT_INSTR_OFFSETS
	.align		4
.L_809:
        /*00b0*/ 	.byte	0x04, 0x1c
        /*00b2*/ 	.short	(.L_811 - .L_810)


	//   ....[0]....
.L_810:
        /*00b4*/ 	.word	0x00009be0


	//   ....[1]....
        /*00b8*/ 	.word	0x00009d20


	//   ....[2]....
        /*00bc*/ 	.word	0x00009f60


	//----- nvinfo : EIATTR_MAX_THREADS
	.align		4
.L_811:
        /*00c0*/ 	.byte	0x04, 0x05
        /*00c2*/ 	.short	(.L_813 - .L_812)
.L_812:
        /*00c4*/ 	.word	0x00000100
        /*00c8*/ 	.word	0x00000001
        /*00cc*/ 	.word	0x00000001


	//----- nvinfo : EIATTR_CRS_STACK_SIZE
	.align		4
.L_813:
        /*00d0*/ 	.byte	0x04, 0x1e
        /*00d2*/ 	.short	(.L_815 - .L_814)
.L_814:
        /*00d4*/ 	.word	0x00000000


	//----- nvinfo : EIATTR_CBANK_PARAM_SIZE
	.align		4
.L_815:
        /*00d8*/ 	.byte	0x03, 0x19
        /*00da*/ 	.short	0x00b8


	//----- nvinfo : EIATTR_PARAM_CBANK
	.align		4
        /*00dc*/ 	.byte	0x04, 0x0a
        /*00de*/ 	.short	(.L_817 - .L_816)
	.align		4
.L_816:
        /*00e0*/ 	.word	index@(.nv.constant0._Z35group_norm_nhwc_bwd_one_pass_kernelI11Fp16IOFp32WLi512ELi16ELi256EEv26Group_norm_nhwc_bwd_params)
        /*00e4*/ 	.short	0x0210
        /*00e6*/ 	.short	0x00b8


	//----- nvinfo : EIATTR_SW_WAR
	.align		4
.L_817:
        /*00e8*/ 	.byte	0x04, 0x36
        /*00ea*/ 	.short	(.L_819 - .L_818)
.L_818:
        /*00ec*/ 	.word	0x00000008
.L_819:


//--------------------- .nv.info._Z35group_norm_nhwc_bwd_one_pass_kernelI11Fp16IOBf16WLi64ELi16ELi256EEv26Group_norm_nhwc_bwd_params --------------------------
	.section	.nv.info._Z35group_norm_nhwc_bwd_one_pass_kernelI11Fp16IOBf16WLi64ELi16ELi256EEv26Group_norm_nhwc_bwd_params,"",@"SHT_CUDA_INFO"
	.sectionflags	@""
	.align	4


	//----- nvinfo : EIATTR_CUDA_API_VERSION
	.align		4
        /*0000*/ 	.byte	0x04, 0x37
        /*0002*/ 	.short	(.L_821 - .L_820)
.L_820:
        /*0004*/ 	.word	0x00000082


	//----- nvinfo : EIATTR_KPARAM_INFO
	.align		4
.L_821:
        /*0008*/ 	.byte	0x04, 0x17
        /*000a*/ 	.short	(.L_823 - .L_822)
.L_822:
        /*000c*/ 	.word	0x00000000
        /*0010*/ 	.short	0x0000
        /*0012*/ 	.short	0x0000
        /*0014*/ 	.byte	0x00, 0xf0, 0xe1, 0x02


	//----- nvinfo : EIATTR_SPARSE_MMA_MASK
	.align		4
.L_823:
        /*0018*/ 	.byte	0x03, 0x50
        /*001a*/ 	.short	0x0000


	//----- nvinfo : EIATTR_MAXREG_COUNT
	.align		4
        /*001c*/ 	.byte	0x03, 0x1b
        /*001e*/ 	.short	0x00ff


	//----- nvinfo : EIATTR_NUM_BARRIERS
	.align		4
        /*0020*/ 	.byte	0x02, 0x4c
        /*0022*/ 	.byte	0x01
	.zero		1


	//----- nvinfo : EIATTR_MERCURY_ISA_VERSION
	.align		4
        /*0024*/ 	.byte	0x03, 0x5f
        /*0026*/ 	.short	0x0101


	//----- nvinfo : EIATTR_INT_WARP_WIDE_INSTR_OFFSETS
	.align		4
        /*0028*/ 	.byte	0x04, 0x31
        /*002a*/ 	.short	(.L_825 - .L_824)


	//   ....[0]....
.L_824:
        /*002c*/ 	.word	0x00001f50


	//   ....[1]....
        /*0030*/ 	.word	0x00003930


	//----- nvinfo : EIATTR_COOP_GROUP_MASK_REGIDS
	.align		4
.L_825:
        /*0034*/ 	.byte	0x04, 0x29
        /*0036*/ 	.short	(.L_827 - .L_826)


	//   ....[0]....
.L_826:
        /*0038*/ 	.word	0xffffffff


	//   ....[1]....
        /*003c*/ 	.word	0xffffffff


	//   ....[2]....
        /*0040*/ 	.word	0xffffffff


	//   ....[3]....
        /*0044*/ 	.word	0xffffffff


	//   ....[4]....
        /*0048*/ 	.word	0xffffffff


	//   ....[5]....
        /*004c*/ 	.word	0xffffffff


	//   ....[6]....
        /*0050*/ 	.word	0xffffffff


	//   ....[7]....
        /*0054*/ 	.word	0xffffffff


	//   ....[8]....
        /*0058*/ 	.word	0xffffffff


	//   ....[9]....
        /*005c*/ 	.word	0xffffffff


	//----- nvinfo : EIATTR_COOP_GROUP_INSTR_OFFSETS
	.align		4
.L_827:
        /*0060*/ 	.byte	0x04, 0x28
        /*0062*/ 	.short	(.L_829 - .L_828)


	//   ....[0]....
.L_828:
        /*0064*/ 	.word	0x00000f70


	//   ....[1]....
        /*0068*/ 	.word	0x00000fb0


	//   ....[2]....
        /*006c*/ 	.word	0x00001000


	//   ....[3]....
        /*0070*/ 	.word	0x00001020


	//   ....[4]....
        /*0074*/ 	.word	0x00001050


	//   ....[5]....
        /*0078*/ 	.word	0x00001070


	//   ....[6]....
        /*007c*/ 	.word	0x000010a0


	//   ....[7]....
        /*0080*/ 	.word	0x000010c0


	//   ....[8]....
        /*0084*/ 	.word	0x000010f0


	//   ....[9]....
        /*0088*/ 	.word	0x00001110


	//----- nvinfo : EIATTR_EXIT_INSTR_OFFSETS
	.align		4
.L_829:
        /*008c*/ 	.byte	0x04, 0x1c
        /*008e*/ 	.short	(.L_831 - .L_830)


	//   ....[0]....
.L_830:
        /*0090*/ 	.word	0x000039c0


	//   ....[1]....
        /*0094*/ 	.word	0x00003b00


	//   ....[2]....
        /*0098*/ 	.word	0x00003d60


	//----- nvinfo : EIATTR_MAX_THREADS
	.align		4
.L_831:
        /*009c*/ 	.byte	0x04, 0x05
        /*009e*/ 	.short	(.L_833 - .L_832)
.L_832:
        /*00a0*/ 	.word	0x00000100
        /*00a4*/ 	.word	0x00000001
        /*00a8*/ 	.word	0x00000001


	//----- nvinfo : EIATTR_CRS_STACK_SIZE
	.align		4
.L_833:
        /*00ac*/ 	.byte	0x04, 0x1e
        /*00ae*/ 	.short	(.L_835 - .L_834)
.L_834:
        /*00b0*/ 	.word	0x00000000


	//----- nvinfo : EIATTR_CBANK_PARAM_SIZE
	.align		4
.L_835:
        /*00b4*/ 	.byte	0x03, 0x19
        /*00b6*/ 	.short	0x00b8


	//----- nvinfo : EIATTR_PARAM_CBANK
	.align		4
        /*00b8*/ 	.byte	0x04, 0x0a
        /*00ba*/ 	.short	(.L_837 - .L_836)
	.align		4
.L_836:
        /*00bc*/ 	.word	index@(.nv.constant0._Z35group_norm_nhwc_bwd_one_pass_kernelI11Fp16IOBf16WLi64ELi16ELi256EEv26Group_norm_nhwc_bwd_params)
        /*00c0*/ 	.short	0x0210
        /*00c2*/ 	.short	0x00b8


	//----- nvinfo : EIATTR_SW_WAR
	.align		4
.L_837:
        /*00c4*/ 	.byte	0x04, 0x36
        /*00c6*/ 	.short	(.L_839 - .L_838)
.L_838:
        /*00c8*/ 	.word	0x00000008
.L_839:


//--------------------- .nv.info._Z35group_norm_nhwc_bwd_one_pass_kernelI11Fp16IOBf16WLi128ELi16ELi256EEv26Group_norm_nhwc_bwd_params --------------------------
	.section	.nv.info._Z35group_norm_nhwc_bwd_one_pass_kernelI11Fp16IOBf16WLi128ELi16ELi256EEv26Group_norm_nhwc_bwd_params,"",@"SHT_CUDA_INFO"
	.sectionflags	@""
	.align	4


	//----- nvinfo : EIATTR_CUDA_API_VERSION
	.align		4
        /*0000*/ 	.byte	0x04, 0x37
        /*0002*/ 	.short	(.L_841 - .L_840)
.L_840:
        /*0004*/ 	.word	0x00000082


	//----- nvinfo : EIATTR_KPARAM_INFO
	.align		4
.L_841:
        /*0008*/ 	.byte	0x04, 0x17
        /*000a*/ 	.short	(.L_843 - .L_842)
.L_842:
        /*000c*/ 	.word	0x00000000
        /*0010*/ 	.short	0x0000
        /*0012*/ 	.short	0x0000
        /*0014*/ 	.byte	0x00, 0xf0, 0xe1, 0x02


	//----- nvinfo : EIATTR_SPARSE_MMA_MASK
	.align		4
.L_843:
        /*0018*/ 	.byte	0x03, 0x50
        /*001a*/ 	.short	0x0000


	//----- nvinfo : EIATTR_MAXREG_COUNT
	.align		4
        /*001c*/ 	.byte	0x03, 0x1b
        /*001e*/ 	.short	0x00ff


	//----- nvinfo : EIATTR_NUM_BARRIERS
	.align		4
        /*0020*/ 	.byte	0x02, 0x4c
        /*0022*/ 	.byte	0x01
	.zero		1


	//----- nvinfo : EIATTR_MERCURY_ISA_VERSION
	.align		4
        /*0024*/ 	.byte	0x03, 0x5f
        /*0026*/ 	.short	0x0101


	//----- nvinfo : EIATTR_INT_WARP_WIDE_INSTR_OFFSETS
	.align		4
        /*0028*/ 	.byte	0x04, 0x31
        /*002a*/ 	.short	(.L_845 - .L_844)


	//   ....[0]....
.L_844:
        /*002c*/ 	.word	0x00002720


	//   ....[1]....
        /*0030*/ 	.word	0x000047f0


	//----- nvinfo : EIATTR_COOP_GROUP_MASK_REGIDS
	.align		4
.L_845:
        /*0034*/ 	.byte	0x04, 0x29
        /*0036*/ 	.short	(.L_847 - .L_846)


	//   ....[0]....
.L_846:
        /*0038*/ 	.word	0xffffffff


	//   ....[1]....
        /*003c*/ 	.word	0xffffffff


	//   ....[2]....
        /*0040*/ 	.word	0xffffffff


	//   ....[3]....
        /*0044*/ 	.word	0xffffffff


	//   ....[4]....
        /*0048*/ 	.word	0xffffffff


	//   ....[5]....
        /*004c*/ 	.word	0xffffffff


	//   ....[6]....
        /*0050*/ 	.word	0xffffffff


	//   ....[7]....
        /*0054*/ 	.word	0xffffffff


	//   ....[8]....
        /*0058*/ 	.word	0xffffffff


	//   ....[9]....
        /*005c*/ 	.word	0xffffffff


	//----- nvinfo : EIATTR_COOP_GROUP_INSTR_OFFSETS
	.align		4
.L_847:
        /*0060*/ 	.byte	0x04, 0x28
        /*0062*/ 	.short	(.L_849 - .L_848)


	//   ....[0]....
.L_848:
        /*0064*/ 	.word	0x000016d0


	//   ....[1]....
        /*0068*/ 	.word	0x00001710


	//   ....[2]....
        /*006c*/ 	.word	0x00001830


	//   ....[3]....
        /*0070*/ 	.word	0x00001850


	//   ....[4]....
        /*0074*/ 	.word	0x00001880


	//   ....[5]....
        /*0078*/ 	.word	0x000018a0


	//   ....[6]....
        /*007c*/ 	.word	0x000018d0


	//   ....[7]....
        /*0080*/ 	.word	0x000018f0


	//   ....[8]....
        /*0084*/ 	.word	0x00001920


	//   ....[9]....
        /*0088*/ 	.word	0x00001940


	//----- nvinfo : EIATTR_EXIT_INSTR_OFFSETS
	.align		4
.L_849:
        /*008c*/ 	.byte	0x04, 0x1c
        /*008e*/ 	.short	(.L_851 - .L_850)


	//   ....[0]....
.L_850:
        /*0090*/ 	.word	0x00004880


	//   ....[1]....
        /*0094*/ 	.word	0x000049c0


	//   ....[2]....
        /*0098*/ 	.word	0x00004c20


	//----- nvinfo : EIATTR_MAX_THREADS
	.align		4
.L_851:
        /*009c*/ 	.byte	0x04, 0x05
        /*009e*/ 	.short	(.L_853 - .L_852)
.L_852:
        /*00a0*/ 	.word	0x00000100
        /*00a4*/ 	.word	0x00000001
        /*00a8*/ 	.word	0x00000001


	//----- nvinfo : EIATTR_CRS_STACK_SIZE
	.align		4
.L_853:
        /*00ac*/ 	.byte	0x04, 0x1e
        /*00ae*/ 	.short	(.L_855 - .L_854)
.L_854:
        /*00b0*/ 	.word	0x00000000


	//----- nvinfo : EIATTR_CBANK_PARAM_SIZE
	.align		4
.L_855:
        /*00b4*/ 	.byte	0x03, 0x19
        /*00b6*/ 	.short	0x00b8


	//----- nvinfo : EIATTR_PARAM_CBANK
	.align		4
        /*00b8*/ 	.byte	0x04, 0x0a
        /*00ba*/ 	.short	(.L_857 - .L_856)
	.align		4
.L_856:
        /*00bc*/ 	.word	index@(.nv.constant0._Z35group_norm_nhwc_bwd_one_pass_kernelI11Fp16IOBf16WLi128ELi16ELi256EEv26Group_norm_nhwc_bwd_params)
        /*00c0*/ 	.short	0x0210
        /*00c2*/ 	.short	0x00b8


	//----- nvinfo : EIATTR_SW_WAR
	.align		4
.L_857:
        /*00c4*/ 	.byte	0x04, 0x36
        /*00c6*/ 	.short	(.L_859 - .L_858)
.L_858:
        /*00c8*/ 	.word	0x00000008
.L_859:


//--------------------- .nv.info._Z35group_norm_nhwc_bwd_one_pass_kernelI11Fp16IOBf16WLi256ELi16ELi256EEv26Group_norm_nhwc_bwd_params --------------------------
	.section	.nv.info._Z35group_norm_nhwc_bwd_one_pass_kernelI11Fp16IOBf16WLi256ELi16ELi256EEv26Group_norm_nhwc_bwd_params,"",@"SHT_CUDA_INFO"
	.sectionflags	@""
	.align	4


	//----- nvinfo : EIATTR_CUDA_API_VERSION
	.align		4
        /*0000*/ 	.byte	0x04, 0x37
        /*0002*/ 	.short	(.L_861 - .L_860)
.L_860:
        /*0004*/ 	.word	0x00000082


	//----- nvinfo : EIATTR_KPARAM_INFO
	.align		4
.L_861:
        /*0008*/ 	.byte	0x04, 0x17
        /*000a*/ 	.short	(.L_863 - .L_862)
.L_862:
        /*000c*/ 	.word	0x00000000
        /*0010*/ 	.short	0x0000
        /*0012*/ 	.short	0x0000
        /*0014*/ 	.byte	0x00, 0xf0, 0xe1, 0x02


	//----- nvinfo : EIATTR_SPARSE_MMA_MASK
	.align		4
.L_863:
        /*0018*/ 	.byte	0x03, 0x50
        /*001a*/ 	.short	0x0000


	//----- nvinfo : EIATTR_MAXREG_COUNT
	.align		4
        /*001c*/ 	.byte	0x03, 0x1b
        /*001e*/ 	.short	0x00ff


	//----- nvinfo : EIATTR_NUM_BARRIERS
	.align		4
        /*0020*/ 	.byte	0x02, 0x4c
        /*0022*/ 	.byte	0x01
	.zero		1


	//----- nvinfo : EIATTR_ANNOTATIONS
	.align		4
        /*0024*/ 	.byte	0x04, 0x55
        /*0026*/ 	.short	(.L_865 - .L_864)


	//   ....[0]....
.L_864:
        /*0028*/ 	.word	0x00000001
        /*002c*/ 	.byte	0xe0, 0x02, 0x00, 0x00, 0x01, 0x00, 0x00, 0x00, 0xb0, 0x24, 0x00, 0x00, 0x01, 0x00, 0x00, 0x00
        /*003c*/ 	.byte	0xe0, 0x24, 0x00, 0x00, 0x01, 0x00, 0x00, 0x00, 0xa0, 0x26, 0x00, 0x00


	//----- nvinfo : EIATTR_MERCURY_ISA_VERSION
	.align		4
.L_865:
        /*0048*/ 	.byte	0x03, 0x5f
        /*004a*/ 	.short	0x0101


	//----- nvinfo : EIATTR_INT_WARP_WIDE_INSTR_OFFSETS
	.align		4
        /*004c*/ 	.byte	0x04, 0x31
        /*004e*/ 	.short	(.L_867 - .L_866)


	//   ....[0]....
.L_866:
        /*0050*/ 	.word	0x00003670


	//   ....[1]....
        /*0054*/ 	.word	0x000063b0


	//----- nvinfo : EIATTR_COOP_GROUP_MASK_REGIDS
	.align		4
.L_867:
        /*0058*/ 	.byte	0x04, 0x29
        /*005a*/ 	.short	(.L_869 - .L_868)


	//   ....[0]....
.L_868:
        /*005c*/ 	.word	0xffffffff


	//   ....[1]....
        /*0060*/ 	.word	0xffffffff


	//   ....[2]....
        /*0064*/ 	.word	0xffffffff


	//   ....[3]....
        /*0068*/ 	.word	0xffffffff


	//   ....[4]....
        /*006c*/ 	.word	0xffffffff


	//   ....[5]....
        /*0070*/ 	.word	0xffffffff


	//   ....[6]....
        /*0074*/ 	.word	0xffffffff


	//   ....[7]....
        /*0078*/ 	.word	0xffffffff


	//   ....[8]....
        /*007c*/ 	.word	0xffffffff


	//   ....[9]....
        /*0080*/ 	.word	0xffffffff


	//----- nvinfo : EIATTR_COOP_GROUP_INSTR_OFFSETS
	.align		4
.L_869:
        /*0084*/ 	.byte	0x04, 0x28
        /*0086*/ 	.short	(.L_871 - .L_870)


	//   ....[0]....
.L_870:
        /*0088*/ 	.word	0x00002540


	//   ....[1]....
        /*008c*/ 	.word	0x00002550


	//   ....[2]....
        /*0090*/ 	.word	0x000025a0


	//   ....[3]....
        /*0094*/ 	.word	0x000025b0


	//   ....[4]....
        /*0098*/ 	.word	0x000025e0


	//   ....[5]....
        /*009c*/ 	.word	0x00002600


	//   ....[6]....
        /*00a0*/ 	.word	0x00002630


	//   ....[7]....
        /*00a4*/ 	.word	0x00002650


	//   ....[8]....
        /*00a8*/ 	.word	0x00002690


	//   ....[9]....
        /*00ac*/ 	.word	0x000026b0


	//----- nvinfo : EIATTR_EXIT_INSTR_OFFSETS
	.align		4
.L_871:
        /*00b0*/ 	.byte	0x04, 0x1c
        /*00b2*/ 	.short	(.L_873 - .L_872)


	//   ....[0]....
.L_872:
        /*00b4*/ 	.word	0x00006440


	//   ....[1]....
        /*00b8*/ 	.word	0x00006580


	//   ....[2]....
        /*00bc*/ 	.word	0x000067e0


	//----- nvinfo : EIATTR_MAX_THREADS
	.align		4
.L_873:
        /*00c0*/ 	.byte	0x04, 0x05
        /*00c2*/ 	.short	(.L_875 - .L_874)
.L_874:
        /*00c4*/ 	.word	0x00000100
        /*00c8*/ 	.word	0x00000001
        /*00cc*/ 	.word	0x00000001


	//----- nvinfo : EIATTR_CRS_STACK_SIZE
	.align		4
.L_875:
        /*00d0*/ 	.byte	0x04, 0x1e
        /*00d2*/ 	.short	(.L_877 - .L_876)
.L_876:
        /*00d4*/ 	.word	0x00000000


	//----- nvinfo : EIATTR_CBANK_PARAM_SIZE
	.align		4
.L_877:
        /*00d8*/ 	.byte	0x03, 0x19
        /*00da*/ 	.short	0x00b8


	//----- nvinfo : EIATTR_PARAM_CBANK
	.align		4
        /*00dc*/ 	.byte	0x04, 0x0a
        /*00de*/ 	.short	(.L_879 - .L_878)
	.align		4
.L_878:
        /*00e0*/ 	.word	index@(.nv.constant0._Z35group_norm_nhwc_bwd_one_pass_kernelI11Fp16IOBf16WLi256ELi16ELi256EEv26Group_norm_nhwc_bwd_params)
        /*00e4*/ 	.short	0x0210
        /*00e6*/ 	.short	0x00b8


	//----- nvinfo : EIATTR_SW_WAR
	.align		4
.L_879:
        /*00e8*/ 	.byte	0x04, 0x36
        /*00ea*/ 	.short	(.L_881 - .L_880)
.L_880:
        /*00ec*/ 	.word	0x00000008
.L_881:


//--------------------- .nv.info._Z35group_norm_nhwc_bwd_one_pass_kernelI11Fp16IOBf16WLi512ELi16ELi256EEv26Group_norm_nhwc_bwd_params --------------------------
	.section	.nv.info._Z35group_norm_nhwc_bwd_one_pass_kernelI11Fp16IOBf16WLi512ELi16ELi256EEv26Group_norm_nhwc_bwd_params,"",@"SHT_CUDA_INFO"
	.sectionflags	@""
	.align	4


	//----- nvinfo : EIATTR_CUDA_API_VERSION
	.align		4
        /*0000*/ 	.byte	0x04, 0x37
        /*0002*/ 	.short	(.L_883 - .L_882)
.L_882:
        /*0004*/ 	.word	0x00000082


	//----- nvinfo : EIATTR_KPARAM_INFO
	.align		4
.L_883:
        /*0008*/ 	.byte	0x04, 0x17
        /*000a*/ 	.short	(.L_885 - .L_884)
.L_884:
        /*000c*/ 	.word	0x00000000
        /*0010*/ 	.short	0x0000
        /*0012*/ 	.short	0x0000
        /*0014*/ 	.byte	0x00, 0xf0, 0xe1, 0x02


	//----- nvinfo : EIATTR_SPARSE_MMA_MASK
	.align		4
.L_885:
        /*0018*/ 	.byte	0x03, 0x50
        /*001a*/ 	.short	0x0000


	//----- nvinfo : EIATTR_MAXREG_COUNT
	.align		4
        /*001c*/ 	.byte	0x03, 0x1b
        /*001e*/ 	.short	0x00ff


	//----- nvinfo : EIATTR_NUM_BARRIERS
	.align		4
        /*0020*/ 	.byte	0x02, 0x4c
        /*0022*/ 	.byte	0x01
	.zero		1


	//----- nvinfo : EIATTR_ANNOTATIONS
	.align		4
        /*0024*/ 	.byte	0x04, 0x55
        /*0026*/ 	.short	(.L_887 - .L_886)


	//   ....[0]....
.L_886:
        /*0028*/ 	.word	0x00000001
        /*002c*/ 	.byte	0xc0, 0x05, 0x00, 0x00, 0x01, 0x00, 0x00, 0x00, 0x40, 0x06, 0x00, 0x00, 0x01, 0x00, 0x00, 0x00
        /*003c*/ 	.byte	0xd0, 0x53, 0x00, 0x00, 0x01, 0x00, 0x00, 0x00, 0xf0, 0x53, 0x00, 0x00


	//----- nvinfo : EIATTR_MERCURY_ISA_VERSION
	.align		4
.L_887:
        /*0048*/ 	.byte	0x03, 0x5f
        /*004a*/ 	.short	0x0101


	//----- nvinfo : EIATTR_INT_WARP_WIDE_INSTR_OFFSETS
	.align		4
        /*004c*/ 	.byte	0x04, 0x31
        /*004e*/ 	.short	(.L_889 - .L_888)


	//   ....[0]....
.L_888:
        /*0050*/ 	.word	0x00005580


	//   ....[1]....
        /*0054*/ 	.word	0x00009ba0


	//----- nvinfo : EIATTR_COOP_GROUP_MASK_REGIDS
	.align		4
.L_889:
        /*0058*/ 	.byte	0x04, 0x29
        /*005a*/ 	.short	(.L_891 - .L_890)


	//   ....[0]....
.L_890:
        /*005c*/ 	.word	0xffffffff


	//   ....[1]....
        /*0060*/ 	.word	0xffffffff


	//   ....[2]....
        /*0064*/ 	.word	0xffffffff


	//   ....[3]....
        /*0068*/ 	.word	0xffffffff


	//   ....[4]....
        /*006c*/ 	.word	0xffffffff


	//   ....[5]....
        /*0070*/ 	.word	0xffffffff


	//   ....[6]....
        /*0074*/ 	.word	0xffffffff


	//   ....[7]....
        /*0078*/ 	.word	0xffffffff


	//   ....[8]....
        /*007c*/ 	.word	0xffffffff


	//   ....[9]....
        /*0080*/ 	.word	0xffffffff


	//----- nvinfo : EIATTR_COOP_GROUP_INSTR_OFFSETS
	.align		4
.L_891:
        /*0084*/ 	.byte	0x04, 0x28
        /*0086*/ 	.short	(.L_893 - .L_892)


	//   ....[0]....
.L_892:
        /*0088*/ 	.word	0x00004500


	//   ....[1]....
        /*008c*/ 	.word	0x00004540


	//   ....[2]....
        /*0090*/ 	.word	0x000046e0


	//   ....[3]....
        /*0094*/ 	.word	0x000046f0


	//   ....[4]....
        /*0098*/ 	.word	0x00004730


	//   ....[5]....
        /*009c*/ 	.word	0x00004750


	//   ....[6]....
        /*00a0*/ 	.word	0x00004780


	//   ....[7]....
        /*00a4*/ 	.word	0x000047a0


	//   ....[8]....
        /*00a8*/ 	.word	0x000047d0


	//   ....[9]....
        /*00ac*/ 	.word	0x000047f0


	//----- nvinfo : EIATTR_EXIT_INSTR_OFFSETS
	.align		4
.L_893:
        /*00b0*/ 	.byte	0x04, 0x1c
        /*00b2*/ 	.short	(.L_895 - .L_894)


	//   ....[0]....
.L_894:
        /*00b4*/ 	.word	0x00009c30


	//   ....[1]....
        /*00b8*/ 	.word	0x00009d70


	//   ....[2]....
        /*00bc*/ 	.word	0x00009fd0


	//----- nvinfo : EIATTR_MAX_THREADS
	.align		4
.L_895:
        /*00c0*/ 	.byte	0x04, 0x05
        /*00c2*/ 	.short	(.L_897 - .L_896)
.L_896:
        /*00c4*/ 	.word	0x00000100
        /*00c8*/ 	.word	0x00000001
        /*00cc*/ 	.word	0x00000001


	//----- nvinfo : EIATTR_CRS_STACK_SIZE
	.align		4
.L_897:
        /*00d0*/ 	.byte	0x04, 0x1e
        /*00d2*/ 	.short	(.L_899 - .L_898)
.L_898:
        /*00d4*/ 	.word	0x00000000


	//----- nvinfo : EIATTR_CBANK_PARAM_SIZE
	.align		4
.L_899:
        /*00d8*/ 	.byte	0x03, 0x19
        /*00da*/ 	.short	0x00b8


	//----- nvinfo : EIATTR_PARAM_CBANK
	.align		4
        /*00dc*/ 	.byte	0x04, 0x0a
        /*00de*/ 	.short	(.L_901 - .L_900)
	.align		4
.L_900:
        /*00e0*/ 	.word	index@(.nv.constant0._Z35group_norm_nhwc_bwd_one_pass_kernelI11Fp16IOBf16WLi512ELi16ELi256EEv26Group_norm_nhwc_bwd_params)
        /*00e4*/ 	.short	0x0210
        /*00e6*/ 	.short	0x00b8


	//----- nvinfo : EIATTR_SW_WAR
	.align		4
.L_901:
        /*00e8*/ 	.byte	0x04, 0x36
        /*00ea*/ 	.short	(.L_903 - .L_902)
.L_902:
        /*00ec*/ 	.word	0x00000008
.L_903:


//--------------------- .nv.info._Z35group_norm_nhwc_bwd_one_pass_kernelI11Fp16IOFp16WLi64ELi16ELi256EEv26Group_norm_nhwc_bwd_params --------------------------
	.section	.nv.info._Z35group_norm_nhwc_bwd_one_pass_kernelI11Fp16IOFp16WLi64ELi16ELi256EEv26Group_norm_nhwc_bwd_params,"",@"SHT_CUDA_INFO"
	.sectionflags	@""
	.align	4


	//----- nvinfo : EIATTR_CUDA_API_VERSION
	.align		4
        /*0000*/ 	.byte	0x04, 0x37
        /*0002*/ 	.short	(.L_905 - .L_904)
.L_904:
        /*0004*/ 	.word	0x00000082


	//----- nvinfo : EIATTR_KPARAM_INFO
	.align		4
.L_905:
        /*0008*/ 	.byte	0x04, 0x17
        /*000a*/ 	.short	(.L_907 - .L_906)
.L_906:
        /*000c*/ 	.word	0x00000000
        /*0010*/ 	.short	0x0000
        /*0012*/ 	.short	0x0000
        /*0014*/ 	.byte	0x00, 0xf0, 0xe1, 0x02


	//----- nvinfo : EIATTR_SPARSE_MMA_MASK
	.align		4
.L_907:
        /*0018*/ 	.byte	0x03, 0x50
        /*001a*/ 	.short	0x0000


	//----- nvinfo : EIATTR_MAXREG_COUNT
	.align		4
        /*001c*/ 	.byte	0x03, 0x1b
        /*001e*/ 	.short	0x00ff


	//----- nvinfo : EIATTR_NUM_BARRIERS
	.align		4
        /*0020*/ 	.byte	0x02, 0x4c
        /*0022*/ 	.byte	0x01
	.zero		1


	//----- nvinfo : EIATTR_MERCURY_ISA_VERSION
	.align		4
        /*0024*/ 	.byte	0x03, 0x5f
        /*0026*/ 	.short	0x0101


	//----- nvinfo : EIATTR_INT_WARP_WIDE_INSTR_OFFSETS
	.align		4
        /*0028*/ 	.byte	0x04, 0x31
        /*002a*/ 	.short	(.L_909 - .L_908)


	//   ....[0]....
.L_908:
        /*002c*/ 	.word	0x00001f50


	//   ....[1]....
        /*0030*/ 	.word	0x00003930


	//----- nvinfo : EIATTR_COOP_GROUP_MASK_REGIDS
	.align		4
.L_909:
        /*0034*/ 	.byte	0x04, 0x29
        /*0036*/ 	.short	(.L_911 - .L_910)


	//   ....[0]....
.L_910:
        /*0038*/ 	.word	0xffffffff


	//   ....[1]....
        /*003c*/ 	.word	0xffffffff


	//   ....[2]....
        /*0040*/ 	.word	0xffffffff


	//   ....[3]....
        /*0044*/ 	.word	0xffffffff


	//   ....[4]....
        /*0048*/ 	.word	0xffffffff


	//   ....[5]....
        /*004c*/ 	.word	0xffffffff


	//   ....[6]....
        /*0050*/ 	.word	0xffffffff


	//   ....[7]....
        /*0054*/ 	.word	0xffffffff


	//   ....[8]....
        /*0058*/ 	.word	0xffffffff


	//   ....[9]....
        /*005c*/ 	.word	0xffffffff


	//----- nvinfo : EIATTR_COOP_GROUP_INSTR_OFFSETS
	.align		4
.L_911:
        /*0060*/ 	.byte	0x04, 0x28
        /*0062*/ 	.short	(.L_913 - .L_912)


	//   ....[0]....
.L_912:
        /*0064*/ 	.word	0x00000f70


	//   ....[1]....
        /*0068*/ 	.word	0x00000fb0


	//   ....[2]....
        /*006c*/ 	.word	0x00001000


	//   ....[3]....
        /*0070*/ 	.word	0x00001020


	//   ....[4]....
        /*0074*/ 	.word	0x00001050


	//   ....[5]....
        /*0078*/ 	.word	0x00001070


	//   ....[6]....
        /*007c*/ 	.word	0x000010a0


	//   ....[7]....
        /*0080*/ 	.word	0x000010c0


	//   ....[8]....
        /*0084*/ 	.word	0x000010f0


	//   ....[9]....
        /*0088*/ 	.word	0x00001110


	//----- nvinfo : EIATTR_EXIT_INSTR_OFFSETS
	.align		4
.L_913:
        /*008c*/ 	.byte	0x04, 0x1c
        /*008e*/ 	.short	(.L_915 - .L_914)


	//   ....[0]....
.L_914:
        /*0090*/ 	.word	0x000039c0


	//   ....[1]....
        /*0094*/ 	.word	0x00003b00


	//   ....[2]....
        /*0098*/ 	.word	0x00003d60


	//----- nvinfo : EIATTR_MAX_THREADS
	.align		4
.L_915:
        /*009c*/ 	.byte	0x04, 0x05
        /*009e*/ 	.short	(.L_917 - .L_916)
.L_916:
        /*00a0*/ 	.word	0x00000100
        /*00a4*/ 	.word	0x00000001
        /*00a8*/ 	.word	0x00000001


	//----- nvinfo : EIATTR_CRS_STACK_SIZE
	.align		4
.L_917:
        /*00ac*/ 	.byte	0x04, 0x1e
        /*00ae*/ 	.short	(.L_919 - .L_918)
.L_918:
        /*00b0*/ 	.word	0x00000000


	//----- nvinfo : EIATTR_CBANK_PARAM_SIZE
	.align		4
.L_919:
        /*00b4*/ 	.byte	0x03, 0x19
        /*00b6*/ 	.short	0x00b8


	//----- nvinfo : EIATTR_PARAM_CBANK
	.align		4
        /*00b8*/ 	.byte	0x04, 0x0a
        /*00ba*/ 	.short	(.L_921 - .L_920)
	.align		4
.L_920:
        /*00bc*/ 	.word	index@(.nv.constant0._Z35group_norm_nhwc_bwd_one_pass_kernelI11Fp16IOFp16WLi64ELi16ELi256EEv26Group_norm_nhwc_bwd_params)
        /*00c0*/ 	.short	0x0210
        /*00c2*/ 	.short	0x00b8


	//----- nvinfo : EIATTR_SW_WAR
	.align		4
.L_921:
        /*00c4*/ 	.byte	0x04, 0x36
        /*00c6*/ 	.short	(.L_923 - .L_922)
.L_922:
        /*00c8*/ 	.word	0x00000008
.L_923:


//--------------------- .nv.info._Z35group_norm_nhwc_bwd_one_pass_kernelI11Fp16IOFp16WLi128ELi16ELi256EEv26Group_norm_nhwc_bwd_params --------------------------
	.section	.nv.info._Z35group_norm_nhwc_bwd_one_pass_kernelI11Fp16IOFp16WLi128ELi16ELi256EEv26Group_norm_nhwc_bwd_params,"",@"SHT_CUDA_INFO"
	.sectionflags	@""
	.align	4


	//----- nvinfo : EIATTR_CUDA_API_VERSION
	.align		4
        /*0000*/ 	.byte	0x04, 0x37
        /*0002*/ 	.short	(.L_925 - .L_924)
.L_924:
        /*0004*/ 	.word	0x00000082


	//----- nvinfo : EIATTR_KPARAM_INFO
	.align		4
.L_925:
        /*0008*/ 	.byte	0x04, 0x17
        /*000a*/ 	.short	(.L_927 - .L_926)
.L_926:
        /*000c*/ 	.word	0x00000000
        /*0010*/ 	.short	0x0000
        /*0012*/ 	.short	0x0000
        /*0014*/ 	.byte	0x00, 0xf0, 0xe1, 0x02


	//----- nvinfo : EIATTR_SPARSE_MMA_MASK
	.align		4
.L_927:
        /*0018*/ 	.byte	0x03, 0x50
        /*001a*/ 	.short	0x0000


	//----- nvinfo : EIATTR_MAXREG_COUNT
	.align		4
        /*001c*/ 	.byte	0x03, 0x1b
        /*001e*/ 	.short	0x00ff


	//----- nvinfo : EIATTR_NUM_BARRIERS
	.align		4
        /*0020*/ 	.byte	0x02, 0x4c
        /*0022*/ 	.byte	0x01
	.zero		1


	//----- nvinfo : EIATTR_MERCURY_ISA_VERSION
	.align		4
        /*0024*/ 	.byte	0x03, 0x5f
        /*0026*/ 	.short	0x0101


	//----- nvinfo : EIATTR_INT_WARP_WIDE_INSTR_OFFSETS
	.align		4
        /*0028*/ 	.byte	0x04, 0x31
        /*002a*/ 	.short	(.L_929 - .L_928)


	//   ....[0]....
.L_928:
        /*002c*/ 	.word	0x00002720


	//   ....[1]....
        /*0030*/ 	.word	0x000047f0


	//----- nvinfo : EIATTR_COOP_GROUP_MASK_REGIDS
	.align		4
.L_929:
        /*0034*/ 	.byte	0x04, 0x29
        /*0036*/ 	.short	(.L_931 - .L_930)


	//   ....[0]....
.L_930:
        /*0038*/ 	.word	0xffffffff


	//   ....[1]....
        /*003c*/ 	.word	0xffffffff


	//   ....[2]....
        /*0040*/ 	.word	0xffffffff


	//   ....[3]....
        /*0044*/ 	.word	0xffffffff


	//   ....[4]....
        /*0048*/ 	.word	0xffffffff


	//   ....[5]....
        /*004c*/ 	.word	0xffffffff


	//   ....[6]....
        /*0050*/ 	.word	0xffffffff


	//   ....[7]....
        /*0054*/ 	.word	0xffffffff


	//   ....[8]....
        /*0058*/ 	.word	0xffffffff


	//   ....[9]....
        /*005c*/ 	.word	0xffffffff


	//----- nvinfo : EIATTR_COOP_GROUP_INSTR_OFFSETS
	.align		4
.L_931:
        /*0060*/ 	.byte	0x04, 0x28
        /*0062*/ 	.short	(.L_933 - .L_932)


	//   ....[0]....
.L_932:
        /*0064*/ 	.word	0x000016d0


	//   ....[1]....
        /*0068*/ 	.word	0x00001710


	//   ....[2]....
        /*006c*/ 	.word	0x00001830


	//   ....[3]....
        /*0070*/ 	.word	0x00001850


	//   ....[4]....
        /*0074*/ 	.word	0x00001880


	//   ....[5]....
        /*0078*/ 	.word	0x000018a0


	//   ....[6]....
        /*007c*/ 	.word	0x000018d0


	//   ....[7]....
        /*0080*/ 	.word	0x000018f0


	//   ....[8]....
        /*0084*/ 	.word	0x00001920


	//   ....[9]....
        /*0088*/ 	.word	0x00001940


	//----- nvinfo : EIATTR_EXIT_INSTR_OFFSETS
	.align		4
.L_933:
        /*008c*/ 	.byte	0x04, 0x1c
        /*008e*/ 	.short	(.L_935 - .L_934)


	//   ....[0]....
.L_934:
        /*0090*/ 	.word	0x00004880


	//   ....[1]....
        /*0094*/ 	.word	0x000049c0


	//   ....[2]....
        /*0098*/ 	.word	0x00004c20


	//----- nvinfo : EIATTR_MAX_THREADS
	.align		4
.L_935:
        /*009c*/ 	.byte	0x04, 0x05
        /*009e*/ 	.short	(.L_937 - .L_936)
.L_936:
        /*00a0*/ 	.word	0x00000100
        /*00a4*/ 	.word	0x00000001
        /*00a8*/ 	.word	0x00000001


	//----- nvinfo : EIATTR_CRS_STACK_SIZE
	.align		4
.L_937:
        /*00ac*/ 	.byte	0x04, 0x1e
        /*00ae*/ 	.short	(.L_939 - .L_938)
.L_938:
        /*00b0*/ 	.word	0x00000000


	//----- nvinfo : EIATTR_CBANK_PARAM_SIZE
	.align		4
.L_939:
        /*00b4*/ 	.byte	0x03, 0x19
        /*00b6*/ 	.short	0x00b8


	//----- nvinfo : EIATTR_PARAM_CBANK
	.align		4
        /*00b8*/ 	.byte	0x04, 0x0a
        /*00ba*/ 	.short	(.L_941 - .L_940)
	.align		4
.L_940:
        /*00bc*/ 	.word	index@(.nv.constant0._Z35group_norm_nhwc_bwd_one_pass_kernelI11Fp16IOFp16WLi128ELi16ELi256EEv26Group_norm_nhwc_bwd_params)
        /*00c0*/ 	.short	0x0210
        /*00c2*/ 	.short	0x00b8


	//----- nvinfo : EIATTR_SW_WAR
	.align		4
.L_941:
        /*00c4*/ 	.byte	0x04, 0x36
        /*00c6*/ 	.short	(.L_943 - .L_942)
.L_942:
        /*00c8*/ 	.word	0x00000008
.L_943:


//--------------------- .nv.info._Z35group_norm_nhwc_bwd_one_pass_kernelI11Fp16IOFp16WLi256ELi16ELi256EEv26Group_norm_nhwc_bwd_params --------------------------
	.section	.nv.info._Z35group_norm_nhwc_bwd_one_pass_kernelI11Fp16IOFp16WLi256ELi16ELi256EEv26Group_norm_nhwc_bwd_params,"",@"SHT_CUDA_INFO"
	.sectionflags	@""
	.align	4


	//----- nvinfo : EIATTR_CUDA_API_VERSION
	.align		4
        /*0000*/ 	.byte	0x04, 0x37
        /*0002*/ 	.short	(.L_945 - .L_944)
.L_944:
        /*0004*/ 	.word	0x00000082


	//----- nvinfo : EIATTR_KPARAM_INFO
	.align		4
.L_945:
        /*0008*/ 	.byte	0x04, 0x17
        /*000a*/ 	.short	(.L_947 - .L_946)
.L_946:
        /*000c*/ 	.word	0x00000000
        /*0010*/ 	.short	0x0000
        /*0012*/ 	.short	0x0000
        /*0014*/ 	.byte	0x00, 0xf0, 0xe1, 0x02


	//----- nvinfo : EIATTR_SPARSE_MMA_MASK
	.align		4
.L_947:
        /*0018*/ 	.byte	0x03, 0x50
        /*001a*/ 	.short	0x0000


	//----- nvinfo : EIATTR_MAXREG_COUNT
	.align		4
        /*001c*/ 	.byte	0x03, 0x1b
        /*001e*/ 	.short	0x00ff


	//----- nvinfo : EIATTR_NUM_BARRIERS
	.align		4
        /*0020*/ 	.byte	0x02, 0x4c
        /*0022*/ 	.byte	0x01
	.zero		1


	//----- nvinfo : EIATTR_ANNOTATIONS
	.align		4
        /*0024*/ 	.byte	0x04, 0x55
        /*0026*/ 	.short	(.L_949 - .L_948)


	//   ....[0]....
.L_948:
        /*0028*/ 	.word	0x00000001
        /*002c*/ 	.byte	0xe0, 0x02, 0x00, 0x00, 0x01, 0x00, 0x00, 0x00, 0xb0, 0x24, 0x00, 0x00, 0x01, 0x00, 0x00, 0x00
        /*003c*/ 	.byte	0xe0, 0x24, 0x00, 0x00, 0x01, 0x00, 0x00, 0x00, 0xa0, 0x26, 0x00, 0x00


	//----- nvinfo : EIATTR_MERCURY_ISA_VERSION
	.align		4
.L_949:
        /*0048*/ 	.byte	0x03, 0x5f
        /*004a*/ 	.short	0x0101


	//----- nvinfo : EIATTR_INT_WARP_WIDE_INSTR_OFFSETS
	.align		4
        /*004c*/ 	.byte	0x04, 0x31
        /*004e*/ 	.short	(.L_951 - .L_950)


	//   ....[0]....
.L_950:
        /*0050*/ 	.word	0x00003670


	//   ....[1]....
        /*0054*/ 	.word	0x000063b0


	//----- nvinfo : EIATTR_COOP_GROUP_MASK_REGIDS
	.align		4
.L_951:
        /*0058*/ 	.byte	0x04, 0x29
        /*005a*/ 	.short	(.L_953 - .L_952)


	//   ....[0]....
.L_952:
        /*005c*/ 	.word	0xffffffff


	//   ....[1]....
        /*0060*/ 	.word	0xffffffff


	//   ....[2]....
        /*0064*/ 	.word	0xffffffff


	//   ....[3]....
        /*0068*/ 	.word	0xffffffff


	//   ....[4]....
        /*006c*/ 	.word	0xffffffff


	//   ....[5]....
        /*0070*/ 	.word	0xffffffff


	//   ....[6]....
        /*0074*/ 	.word	0xffffffff


	//   ....[7]....
        /*0078*/ 	.word	0xffffffff


	//   ....[8]....
        /*007c*/ 	.word	0xffffffff


	//   ....[9]....
        /*0080*/ 	.word	0xffffffff


	//----- nvinfo : EIATTR_COOP_GROUP_INSTR_OFFSETS
	.align		4
.L_953:
        /*0084*/ 	.byte	0x04, 0x28
        /*0086*/ 	.short	(.L_955 - .L_954)


	//   ....[0]....
.L_954:
        /*0088*/ 	.word	0x00002540


	//   ....[1]....
        /*008c*/ 	.word	0x00002550


	//   ....[2]....
        /*0090*/ 	.word	0x000025a0


	//   ....[3]....
        /*0094*/ 	.word	0x000025b0


	//   ....[4]....
        /*0098*/ 	.word	0x000025e0


	//   ....[5]....
        /*009c*/ 	.word	0x00002600


	//   ....[6]....
        /*00a0*/ 	.word	0x00002630


	//   ....[7]....
        /*00a4*/ 	.word	0x00002650


	//   ....[8]....
        /*00a8*/ 	.word	0x00002690


	//   ....[9]....
        /*00ac*/ 	.word	0x000026b0


	//----- nvinfo : EIATTR_EXIT_INSTR_OFFSETS
	.align		4
.L_955:
        /*00b0*/ 	.byte	0x04, 0x1c
        /*00b2*/ 	.short	(.L_957 - .L_956)


	//   ....[0]....
.L_956:
        /*00b4*/ 	.word	0x00006440


	//   ....[1]....
        /*00b8*/ 	.word	0x00006580


	//   ....[2]....
        /*00bc*/ 	.word	0x000067e0


	//----- nvinfo : EIATTR_MAX_THREADS
	.align		4
.L_957:
        /*00c0*/ 	.byte	0x04, 0x05
        /*00c2*/ 	.short	(.L_959 - .L_958)
.L_958:
        /*00c4*/ 	.word	0x00000100
        /*00c8*/ 	.word	0x00000001
        /*00cc*/ 	.word	0x00000001


	//----- nvinfo : EIATTR_CRS_STACK_SIZE
	.align		4
.L_959:
        /*00d0*/ 	.byte	0x04, 0x1e
        /*00d2*/ 	.short	(.L_961 - .L_960)
.L_960:
        /*00d4*/ 	.word	0x00000000


	//----- nvinfo : EIATTR_CBANK_PARAM_SIZE
	.align		4
.L_961:
        /*00d8*/ 	.byte	0x03, 0x19
        /*00da*/ 	.short	0x00b8


	//----- nvinfo : EIATTR_PARAM_CBANK
	.align		4
        /*00dc*/ 	.byte	0x04, 0x0a
        /*00de*/ 	.short	(.L_963 - .L_962)
	.align		4
.L_962:
        /*00e0*/ 	.word	index@(.nv.constant0._Z35group_norm_nhwc_bwd_one_pass_kernelI11Fp16IOFp16WLi256ELi16ELi256EEv26Group_norm_nhwc_bwd_params)
        /*00e4*/ 	.short	0x0210
        /*00e6*/ 	.short	0x00b8


	//----- nvinfo : EIATTR_SW_WAR
	.align		4
.L_963:
        /*00e8*/ 	.byte	0x04, 0x36
        /*00ea*/ 	.short	(.L_965 - .L_964)
.L_964:
        /*00ec*/ 	.word	0x00000008
.L_965:


//--------------------- .nv.info._Z35group_norm_nhwc_bwd_one_pass_kernelI11Fp16IOFp16WLi512ELi16ELi256EEv26Group_norm_nhwc_bwd_params --------------------------
	.section	.nv.info._Z35group_norm_nhwc_bwd_one_pass_kernelI11Fp16IOFp16WLi512ELi16ELi256EEv26Group_norm_nhwc_bwd_params,"",@"SHT_CUDA_INFO"
	.sectionflags	@""
	.align	4


	//----- nvinfo : EIATTR_CUDA_API_VERSION
	.align		4
        /*0000*/ 	.byte	0x04, 0x37
        /*0002*/ 	.short	(.L_967 - .L_966)
.L_966:
        /*0004*/ 	.word	0x00000082


	//----- nvinfo : EIATTR_KPARAM_INFO
	.align		4
.L_967:
        /*0008*/ 	.byte	0x04, 0x17
        /*000a*/ 	.short	(.L_969 - .L_968)
.L_968:
        /*000c*/ 	.word	0x00000000
        /*0010*/ 	.short	0x0000
        /*0012*/ 	.short	0x0000
        /*0014*/ 	.byte	0x00, 0xf0, 0xe1, 0x02


	//----- nvinfo : EIATTR_SPARSE_MMA_MASK
	.align		4
.L_969:
        /*0018*/ 	.byte	0x03, 0x50
        /*001a*/ 	.short	0x0000


	//----- nvinfo : EIATTR_MAXREG_COUNT
	.align		4
        /*001c*/ 	.byte	0x03, 0x1b
        /*001e*/ 	.short	0x00ff


	//----- nvinfo : EIATTR_NUM_BARRIERS
	.align		4
        /*0020*/ 	.byte	0x02, 0x4c
        /*0022*/ 	.byte	0x01
	.zero		1


	//----- nvinfo : EIATTR_ANNOTATIONS
	.align		4
        /*0024*/ 	.byte	0x04, 0x55
        /*0026*/ 	.short	(.L_971 - .L_970)


	//   ....[0]....
.L_970:
        /*0028*/ 	.word	0x00000001
        /*002c*/ 	.byte	0xc0, 0x05, 0x00, 0x00, 0x01, 0x00, 0x00, 0x00, 0x40, 0x06, 0x00, 0x00, 0x01, 0x00, 0x00, 0x00
        /*003c*/ 	.byte	0xd0, 0x53, 0x00, 0x00, 0x01, 0x00, 0x00, 0x00, 0xf0, 0x53, 0x00, 0x00


	//----- nvinfo : EIATTR_MERCURY_ISA_VERSION
	.align		4
.L_971:
        /*0048*/ 	.byte	0x03, 0x5f
        /*004a*/ 	.short	0x0101


	//----- nvinfo : EIATTR_INT_WARP_WIDE_INSTR_OFFSETS
	.align		4
        /*004c*/ 	.byte	0x04, 0x31
        /*004e*/ 	.short	(.L_973 - .L_972)


	//   ....[0]....
.L_972:
        /*0050*/ 	.word	0x00005580


	//   ....[1]....
        /*0054*/ 	.word	0x00009ba0


	//----- nvinfo : EIATTR_COOP_GROUP_MASK_REGIDS
	.align		4
.L_973:
        /*0058*/ 	.byte	0x04, 0x29
        /*005a*/ 	.short	(.L_975 - .L_974)


	//   ....[0]....
.L_974:
        /*005c*/ 	.word	0xffffffff


	//   ....[1]....
        /*0060*/ 	.word	0xffffffff


	//   ....[2]....
        /*0064*/ 	.word	0xffffffff


	//   ....[3]....
        /*0068*/ 	.word	0xffffffff


	//   ....[4]....
        /*006c*/ 	.word	0xffffffff


	//   ....[5]....
        /*0070*/ 	.word	0xffffffff


	//   ....[6]....
        /*0074*/ 	.word	0xffffffff


	//   ....[7]....
        /*0078*/ 	.word	0xffffffff


	//   ....[8]....
        /*007c*/ 	.word	0xffffffff


	//   ....[9]....
        /*0080*/ 	.word	0xffffffff


	//----- nvinfo : EIATTR_COOP_GROUP_INSTR_OFFSETS
	.align		4
.L_975:
        /*0084*/ 	.byte	0x04, 0x28
        /*0086*/ 	.short	(.L_977 - .L_976)


	//   ....[0]....
.L_976:
        /*0088*/ 	.word	0x00004500


	//   ....[1]....
        /*008c*/ 	.word	0x00004540


	//   ....[2]....
        /*0090*/ 	.word	0x000046e0


	//   ....[3]....
        /*0094*/ 	.word	0x000046f0


	//   ....[4]....
        /*0098*/ 	.word	0x00004730


	//   ....[5]....
        /*009c*/ 	.word	0x00004750


	//   ....[6]....
        /*00a0*/ 	.word	0x00004780


	//   ....[7]....
        /*00a4*/ 	.word	0x000047a0


	//   ....[8]....
        /*00a8*/ 	.word	0x000047d0


	//   ....[9]....
        /*00ac*/ 	.word	0x000047f0


	//----- nvinfo : EIATTR_EXIT_INSTR_OFFSETS
	.align		4
.L_977:
        /*00b0*/ 	.byte	0x04, 0x1c
        /*00b2*/ 	.short	(.L_979 - .L_978)


	//   ....[0]....
.L_978:
        /*00b4*/ 	.word	0x00009c30


	//   ....[1]....
        /*00b8*/ 	.word	0x00009d70


	//   ....[2]....
        /*00bc*/ 	.word	0x00009fd0


	//----- nvinfo : EIATTR_MAX_THREADS
	.align		4
.L_979:
        /*00c0*/ 	.byte	0x04, 0x05
        /*00c2*/ 	.short	(.L_981 - .L_980)
.L_980:
        /*00c4*/ 	.word	0x00000100
        /*00c8*/ 	.word	0x00000001
        /*00cc*/ 	.word	0x00000001


	//----- nvinfo : EIATTR_CRS_STACK_SIZE
	.align		4
.L_981:
        /*00d0*/ 	.byte	0x04, 0x1e
        /*00d2*/ 	.short	(.L_983 - .L_982)
.L_982:
        /*00d4*/ 	.word	0x00000000


	//----- nvinfo : EIATTR_CBANK_PARAM_SIZE
	.align		4
.L_983:
        /*00d8*/ 	.byte	0x03, 0x19
        /*00da*/ 	.short	0x00b8


	//----- nvinfo : EIATTR_PARAM_CBANK
	.align		4
        /*00dc*/ 	.byte	0x04, 0x0a
        /*00de*/ 	.short	(.L_985 - .L_984)
	.align		4
.L_984:
        /*00e0*/ 	.word	index@(.nv.constant0._Z35group_norm_nhwc_bwd_one_pass_kernelI11Fp16IOFp16WLi512ELi16ELi256EEv26Group_norm_nhwc_bwd_params)
        /*00e4*/ 	.short	0x0210
        /*00e6*/ 	.short	0x00b8


	//----- nvinfo : EIATTR_SW_WAR
	.align		4
.L_985:
        /*00e8*/ 	.byte	0x04, 0x36
        /*00ea*/ 	.short	(.L_987 - .L_986)
.L_986:
        /*00ec*/ 	.word	0x00000008
.L_987:


//--------------------- .nv.info._Z35group_norm_nhwc_bwd_one_pass_kernelI11Fp32IOFp32WLi64ELi16ELi256EEv26Group_norm_nhwc_bwd_params --------------------------
	.section	.nv.info._Z35group_norm_nhwc_bwd_one_pass_kernelI11Fp32IOFp32WLi64ELi16ELi256EEv26Group_norm_nhwc_bwd_params,"",@"SHT_CUDA_INFO"
	.sectionflags	@""
	.align	4


	//----- nvinfo : EIATTR_CUDA_API_VERSION
	.align		4
        /*0000*/ 	.byte	0x04, 0x37
        /*0002*/ 	.short	(.L_989 - .L_988)
.L_988:
        /*0004*/ 	.word	0x00000082


	//----- nvinfo : EIATTR_KPARAM_INFO
	.align		4
.L_989:
        /*0008*/ 	.byte	0x04, 0x17
        /*000a*/ 	.short	(.L_991 - .L_990)
.L_990:
        /*000c*/ 	.word	0x00000000
        /*0010*/ 	.short	0x0000
        /*0012*/ 	.short	0x0000
        /*0014*/ 	.byte	0x00, 0xf0, 0xe1, 0x02


	//----- nvinfo : EIATTR_SPARSE_MMA_MASK
	.align		4
.L_991:
        /*0018*/ 	.byte	0x03, 0x50
        /*001a*/ 	.short	0x0000


	//----- nvinfo : EIATTR_MAXREG_COUNT
	.align		4
        /*001c*/ 	.byte	0x03, 0x1b
        /*001e*/ 	.short	0x00ff


	//----- nvinfo : EIATTR_NUM_BARRIERS
	.align		4
        /*0020*/ 	.byte	0x02, 0x4c
        /*0022*/ 	.byte	0x01
	.zero		1


	//----- nvinfo : EIATTR_MERCURY_ISA_VERSION
	.align		4
        /*0024*/ 	.byte	0x03, 0x5f
        /*0026*/ 	.short	0x0101


	//----- nvinfo : EIATTR_INT_WARP_WIDE_INSTR_OFFSETS
	.align		4
        /*0028*/ 	.byte	0x04, 0x31
        /*002a*/ 	.short	(.L_993 - .L_992)


	//   ....[0]....
.L_992:
        /*002c*/ 	.word	0x00001e90


	//   ....[1]....
        /*0030*/ 	.word	0x00003780


	//----- nvinfo : EIATTR_COOP_GROUP_MASK_REGIDS
	.align		4
.L_993:
        /*0034*/ 	.byte	0x04, 0x29
        /*0036*/ 	.short	(.L_995 - .L_994)


	//   ....[0]....
.L_994:
        /*0038*/ 	.word	0xffffffff


	//   ....[1]....
        /*003c*/ 	.word	0xffffffff


	//   ....[2]....
        /*0040*/ 	.word	0xffffffff


	//   ....[3]....
        /*0044*/ 	.word	0xffffffff


	//   ....[4]....
        /*0048*/ 	.word	0xffffffff


	//   ....[5]....
        /*004c*/ 	.word	0xffffffff


	//   ....[6]....
        /*0050*/ 	.word	0xffffffff


	//   ....[7]....
        /*0054*/ 	.word	0xffffffff


	//   ....[8]....
        /*0058*/ 	.word	0xffffffff


	//   ....[9]....
        /*005c*/ 	.word	0xffffffff


	//----- nvinfo : EIATTR_COOP_GROUP_INSTR_OFFSETS
	.align		4
.L_995:
        /*0060*/ 	.byte	0x04, 0x28
        /*0062*/ 	.short	(.L_997 - .L_996)


	//   ....[0]....
.L_996:
        /*0064*/ 	.word	0x00000ed0


	//   ....[1]....
        /*0068*/ 	.word	0x00000f00


	//   ....[2]....
        /*006c*/ 	.word	0x00000f60


	//   ....[3]....
        /*0070*/ 	.word	0x00000f70


	//   ....[4]....
        /*0074*/ 	.word	0x00000fa0


	//   ....[5]....
        /*0078*/ 	.word	0x00000fc0


	//   ....[6]....
        /*007c*/ 	.word	0x00000ff0


	//   ....[7]....
        /*0080*/ 	.word	0x00001010


	//   ....[8]....
        /*0084*/ 	.word	0x00001040


	//   ....[9]....
        /*0088*/ 	.word	0x00001060


	//----- nvinfo : EIATTR_EXIT_INSTR_OFFSETS
	.align		4
.L_997:
        /*008c*/ 	.byte	0x04, 0x1c
        /*008e*/ 	.short	(.L_999 - .L_998)


	//   ....[0]....
.L_998:
        /*0090*/ 	.word	0x00003810


	//   ....[1]....
        /*0094*/ 	.word	0x00003950


	//   ....[2]....
        /*0098*/ 	.word	0x00003b90


	//----- nvinfo : EIATTR_MAX_THREADS
	.align		4
.L_999:
        /*009c*/ 	.byte	0x04, 0x05
        /*009e*/ 	.short	(.L_1001 - .L_1000)
.L_1000:
        /*00a0*/ 	.word	0x00000100
        /*00a4*/ 	.word	0x00000001
        /*00a8*/ 	.word	0x00000001


	//----- nvinfo : EIATTR_CRS_STACK_SIZE
	.align		4
.L_1001:
        /*00ac*/ 	.byte	0x04, 0x1e
        /*00ae*/ 	.short	(.L_1003 - .L_1002)
.L_1002:
        /*00b0*/ 	.word	0x00000000


	//----- nvinfo : EIATTR_CBANK_PARAM_SIZE
	.align		4
.L_1003:
        /*00b4*/ 	.byte	0x03, 0x19
        /*00b6*/ 	.short	0x00b8


	//----- nvinfo : EIATTR_PARAM_CBANK
	.align		4
        /*00b8*/ 	.byte	0x04, 0x0a
        /*00ba*/ 	.short	(.L_1005 - .L_1004)
	.align		4
.L_1004:
        /*00bc*/ 	.word	index@(.nv.constant0._Z35group_norm_nhwc_bwd_one_pass_kernelI11Fp32IOFp32WLi64ELi16ELi256EEv26Group_norm_nhwc_bwd_params)
        /*00c0*/ 	.short	0x0210
        /*00c2*/ 	.short	0x00b8


	//----- nvinfo : EIATTR_SW_WAR
	.align		4
.L_1005:
        /*00c4*/ 	.byte	0x04, 0x36
        /*00c6*/ 	.short	(.L_1007 - .L_1006)
.L_1006:
        /*00c8*/ 	.word	0x00000008
.L_1007:


//--------------------- .nv.info._Z35group_norm_nhwc_bwd_one_pass_kernelI11Fp32IOFp32WLi128ELi16ELi256EEv26Group_norm_nhwc_bwd_params --------------------------
	.section	.nv.info._Z35group_norm_nhwc_bwd_one_pass_kernelI11Fp32IOFp32WLi128ELi16ELi256EEv26Group_norm_nhwc_bwd_params,"",@"SHT_CUDA_INFO"
	.sectionflags	@""
	.align	4


	//----- nvinfo : EIATTR_CUDA_API_VERSION
	.align		4
        /*0000*/ 	.byte	0x04, 0x37
        /*0002*/ 	.short	(.L_1009 - .L_1008)
.L_1008:
        /*0004*/ 	.word	0x00000082


	//----- nvinfo : EIATTR_KPARAM_INFO
	.align		4
.L_1009:
        /*0008*/ 	.byte	0x04, 0x17
        /*000a*/ 	.short	(.L_1011 - .L_1010)
.L_1010:
        /*000c*/ 	.word	0x00000000
        /*0010*/ 	.short	0x0000
        /*0012*/ 	.short	0x0000
        /*0014*/ 	.byte	0x00, 0xf0, 0xe1, 0x02


	//----- nvinfo : EIATTR_SPARSE_MMA_MASK
	.align		4
.L_1011:
        /*0018*/ 	.byte	0x03, 0x50
        /*001a*/ 	.short	0x0000


	//----- nvinfo : EIATTR_MAXREG_COUNT
	.align		4
        /*001c*/ 	.byte	0x03, 0x1b
        /*001e*/ 	.short	0x00ff


	//----- nvinfo : EIATTR_NUM_BARRIERS
	.align		4
        /*0020*/ 	.byte	0x02, 0x4c
        /*0022*/ 	.byte	0x01
	.zero		1


	//----- nvinfo : EIATTR_MERCURY_ISA_VERSION
	.align		4
        /*0024*/ 	.byte	0x03, 0x5f
        /*0026*/ 	.short	0x0101


	//----- nvinfo : EIATTR_INT_WARP_WIDE_INSTR_OFFSETS
	.align		4
        /*0028*/ 	.byte	0x04, 0x31
        /*002a*/ 	.short	(.L_1013 - .L_1012)


	//   ....[0]....
.L_1012:
        /*002c*/ 	.word	0x00002610


	//   ....[1]....
        /*0030*/ 	.word	0x00004430


	//----- nvinfo : EIATTR_COOP_GROUP_MASK_REGIDS
	.align		4
.L_1013:
        /*0034*/ 	.byte	0x04, 0x29
        /*0036*/ 	.short	(.L_1015 - .L_1014)


	//   ....[0]....
.L_1014:
        /*0038*/ 	.word	0xffffffff


	//   ....[1]....
        /*003c*/ 	.word	0xffffffff


	//   ....[2]....
        /*0040*/ 	.word	0xffffffff


	//   ....[3]....
        /*0044*/ 	.word	0xffffffff


	//   ....[4]....
        /*0048*/ 	.word	0xffffffff


	//   ....[5]....
        /*004c*/ 	.word	0xffffffff


	//   ....[6]....
        /*0050*/ 	.word	0xffffffff


	//   ....[7]....
        /*0054*/ 	.word	0xffffffff


	//   ....[8]....
        /*0058*/ 	.word	0xffffffff


	//   ....[9]....
        /*005c*/ 	.word	0xffffffff


	//----- nvinfo : EIATTR_COOP_GROUP_INSTR_OFFSETS
	.align		4
.L_1015:
        /*0060*/ 	.byte	0x04, 0x28
        /*0062*/ 	.short	(.L_1017 - .L_1016)


	//   ....[0]....
.L_1016:
        /*0064*/ 	.word	0x000015a0


	//   ....[1]....
        /*0068*/ 	.word	0x000015e0


	//   ....[2]....
        /*006c*/ 	.word	0x00001660


	//   ....[3]....
        /*0070*/ 	.word	0x00001680


	//   ....[4]....
        /*0074*/ 	.word	0x000016b0


	//   ....[5]....
        /*0078*/ 	.word	0x000016d0


	//   ....[6]....
        /*007c*/ 	.word	0x00001700


	//   ....[7]....
        /*0080*/ 	.word	0x00001720


	//   ....[8]....
        /*0084*/ 	.word	0x00001780


	//   ....[9]....
        /*0088*/ 	.word	0x000017c0


	//----- nvinfo : EIATTR_EXIT_INSTR_OFFSETS
	.align		4
.L_1017:
        /*008c*/ 	.byte	0x04, 0x1c
        /*008e*/ 	.short	(.L_1019 - .L_1018)


	//   ....[0]....
.L_1018:
        /*0090*/ 	.word	0x000044c0


	//   ....[1]....
        /*0094*/ 	.word	0x00004600


	//   ....[2]....
        /*0098*/ 	.word	0x00004840


	//----- nvinfo : EIATTR_MAX_THREADS
	.align		4
.L_1019:
        /*009c*/ 	.byte	0x04, 0x05
        /*009e*/ 	.short	(.L_1021 - .L_1020)
.L_1020:
        /*00a0*/ 	.word	0x00000100
        /*00a4*/ 	.word	0x00000001
        /*00a8*/ 	.word	0x00000001


	//----- nvinfo : EIATTR_CRS_STACK_SIZE
	.align		4
.L_1021:
        /*00ac*/ 	.byte	0x04, 0x1e
        /*00ae*/ 	.short	(.L_1023 - .L_1022)
.L_1022:
        /*00b0*/ 	.word	0x00000000


	//----- nvinfo : EIATTR_CBANK_PARAM_SIZE
	.align		4
.L_1023:
        /*00b4*/ 	.byte	0x03, 0x19
        /*00b6*/ 	.short	0x00b8


	//----- nvinfo : EIATTR_PARAM_CBANK
	.align		4
        /*00b8*/ 	.byte	0x04, 0x0a
        /*00ba*/ 	.short	(.L_1025 - .L_1024)
	.align		4
.L_1024:
        /*00bc*/ 	.word	index@(.nv.constant0._Z35group_norm_nhwc_bwd_one_pass_kernelI11Fp32IOFp32WLi128ELi16ELi256EEv26Group_norm_nhwc_bwd_params)
        /*00c0*/ 	.short	0x0210
        /*00c2*/ 	.short	0x00b8


	//----- nvinfo : EIATTR_SW_WAR
	.align		4
.L_1025:
        /*00c4*/ 	.byte	0x04, 0x36
        /*00c6*/ 	.short	(.L_1027 - .L_1026)
.L_1026:
        /*00c8*/ 	.word	0x00000008
.L_1027:


//--------------------- .nv.info._Z35group_norm_nhwc_bwd_one_pass_kernelI11Fp32IOFp32WLi256ELi16ELi256EEv26Group_norm_nhwc_bwd_params --------------------------
	.section	.nv.info._Z35group_norm_nhwc_bwd_one_pass_kernelI11Fp32IOFp32WLi256ELi16ELi256EEv26Group_norm_nhwc_bwd_params,"",@"SHT_CUDA_INFO"
	.sectionflags	@""
	.align	4


	//----- nvinfo : EIATTR_CUDA_API_VERSION
	.align		4
        /*0000*/ 	.byte	0x04, 0x37
        /*0002*/ 	.short	(.L_1029 - .L_1028)
.L_1028:
        /*0004*/ 	.word	0x00000082


	//----- nvinfo : EIATTR_KPARAM_INFO
	.align		4
.L_1029:
        /*0008*/ 	.byte	0x04, 0x17
        /*000a*/ 	.short	(.L_1031 - .L_1030)
.L_1030:
        /*000c*/ 	.word	0x00000000
        /*0010*/ 	.short	0x0000
        /*0012*/ 	.short	0x0000
        /*0014*/ 	.byte	0x00, 0xf0, 0xe1, 0x02


	//----- nvinfo : EIATTR_SPARSE_MMA_MASK
	.align		4
.L_1031:
        /*0018*/ 	.byte	0x03, 0x50
        /*001a*/ 	.short	0x0000


	//----- nvinfo : EIATTR_MAXREG_COUNT
	.align		4
        /*001c*/ 	.byte	0x03, 0x1b
        /*001e*/ 	.short	0x00ff


	//----- nvinfo : EIATTR_NUM_BARRIERS
	.align		4
        /*0020*/ 	.byte	0x02, 0x4c
        /*0022*/ 	.byte	0x01
	.zero		1


	//----- nvinfo : EIATTR_MERCURY_ISA_VERSION
	.align		4
        /*0024*/ 	.byte	0x03, 0x5f
        /*0026*/ 	.short	0x0101


	//----- nvinfo : EIATTR_INT_WARP_WIDE_INSTR_OFFSETS
	.align		4
        /*0028*/ 	.byte	0x04, 0x31
        /*002a*/ 	.short	(.L_1033 - .L_1032)


	//   ....[0]....
.L_1032:
        /*002c*/ 	.word	0x000034d0


	//   ....[1]....
        /*0030*/ 	.word	0x00005de0


	//----- nvinfo : EIATTR_COOP_GROUP_MASK_REGIDS
	.align		4
.L_1033:
        /*0034*/ 	.byte	0x04, 0x29
        /*0036*/ 	.short	(.L_1035 - .L_1034)


	//   ....[0]....
.L_1034:
        /*0038*/ 	.word	0xffffffff


	//   ....[1]....
        /*003c*/ 	.word	0xffffffff


	//   ....[2]....
        /*0040*/ 	.word	0xffffffff


	//   ....[3]....
        /*0044*/ 	.word	0xffffffff


	//   ....[4]....
        /*0048*/ 	.word	0xffffffff


	//   ....[5]....
        /*004c*/ 	.word	0xffffffff


	//   ....[6]....
        /*0050*/ 	.word	0xffffffff


	//   ....[7]....
        /*0054*/ 	.word	0xffffffff


	//   ....[8]....
        /*0058*/ 	.word	0xffffffff


	//   ....[9]....
        /*005c*/ 	.word	0xffffffff


	//----- nvinfo : EIATTR_COOP_GROUP_INSTR_OFFSETS
	.align		4
.L_1035:
        /*0060*/ 	.byte	0x04, 0x28
        /*0062*/ 	.short	(.L_1037 - .L_1036)


	//   ....[0]....
.L_1036:
        /*0064*/ 	.word	0x00002330


	//   ....[1]....
        /*0068*/ 	.word	0x00002340


	//   ....[2]....
        /*006c*/ 	.word	0x00002390


	//   ....[3]....
        /*0070*/ 	.word	0x000023b0


	//   ....[4]....
        /*0074*/ 	.word	0x000023e0


	//   ....[5]....
        /*0078*/ 	.word	0x00002400


	//   ....[6]....
        /*007c*/ 	.word	0x00002430


	//   ....[7]....
        /*0080*/ 	.word	0x00002450


	//   ....[8]....
        /*0084*/ 	.word	0x00002480


	//   ....[9]....
        /*0088*/ 	.word	0x000024a0


	//----- nvinfo : EIATTR_EXIT_INSTR_OFFSETS
	.align		4
.L_1037:
        /*008c*/ 	.byte	0x04, 0x1c
        /*008e*/ 	.short	(.L_1039 - .L_1038)


	//   ....[0]....
.L_1038:
        /*0090*/ 	.word	0x00005ed0


	//   ....[1]....
        /*0094*/ 	.word	0x00006010


	//   ....[2]....
        /*0098*/ 	.word	0x00006250


	//----- nvinfo : EIATTR_MAX_THREADS
	.align		4
.L_1039:
        /*009c*/ 	.byte	0x04, 0x05
        /*009e*/ 	.short	(.L_1041 - .L_1040)
.L_1040:
        /*00a0*/ 	.word	0x00000100
        /*00a4*/ 	.word	0x00000001
        /*00a8*/ 	.word	0x00000001


	//----- nvinfo : EIATTR_CRS_STACK_SIZE
	.align		4
.L_1041:
        /*00ac*/ 	.byte	0x04, 0x1e
        /*00ae*/ 	.short	(.L_1043 - .L_1042)
.L_1042:
        /*00b0*/ 	.word	0x00000000


	//----- nvinfo : EIATTR_CBANK_PARAM_SIZE
	.align		4
.L_1043:
        /*00b4*/ 	.byte	0x03, 0x19
        /*00b6*/ 	.short	0x00b8


	//----- nvinfo : EIATTR_PARAM_CBANK
	.align		4
        /*00b8*/ 	.byte	0x04, 0x0a
        /*00ba*/ 	.short	(.L_1045 - .L_1044)
	.align		4
.L_1044:
        /*00bc*/ 	.word	index@(.nv.constant0._Z35group_norm_nhwc_bwd_one_pass_kernelI11Fp32IOFp32WLi256ELi16ELi256EEv26Group_norm_nhwc_bwd_params)
        /*00c0*/ 	.short	0x0210
        /*00c2*/ 	.short	0x00b8


	//----- nvinfo : EIATTR_SW_WAR
	.align		4
.L_1045:
        /*00c4*/ 	.byte	0x04, 0x36
        /*00c6*/ 	.short	(.L_1047 - .L_1046)
.L_1046:
        /*00c8*/ 	.word	0x00000008
.L_1047:


//--------------------- .nv.info._Z35group_norm_nhwc_bwd_one_pass_kernelI11Fp32IOFp32WLi512ELi16ELi256EEv26Group_norm_nhwc_bwd_params --------------------------
	.section	.nv.info._Z35group_norm_nhwc_bwd_one_pass_kernelI11Fp32IOFp32WLi512ELi16ELi256EEv26Group_norm_nhwc_bwd_params,"",@"SHT_CUDA_INFO"
	.sectionflags	@""
	.align	4


	//----- nvinfo : EIATTR_CUDA_API_VERSION
	.align		4
        /*0000*/ 	.byte	0x04, 0x37
        /*0002*/ 	.short	(.L_1049 - .L_1048)
.L_1048:
        /*0004*/ 	.word	0x00000082


	//----- nvinfo : EIATTR_KPARAM_INFO
	.align		4
.L_1049:
        /*0008*/ 	.byte	0x04, 0x17
        /*000a*/ 	.short	(.L_1051 - .L_1050)
.L_1050:
        /*000c*/ 	.word	0x00000000
        /*0010*/ 	.short	0x0000
        /*0012*/ 	.short	0x0000
        /*0014*/ 	.byte	0x00, 0xf0, 0xe1, 0x02


	//----- nvinfo : EIATTR_SPARSE_MMA_MASK
	.align		4
.L_1051:
        /*0018*/ 	.byte	0x03, 0x50
        /*001a*/ 	.short	0x0000


	//----- nvinfo : EIATTR_MAXREG_COUNT
	.align		4
        /*001c*/ 	.byte	0x03, 0x1b
        /*001e*/ 	.short	0x00ff


	//----- nvinfo : EIATTR_NUM_BARRIERS
	.align		4
        /*0020*/ 	.byte	0x02, 0x4c
        /*0022*/ 	.byte	0x01
	.zero		1


	//----- nvinfo : EIATTR_MERCURY_ISA_VERSION
	.align		4
        /*0024*/ 	.byte	0x03, 0x5f
        /*0026*/ 	.short	0x0101


	//----- nvinfo : EIATTR_INT_WARP_WIDE_INSTR_OFFSETS
	.align		4
        /*0028*/ 	.byte	0x04, 0x31
        /*002a*/ 	.short	(.L_1053 - .L_1052)


	//   ....[0]....
.L_1052:
        /*002c*/ 	.word	0x000054b0


	//   ....[1]....
        /*0030*/ 	.word	0x00009340


	//----- nvinfo : EIATTR_COOP_GROUP_MASK_REGIDS
	.align		4
.L_1053:
        /*0034*/ 	.byte	0x04, 0x29
        /*0036*/ 	.short	(.L_1055 - .L_1054)


	//   ....[0]....
.L_1054:
        /*0038*/ 	.word	0xffffffff


	//   ....[1]....
        /*003c*/ 	.word	0xffffffff


	//   ....[2]....
        /*0040*/ 	.word	0xffffffff


	//   ....[3]....
        /*0044*/ 	.word	0xffffffff


	//   ....[4]....
        /*0048*/ 	.word	0xffffffff


	//   ....[5]....
        /*004c*/ 	.word	0xffffffff


	//   ....[6]....
        /*0050*/ 	.word	0xffffffff


	//   ....[7]....
        /*0054*/ 	.word	0xffffffff


	//   ....[8]....
        /*0058*/ 	.word	0xffffffff


	//   ....[9]....
        /*005c*/ 	.word	0xffffffff


	//----- nvinfo : EIATTR_COOP_GROUP_INSTR_OFFSETS
	.align		4
.L_1055:
        /*0060*/ 	.byte	0x04, 0x28
        /*0062*/ 	.short	(.L_1057 - .L_1056)


	//   ....[0]....
.L_1056:
        /*0064*/ 	.word	0x000043b0


	//   ....[1]....
        /*0068*/ 	.word	0x000043f0


	//   ....[2]....
        /*006c*/ 	.word	0x00004550


	//   ....[3]....
        /*0070*/ 	.word	0x00004560


	//   ....[4]....
        /*0074*/ 	.word	0x00004590


	//   ....[5]....
        /*0078*/ 	.word	0x000045b0


	//   ....[6]....
        /*007c*/ 	.word	0x000045e0


	//   ....[7]....
        /*0080*/ 	.word	0x00004600


	//   ....[8]....
        /*0084*/ 	.word	0x00004630


	//   ....[9]....
        /*0088*/ 	.word	0x00004650


	//----- nvinfo : EIATTR_EXIT_INSTR_OFFSETS
	.align		4
.L_1057:
        /*008c*/ 	.byte	0x04, 0x1c
        /*008e*/ 	.short	(.L_1059 - .L_1058)


	//   ....[0]....
.L_1058:
        /*0090*/ 	.word	0x000093d0


	//   ....[1]....
        /*0094*/ 	.word	0x00009510


	//   ....[2]....
        /*0098*/ 	.word	0x00009750


	//----- nvinfo : EIATTR_MAX_THREADS
	.align		4
.L_1059:
        /*009c*/ 	.byte	0x04, 0x05
        /*009e*/ 	.short	(.L_1061 - .L_1060)
.L_1060:
        /*00a0*/ 	.word	0x00000100
        /*00a4*/ 	.word	0x00000001
        /*00a8*/ 	.word	0x00000001


	//----- nvinfo : EIATTR_CRS_STACK_SIZE
	.align		4
.L_1061:
        /*00ac*/ 	.byte	0x04, 0x1e
        /*00ae*/ 	.short	(.L_1063 - .L_1062)
.L_1062:
        /*00b0*/ 	.word	0x00000000


	//----- nvinfo : EIATTR_CBANK_PARAM_SIZE
	.align		4
.L_1063:
        /*00b4*/ 	.byte	0x03, 0x19
        /*00b6*/ 	.short	0x00b8


	//----- nvinfo : EIATTR_PARAM_CBANK
	.align		4
        /*00b8*/ 	.byte	0x04, 0x0a
        /*00ba*/ 	.short	(.L_1065 - .L_1064)
	.align		4
.L_1064:
        /*00bc*/ 	.word	index@(.nv.constant0._Z35group_norm_nhwc_bwd_one_pass_kernelI11Fp32IOFp32WLi512ELi16ELi256EEv26Group_norm_nhwc_bwd_params)
        /*00c0*/ 	.short	0x0210
        /*00c2*/ 	.short	0x00b8


	//----- nvinfo : EIATTR_SW_WAR
	.align		4
.L_1065:
        /*00c4*/ 	.byte	0x04, 0x36
        /*00c6*/ 	.short	(.L_1067 - .L_1066)
.L_1066:
        /*00c8*/ 	.word	0x00000008
.L_1067:


//--------------------- .nv.info._Z35group_norm_nhwc_bwd_one_pass_kernelI11Fp32IOBf16WLi64ELi16ELi256EEv26Group_norm_nhwc_bwd_params --------------------------
	.section	.nv.info._Z35group_norm_nhwc_bwd_one_pass_kernelI11Fp32IOBf16WLi64ELi16ELi256EEv26Group_norm_nhwc_bwd_params,"",@"SHT_CUDA_INFO"
	.sectionflags	@""
	.align	4


	//----- nvinfo : EIATTR_CUDA_API_VERSION
	.align		4
        /*0000*/ 	.byte	0x04, 0x37
        /*0002*/ 	.short	(.L_1069 - .L_1068)
.L_1068:
        /*0004*/ 	.word	0x00000082


	//----- nvinfo : EIATTR_KPARAM_INFO
	.align		4
.L_1069:
        /*0008*/ 	.byte	0x04, 0x17
        /*000a*/ 	.short	(.L_1071 - .L_1070)
.L_1070:
        /*000c*/ 	.word	0x00000000
        /*0010*/ 	.short	0x0000
        /*0012*/ 	.short	0x0000
        /*0014*/ 	.byte	0x00, 0xf0, 0xe1, 0x02


	//----- nvinfo : EIATTR_SPARSE_MMA_MASK
	.align		4
.L_1071:
        /*0018*/ 	.byte	0x03, 0x50
        /*001a*/ 	.short	0x0000


	//----- nvinfo : EIATTR_MAXREG_COUNT
	.align		4
        /*001c*/ 	.byte	0x03, 0x1b
        /*001e*/ 	.short	0x00ff


	//----- nvinfo : EIATTR_NUM_BARRIERS
	.align		4
        /*0020*/ 	.byte	0x02, 0x4c
        /*0022*/ 	.byte	0x01
	.zero		1


	//----- nvinfo : EIATTR_MERCURY_ISA_VERSION
	.align		4
        /*0024*/ 	.byte	0x03, 0x5f
        /*0026*/ 	.short	0x0101


	//----- nvinfo : EIATTR_INT_WARP_WIDE_INSTR_OFFSETS
	.align		4
        /*0028*/ 	.byte	0x04, 0x31
        /*002a*/ 	.short	(.L_1073 - .L_1072)


	//   ....[0]....
.L_1072:
        /*002c*/ 	.word	0x00001ef0


	//   ....[1]....
        /*0030*/ 	.word	0x000037d0


	//----- nvinfo : EIATTR_COOP_GROUP_MASK_REGIDS
	.align		4
.L_1073:
        /*0034*/ 	.byte	0x04, 0x29
        /*0036*/ 	.short	(.L_1075 - .L_1074)


	//   ....[0]....
.L_1074:
        /*0038*/ 	.word	0xffffffff


	//   ....[1]....
        /*003c*/ 	.word	0xffffffff


	//   ....[2]....
        /*0040*/ 	.word	0xffffffff


	//   ....[3]....
        /*0044*/ 	.word	0xffffffff


	//   ....[4]....
        /*0048*/ 	.word	0xffffffff


	//   ....[5]....
        /*004c*/ 	.word	0xffffffff


	//   ....[6]....
        /*0050*/ 	.word	0xffffffff


	//   ....[7]....
        /*0054*/ 	.word	0xffffffff


	//   ....[8]....
        /*0058*/ 	.word	0xffffffff


	//   ....[9]....
        /*005c*/ 	.word	0xffffffff


	//----- nvinfo : EIATTR_COOP_GROUP_INSTR_OFFSETS
	.align		4
.L_1075:
        /*0060*/ 	.byte	0x04, 0x28
        /*0062*/ 	.short	(.L_1077 - .L_1076)


	//   ....[0]....
.L_1076:
        /*0064*/ 	.word	0x00000f30


	//   ....[1]....
        /*0068*/ 	.word	0x00000f60


	//   ....[2]....
        /*006c*/ 	.word	0x00000fc0


	//   ....[3]....
        /*0070*/ 	.word	0x00000fd0


	//   ....[4]....
        /*0074*/ 	.word	0x00001000


	//   ....[5]....
        /*0078*/ 	.word	0x00001020


	//   ....[6]....
        /*007c*/ 	.word	0x00001050


	//   ....[7]....
        /*0080*/ 	.word	0x00001070


	//   ....[8]....
        /*0084*/ 	.word	0x000010a0


	//   ....[9]....
        /*0088*/ 	.word	0x000010c0


	//----- nvinfo : EIATTR_EXIT_INSTR_OFFSETS
	.align		4
.L_1077:
        /*008c*/ 	.byte	0x04, 0x1c
        /*008e*/ 	.short	(.L_1079 - .L_1078)


	//   ....[0]....
.L_1078:
        /*0090*/ 	.word	0x00003860


	//   ....[1]....
        /*0094*/ 	.word	0x000039a0


	//   ....[2]....
        /*0098*/ 	.word	0x00003c10


	//----- nvinfo : EIATTR_MAX_THREADS
	.align		4
.L_1079:
        /*009c*/ 	.byte	0x04, 0x05
        /*009e*/ 	.short	(.L_1081 - .L_1080)
.L_1080:
        /*00a0*/ 	.word	0x00000100
        /*00a4*/ 	.word	0x00000001
        /*00a8*/ 	.word	0x00000001


	//----- nvinfo : EIATTR_CRS_STACK_SIZE
	.align		4
.L_1081:
        /*00ac*/ 	.byte	0x04, 0x1e
        /*00ae*/ 	.short	(.L_1083 - .L_1082)
.L_1082:
        /*00b0*/ 	.word	0x00000000


	//----- nvinfo : EIATTR_CBANK_PARAM_SIZE
	.align		4
.L_1083:
        /*00b4*/ 	.byte	0x03, 0x19
        /*00b6*/ 	.short	0x00b8


	//----- nvinfo : EIATTR_PARAM_CBANK
	.align		4
        /*00b8*/ 	.byte	0x04, 0x0a
        /*00ba*/ 	.short	(.L_1085 - .L_1084)
	.align		4
.L_1084:
        /*00bc*/ 	.word	index@(.nv.constant0._Z35group_norm_nhwc_bwd_one_pass_kernelI11Fp32IOBf16WLi64ELi16ELi256EEv26Group_norm_nhwc_bwd_params)
        /*00c0*/ 	.short	0x0210
        /*00c2*/ 	.short	0x00b8


	//----- nvinfo : EIATTR_SW_WAR
	.align		4
.L_1085:
        /*00c4*/ 	.byte	0x04, 0x36
        /*00c6*/ 	.short	(.L_1087 - .L_1086)
.L_1086:
        /*00c8*/ 	.word	0x00000008
.L_1087:


//--------------------- .nv.info._Z35group_norm_nhwc_bwd_one_pass_kernelI11Fp32IOBf16WLi128ELi16ELi256EEv26Group_norm_nhwc_bwd_params --------------------------
	.section	.nv.info._Z35group_norm_nhwc_bwd_one_pass_kernelI11Fp32IOBf16WLi128ELi16ELi256EEv26Group_norm_nhwc_bwd_params,"",@"SHT_CUDA_INFO"
	.sectionflags	@""
	.align	4


	//----- nvinfo : EIATTR_CUDA_API_VERSION
	.align		4
        /*0000*/ 	.byte	0x04, 0x37
        /*0002*/ 	.short	(.L_1089 - .L_1088)
.L_1088:
        /*0004*/ 	.word	0x00000082


	//----- nvinfo : EIATTR_KPARAM_INFO
	.align		4
.L_1089:
        /*0008*/ 	.byte	0x04, 0x17
        /*000a*/ 	.short	(.L_1091 - .L_1090)
.L_1090:
        /*000c*/ 	.word	0x00000000
        /*0010*/ 	.short	0x0000
        /*0012*/ 	.short	0x0000
        /*0014*/ 	.byte	0x00, 0xf0, 0xe1, 0x02


	//----- nvinfo : EIATTR_SPARSE_MMA_MASK
	.align		4
.L_1091:
        /*0018*/ 	.byte	0x03, 0x50
        /*001a*/ 	.short	0x0000


	//----- nvinfo : EIATTR_MAXREG_COUNT
	.align		4
        /*001c*/ 	.byte	0x03, 0x1b
        /*001e*/ 	.short	0x00ff


	//----- nvinfo : EIATTR_NUM_BARRIERS
	.align		4
        /*0020*/ 	.byte	0x02, 0x4c
        /*0022*/ 	.byte	0x01
	.zero		1


	//----- nvinfo : EIATTR_MERCURY_ISA_VERSION
	.align		4
        /*0024*/ 	.byte	0x03, 0x5f
        /*0026*/ 	.short	0x0101


	//----- nvinfo : EIATTR_INT_WARP_WIDE_INSTR_OFFSETS
	.align		4
        /*0028*/ 	.byte	0x04, 0x31
        /*002a*/ 	.short	(.L_1093 - .L_1092)


	//   ....[0]....
.L_1092:
        /*002c*/ 	.word	0x00002660


	//   ....[1]....
        /*0030*/ 	.word	0x00004480


	//----- nvinfo : EIATTR_COOP_GROUP_MASK_REGIDS
	.align		4
.L_1093:
        /*0034*/ 	.byte	0x04, 0x29
        /*0036*/ 	.short	(.L_1095 - .L_1094)


	//   ....[0]....
.L_1094:
        /*0038*/ 	.word	0xffffffff


	//   ....[1]....
        /*003c*/ 	.word	0xffffffff


	//   ....[2]....
        /*0040*/ 	.word	0xffffffff


	//   ....[3]....
        /*0044*/ 	.word	0xffffffff


	//   ....[4]....
        /*0048*/ 	.word	0xffffffff


	//   ....[5]....
        /*004c*/ 	.word	0xffffffff


	//   ....[6]....
        /*0050*/ 	.word	0xffffffff


	//   ....[7]....
        /*0054*/ 	.word	0xffffffff


	//   ....[8]....
        /*0058*/ 	.word	0xffffffff


	//   ....[9]....
        /*005c*/ 	.word	0xffffffff


	//----- nvinfo : EIATTR_COOP_GROUP_INSTR_OFFSETS
	.align		4
.L_1095:
        /*0060*/ 	.byte	0x04, 0x28
        /*0062*/ 	.short	(.L_1097 - .L_1096)


	//   ....[0]....
.L_1096:
        /*0064*/ 	.word	0x000015f0


	//   ....[1]....
        /*0068*/ 	.word	0x00001610


	//   ....[2]....
        /*006c*/ 	.word	0x00001660


	//   ....[3]....
        /*0070*/ 	.word	0x00001680


	//   ....[4]....
        /*0074*/ 	.word	0x000016b0


	//   ....[5]....
        /*0078*/ 	.word	0x000016d0


	//   ....[6]....
        /*007c*/ 	.word	0x00001700


	//   ....[7]....
        /*0080*/ 	.word	0x00001720


	//   ....[8]....
        /*0084*/ 	.word	0x00001770


	//   ....[9]....
        /*0088*/ 	.word	0x000017b0


	//----- nvinfo : EIATTR_EXIT_INSTR_OFFSETS
	.align		4
.L_1097:
        /*008c*/ 	.byte	0x04, 0x1c
        /*008e*/ 	.short	(.L_1099 - .L_1098)


	//   ....[0]....
.L_1098:
        /*0090*/ 	.word	0x00004510


	//   ....[1]....
        /*0094*/ 	.word	0x00004650


	//   ....[2]....
        /*0098*/ 	.word	0x000048b0


	//----- nvinfo : EIATTR_MAX_THREADS
	.align		4
.L_1099:
        /*009c*/ 	.byte	0x04, 0x05
        /*009e*/ 	.short	(.L_1101 - .L_1100)
.L_1100:
        /*00a0*/ 	.word	0x00000100
        /*00a4*/ 	.word	0x00000001
        /*00a8*/ 	.word	0x00000001


	//----- nvinfo : EIATTR_CRS_STACK_SIZE
	.align		4
.L_1101:
        /*00ac*/ 	.byte	0x04, 0x1e
        /*00ae*/ 	.short	(.L_1103 - .L_1102)
.L_1102:
        /*00b0*/ 	.word	0x00000000


	//----- nvinfo : EIATTR_CBANK_PARAM_SIZE
	.align		4
.L_1103:
        /*00b4*/ 	.byte	0x03, 0x19
        /*00b6*/ 	.short	0x00b8


	//----- nvinfo : EIATTR_PARAM_CBANK
	.align		4
        /*00b8*/ 	.byte	0x04, 0x0a
        /*00ba*/ 	.short	(.L_1105 - .L_1104)
	.align		4
.L_1104:
        /*00bc*/ 	.word	index@(.nv.constant0._Z35group_norm_nhwc_bwd_one_pass_kernelI11Fp32IOBf16WLi128ELi16ELi256EEv26Group_norm_nhwc_bwd_params)
        /*00c0*/ 	.short	0x0210
        /*00c2*/ 	.short	0x00b8


	//----- nvinfo : EIATTR_SW_WAR
	.align		4
.L_1105:
        /*00c4*/ 	.byte	0x04, 0x36
        /*00c6*/ 	.short	(.L_1107 - .L_1106)
.L_1106:
        /*00c8*/ 	.word	0x00000008
.L_1107:


//--------------------- .nv.info._Z35group_norm_nhwc_bwd_one_pass_kernelI11Fp32IOBf16WLi256ELi16ELi256EEv26Group_norm_nhwc_bwd_params --------------------------
	.section	.nv.info._Z35group_norm_nhwc_bwd_one_pass_kernelI11Fp32IOBf16WLi256ELi16ELi256EEv26Group_norm_nhwc_bwd_params,"",@"SHT_CUDA_INFO"
	.sectionflags	@""
	.align	4


	//----- nvinfo : EIATTR_CUDA_API_VERSION
	.align		4
        /*0000*/ 	.byte	0x04, 0x37
        /*0002*/ 	.short	(.L_1109 - .L_1108)
.L_1108:
        /*0004*/ 	.word	0x00000082


	//----- nvinfo : EIATTR_KPARAM_INFO
	.align		4
.L_1109:
        /*0008*/ 	.byte	0x04, 0x17
        /*000a*/ 	.short	(.L_1111 - .L_1110)
.L_1110:
        /*000c*/ 	.word	0x00000000
        /*0010*/ 	.short	0x0000
        /*0012*/ 	.short	0x0000
        /*0014*/ 	.byte	0x00, 0xf0, 0xe1, 0x02


	//----- nvinfo : EIATTR_SPARSE_MMA_MASK
	.align		4
.L_1111:
        /*0018*/ 	.byte	0x03, 0x50
        /*001a*/ 	.short	0x0000


	//----- nvinfo : EIATTR_MAXREG_COUNT
	.align		4
        /*001c*/ 	.byte	0x03, 0x1b
        /*001e*/ 	.short	0x00ff


	//----- nvinfo : EIATTR_NUM_BARRIERS
	.align		4
        /*0020*/ 	.byte	0x02, 0x4c
        /*0022*/ 	.byte	0x01
	.zero		1


	//----- nvinfo : EIATTR_MERCURY_ISA_VERSION
	.align		4
        /*0024*/ 	.byte	0x03, 0x5f
        /*0026*/ 	.short	0x0101


	//----- nvinfo : EIATTR_INT_WARP_WIDE_INSTR_OFFSETS
	.align		4
        /*0028*/ 	.byte	0x04, 0x31
        /*002a*/ 	.short	(.L_1113 - .L_1112)


	//   ....[0]....
.L_1112:
        /*002c*/ 	.word	0x00003530


	//   ....[1]....
        /*0030*/ 	.word	0x00005e40


	//----- nvinfo : EIATTR_COOP_GROUP_MASK_REGIDS
	.align		4
.L_1113:
        /*0034*/ 	.byte	0x04, 0x29
        /*0036*/ 	.short	(.L_1115 - .L_1114)


	//   ....[0]....
.L_1114:
        /*0038*/ 	.word	0xffffffff


	//   ....[1]....
        /*003c*/ 	.word	0xffffffff


	//   ....[2]....
        /*0040*/ 	.word	0xffffffff


	//   ....[3]....
        /*0044*/ 	.word	0xffffffff


	//   ....[4]....
        /*0048*/ 	.word	0xffffffff


	//   ....[5]....
        /*004c*/ 	.word	0xffffffff


	//   ....[6]....
        /*0050*/ 	.word	0xffffffff


	//   ....[7]....
        /*0054*/ 	.word	0xffffffff


	//   ....[8]....
        /*0058*/ 	.word	0xffffffff


	//   ....[9]....
        /*005c*/ 	.word	0xffffffff


	//----- nvinfo : EIATTR_COOP_GROUP_INSTR_OFFSETS
	.align		4
.L_1115:
        /*0060*/ 	.byte	0x04, 0x28
        /*0062*/ 	.short	(.L_1117 - .L_1116)


	//   ....[0]....
.L_1116:
        /*0064*/ 	.word	0x00002390


	//   ....[1]....
        /*0068*/ 	.word	0x000023a0


	//   ....[2]....
        /*006c*/ 	.word	0x000023f0


	//   ....[3]....
        /*0070*/ 	.word	0x00002410


	//   ....[4]....
        /*0074*/ 	.word	0x00002440


	//   ....[5]....
        /*0078*/ 	.word	0x00002460


	//   ....[6]....
        /*007c*/ 	.word	0x00002490


	//   ....[7]....
        /*0080*/ 	.word	0x000024b0


	//   ....[8]....
        /*0084*/ 	.word	0x000024e0


	//   ....[9]....
        /*0088*/ 	.word	0x00002500


	//----- nvinfo : EIATTR_EXIT_INSTR_OFFSETS
	.align		4
.L_1117:
        /*008c*/ 	.byte	0x04, 0x1c
        /*008e*/ 	.short	(.L_1119 - .L_1118)


	//   ....[0]....
.L_1118:
        /*0090*/ 	.word	0x00005f30


	//   ....[1]....
        /*0094*/ 	.word	0x00006070


	//   ....[2]....
        /*0098*/ 	.word	0x000062d0


	//----- nvinfo : EIATTR_MAX_THREADS
	.align		4
.L_1119:
        /*009c*/ 	.byte	0x04, 0x05
        /*009e*/ 	.short	(.L_1121 - .L_1120)
.L_1120:
        /*00a0*/ 	.word	0x00000100
        /*00a4*/ 	.word	0x00000001
        /*00a8*/ 	.word	0x00000001


	//----- nvinfo : EIATTR_CRS_STACK_SIZE
	.align		4
.L_1121:
        /*00ac*/ 	.byte	0x04, 0x1e
        /*00ae*/ 	.short	(.L_1123 - .L_1122)
.L_1122:
        /*00b0*/ 	.word	0x00000000


	//----- nvinfo : EIATTR_CBANK_PARAM_SIZE
	.align		4
.L_1123:
        /*00b4*/ 	.byte	0x03, 0x19
        /*00b6*/ 	.short	0x00b8


	//----- nvinfo : EIATTR_PARAM_CBANK
	.align		4
        /*00b8*/ 	.byte	0x04, 0x0a
        /*00ba*/ 	.short	(.L_1125 - .L_1124)
	.align		4
.L_1124:
        /*00bc*/ 	.word	index@(.nv.constant0._Z35group_norm_nhwc_bwd_one_pass_kernelI11Fp32IOBf16WLi256ELi16ELi256EEv26Group_norm_nhwc_bwd_params)
        /*00c0*/ 	.short	0x0210
        /*00c2*/ 	.short	0x00b8


	//----- nvinfo : EIATTR_SW_WAR
	.align		4
.L_1125:
        /*00c4*/ 	.byte	0x04, 0x36
        /*00c6*/ 	.short	(.L_1127 - .L_1126)
.L_1126:
        /*00c8*/ 	.word	0x00000008
.L_1127:


//--------------------- .nv.info._Z35group_norm_nhwc_bwd_one_pass_kernelI11Fp32IOBf16WLi512ELi16ELi256EEv26Group_norm_nhwc_bwd_params --------------------------
	.section	.nv.info._Z35group_norm_nhwc_bwd_one_pass_kernelI11Fp32IOBf16WLi512ELi16ELi256EEv26Group_norm_nhwc_bwd_params,"",@"SHT_CUDA_INFO"
	.sectionflags	@""
	.align	4


	//----- nvinfo : EIATTR_CUDA_API_VERSION
	.align		4
        /*0000*/ 	.byte	0x04, 0x37
        /*0002*/ 	.short	(.L_1129 - .L_1128)
.L_1128:
        /*0004*/ 	.word	0x00000082


	//----- nvinfo : EIATTR_KPARAM_INFO
	.align		4
.L_1129:
        /*0008*/ 	.byte	0x04, 0x17
        /*000a*/ 	.short	(.L_1131 - .L_1130)
.L_1130:
        /*000c*/ 	.word	0x00000000
        /*0010*/ 	.short	0x0000
        /*0012*/ 	.short	0x0000
        /*0014*/ 	.byte	0x00, 0xf0, 0xe1, 0x02


	//----- nvinfo : EIATTR_SPARSE_MMA_MASK
	.align		4
.L_1131:
        /*0018*/ 	.byte	0x03, 0x50
        /*001a*/ 	.short	0x0000


	//----- nvinfo : EIATTR_MAXREG_COUNT
	.align		4
        /*001c*/ 	.byte	0x03, 0x1b
        /*001e*/ 	.short	0x00ff


	//----- nvinfo : EIATTR_NUM_BARRIERS
	.align		4
        /*0020*/ 	.byte	0x02, 0x4c
        /*0022*/ 	.byte	0x01
	.zero		1


	//----- nvinfo : EIATTR_MERCURY_ISA_VERSION
	.align		4
        /*0024*/ 	.byte	0x03, 0x5f
        /*0026*/ 	.short	0x0101


	//----- nvinfo : EIATTR_INT_WARP_WIDE_INSTR_OFFSETS
	.align		4
        /*0028*/ 	.byte	0x04, 0x31
        /*002a*/ 	.short	(.L_1133 - .L_1132)


	//   ....[0]....
.L_1132:
        /*002c*/ 	.word	0x000054f0


	//   ....[1]....
        /*0030*/ 	.word	0x00009380


	//----- nvinfo : EIATTR_COOP_GROUP_MASK_REGIDS
	.align		4
.L_1133:
        /*0034*/ 	.byte	0x04, 0x29
        /*0036*/ 	.short	(.L_1135 - .L_1134)


	//   ....[0]....
.L_1134:
        /*0038*/ 	.word	0xffffffff


	//   ....[1]....
        /*003c*/ 	.word	0xffffffff


	//   ....[2]....
        /*0040*/ 	.word	0xffffffff


	//   ....[3]....
        /*0044*/ 	.word	0xffffffff


	//   ....[4]....
        /*0048*/ 	.word	0xffffffff


	//   ....[5]....
        /*004c*/ 	.word	0xffffffff


	//   ....[6]....
        /*0050*/ 	.word	0xffffffff


	//   ....[7]....
        /*0054*/ 	.word	0xffffffff


	//   ....[8]....
        /*0058*/ 	.word	0xffffffff


	//   ....[9]....
        /*005c*/ 	.word	0xffffffff


	//----- nvinfo : EIATTR_COOP_GROUP_INSTR_OFFSETS
	.align		4
.L_1135:
        /*0060*/ 	.byte	0x04, 0x28
        /*0062*/ 	.short	(.L_1137 - .L_1136)


	//   ....[0]....
.L_1136:
        /*0064*/ 	.word	0x00004420


	//   ....[1]....
        /*0068*/ 	.word	0x00004460


	//   ....[2]....
        /*006c*/ 	.word	0x000044f0


	//   ....[3]....
        /*0070*/ 	.word	0x00004500


	//   ....[4]....
        /*0074*/ 	.word	0x00004530


	//   ....[5]....
        /*0078*/ 	.word	0x00004550


	//   ....[6]....
        /*007c*/ 	.word	0x00004580


	//   ....[7]....
        /*0080*/ 	.word	0x000045a0


	//   ....[8]....
        /*0084*/ 	.word	0x000045d0


	//   ....[9]....
        /*0088*/ 	.word	0x000045f0


	//----- nvinfo : EIATTR_EXIT_INSTR_OFFSETS
	.align		4
.L_1137:
        /*008c*/ 	.byte	0x04, 0x1c
        /*008e*/ 	.short	(.L_1139 - .L_1138)


	//   ....[0]....
.L_1138:
        /*0090*/ 	.word	0x00009410


	//   ....[1]....
        /*0094*/ 	.word	0x00009550


	//   ....[2]....
        /*0098*/ 	.word	0x000097b0


	//----- nvinfo : EIATTR_MAX_THREADS
	.align		4
.L_1139:
        /*009c*/ 	.byte	0x04, 0x05
        /*009e*/ 	.short	(.L_1141 - .L_1140)
.L_1140:
        /*00a0*/ 	.word	0x00000100
        /*00a4*/ 	.word	0x00000001
        /*00a8*/ 	.word	0x00000001


	//----- nvinfo : EIATTR_CRS_STACK_SIZE
	.align		4
.L_1141:
        /*00ac*/ 	.byte	0x04, 0x1e
        /*00ae*/ 	.short	(.L_1143 - .L_1142)
.L_1142:
        /*00b0*/ 	.word	0x00000000


	//----- nvinfo : EIATTR_CBANK_PARAM_SIZE
	.align		4
.L_1143:
        /*00b4*/ 	.byte	0x03, 0x19
        /*00b6*/ 	.short	0x00b8


	//----- nvinfo : EIATTR_PARAM_CBANK
	.align		4
        /*00b8*/ 	.byte	0x04, 0x0a
        /*00ba*/ 	.short	(.L_1145 - .L_1144)
	.align		4
.L_1144:
        /*00bc*/ 	.word	index@(.nv.constant0._Z35group_norm_nhwc_bwd_one_pass_kernelI11Fp32IOBf16WLi512ELi16ELi256EEv26Group_norm_nhwc_bwd_params)
        /*00c0*/ 	.short	0x0210
        /*00c2*/ 	.short	0x00b8


	//----- nvinfo : EIATTR_SW_WAR
	.align		4
.L_1145:
        /*00c4*/ 	.byte	0x04, 0x36
        /*00c6*/ 	.short	(.L_1147 - .L_1146)
.L_1146:
        /*00c8*/ 	.word	0x00000008
.L_1147:


//--------------------- .nv.info._Z35group_norm_nhwc_bwd_one_pass_kernelI11Fp32IOFp16WLi64ELi16ELi256EEv26Group_norm_nhwc_bwd_params --------------------------
	.section	.nv.info._Z35group_norm_nhwc_bwd_one_pass_kernelI11Fp32IOFp16WLi64ELi16ELi256EEv26Group_norm_nhwc_bwd_params,"",@"SHT_CUDA_INFO"
	.sectionflags	@""
	.align	4


	//----- nvinfo : EIATTR_CUDA_API_VERSION
	.align		4
        /*0000*/ 	.byte	0x04, 0x37
        /*0002*/ 	.short	(.L_1149 - .L_1148)
.L_1148:
        /*0004*/ 	.word	0x00000082


	//----- nvinfo : EIATTR_KPARAM_INFO
	.align		4
.L_1149:
        /*0008*/ 	.byte	0x04, 0x17
        /*000a*/ 	.short	(.L_1151 - .L_1150)
.L_1150:
        /*000c*/ 	.word	0x00000000
        /*0010*/ 	.short	0x0000
        /*0012*/ 	.short	0x0000
        /*0014*/ 	.byte	0x00, 0xf0, 0xe1, 0x02


	//----- nvinfo : EIATTR_SPARSE_MMA_MASK
	.align		4
.L_1151:
        /*0018*/ 	.byte	0x03, 0x50
        /*001a*/ 	.short	0x0000


	//----- nvinfo : EIATTR_MAXREG_COUNT
	.align		4
        /*001c*/ 	.byte	0x03, 0x1b
        /*001e*/ 	.short	0x00ff


	//----- nvinfo : EIATTR_NUM_BARRIERS
	.align		4
        /*0020*/ 	.byte	0x02, 0x4c
        /*0022*/ 	.byte	0x01
	.zero		1


	//----- nvinfo : EIATTR_MERCURY_ISA_VERSION
	.align		4
        /*0024*/ 	.byte	0x03, 0x5f
        /*0026*/ 	.short	0x0101


	//----- nvinfo : EIATTR_INT_WARP_WIDE_INSTR_OFFSETS
	.align		4
        /*0028*/ 	.byte	0x04, 0x31
        /*002a*/ 	.short	(.L_1153 - .L_1152)


	//   ....[0]....
.L_1152:
        /*002c*/ 	.word	0x00001ef0


	//   ....[1]....
        /*0030*/ 	.word	0x000037d0


	//----- nvinfo : EIATTR_COOP_GROUP_MASK_REGIDS
	.align		4
.L_1153:
        /*0034*/ 	.byte	0x04, 0x29
        /*0036*/ 	.short	(.L_1155 - .L_1154)


	//   ....[0]....
.L_1154:
        /*0038*/ 	.word	0xffffffff


	//   ....[1]....
        /*003c*/ 	.word	0xffffffff


	//   ....[2]....
        /*0040*/ 	.word	0xffffffff


	//   ....[3]....
        /*0044*/ 	.word	0xffffffff


	//   ....[4]....
        /*0048*/ 	.word	0xffffffff


	//   ....[5]....
        /*004c*/ 	.word	0xffffffff


	//   ....[6]....
        /*0050*/ 	.word	0xffffffff


	//   ....[7]....
        /*0054*/ 	.word	0xffffffff


	//   ....[8]....
        /*0058*/ 	.word	0xffffffff


	//   ....[9]....
        /*005c*/ 	.word	0xffffffff


	//----- nvinfo : EIATTR_COOP_GROUP_INSTR_OFFSETS
	.align		4
.L_1155:
        /*0060*/ 	.byte	0x04, 0x28
        /*0062*/ 	.short	(.L_1157 - .L_1156)


	//   ....[0]....
.L_1156:
        /*0064*/ 	.word	0x00000f30


	//   ....[1]....
        /*0068*/ 	.word	0x00000f60


	//   ....[2]....
        /*006c*/ 	.word	0x00000fc0


	//   ....[3]....
        /*0070*/ 	.word	0x00000fd0


	//   ....[4]....
        /*0074*/ 	.word	0x00001000


	//   ....[5]....
        /*0078*/ 	.word	0x00001020


	//   ....[6]....
        /*007c*/ 	.word	0x00001050


	//   ....[7]....
        /*0080*/ 	.word	0x00001070


	//   ....[8]....
        /*0084*/ 	.word	0x000010a0


	//   ....[9]....
        /*0088*/ 	.word	0x000010c0


	//----- nvinfo : EIATTR_EXIT_INSTR_OFFSETS
	.align		4
.L_1157:
        /*008c*/ 	.byte	0x04, 0x1c
        /*008e*/ 	.short	(.L_1159 - .L_1158)


	//   ....[0]....
.L_1158:
        /*0090*/ 	.word	0x00003860


	//   ....[1]....
        /*0094*/ 	.word	0x000039a0


	//   ....[2]....
        /*0098*/ 	.word	0x00003c10


	//----- nvinfo : EIATTR_MAX_THREADS
	.align		4
.L_1159:
        /*009c*/ 	.byte	0x04, 0x05
        /*009e*/ 	.short	(.L_1161 - .L_1160)
.L_1160:
        /*00a0*/ 	.word	0x00000100
        /*00a4*/ 	.word	0x00000001
        /*00a8*/ 	.word	0x00000001


	//----- nvinfo : EIATTR_CRS_STACK_SIZE
	.align		4
.L_1161:
        /*00ac*/ 	.byte	0x04, 0x1e
        /*00ae*/ 	.short	(.L_1163 - .L_1162)
.L_1162:
        /*00b0*/ 	.word	0x00000000


	//----- nvinfo : EIATTR_CBANK_PARAM_SIZE
	.align		4
.L_1163:
        /*00b4*/ 	.byte	0x03, 0x19
        /*00b6*/ 	.short	0x00b8


	//----- nvinfo : EIATTR_PARAM_CBANK
	.align		4
        /*00b8*/ 	.byte	0x04, 0x0a
        /*00ba*/ 	.short	(.L_1165 - .L_1164)
	.align		4
.L_1164:
        /*00bc*/ 	.word	index@(.nv.constant0._Z35group_norm_nhwc_bwd_one_pass_kernelI11Fp32IOFp16WLi64ELi16ELi256EEv26Group_norm_nhwc_bwd_params)
        /*00c0*/ 	.short	0x0210
        /*00c2*/ 	.short	0x00b8


	//----- nvinfo : EIATTR_SW_WAR
	.align		4
.L_1165:
        /*00c4*/ 	.byte	0x04, 0x36
        /*00c6*/ 	.short	(.L_1167 - .L_1166)
.L_1166:
        /*00c8*/ 	.word	0x00000008
.L_1167:


//--------------------- .nv.info._Z35group_norm_nhwc_bwd_one_pass_kernelI11Fp32IOFp16WLi128ELi16ELi256EEv26Group_norm_nhwc_bwd_params --------------------------
	.section	.nv.info._Z35group_norm_nhwc_bwd_one_pass_kernelI11Fp32IOFp16WLi128ELi16ELi256EEv26Group_norm_nhwc_bwd_params,"",@"SHT_CUDA_INFO"
	.sectionflags	@""
	.align	4


	//----- nvinfo : EIATTR_CUDA_API_VERSION
	.align		4
        /*0000*/ 	.byte	0x04, 0x37
        /*0002*/ 	.short	(.L_1169 - .L_1168)
.L_1168:
        /*0004*/ 	.word	0x00000082


	//----- nvinfo : EIATTR_KPARAM_INFO
	.align		4
.L_1169:
        /*0008*/ 	.byte	0x04, 0x17
        /*000a*/ 	.short	(.L_1171 - .L_1170)
.L_1170:
        /*000c*/ 	.word	0x00000000
        /*0010*/ 	.short	0x0000
        /*0012*/ 	.short	0x0000
        /*0014*/ 	.byte	0x00, 0xf0, 0xe1, 0x02


	//----- nvinfo : EIATTR_SPARSE_MMA_MASK
	.align		4
.L_1171:
        /*0018*/ 	.byte	0x03, 0x50
        /*001a*/ 	.short	0x0000


	//----- nvinfo : EIATTR_MAXREG_COUNT
	.align		4
        /*001c*/ 	.byte	0x03, 0x1b
        /*001e*/ 	.short	0x00ff


	//----- nvinfo : EIATTR_NUM_BARRIERS
	.align		4
        /*0020*/ 	.byte	0x02, 0x4c
        /*0022*/ 	.byte	0x01
	.zero		1


	//----- nvinfo : EIATTR_MERCURY_ISA_VERSION
	.align		4
        /*0024*/ 	.byte	0x03, 0x5f
        /*0026*/ 	.short	0x0101


	//----- nvinfo : EIATTR_INT_WARP_WIDE_INSTR_OFFSETS
	.align		4
        /*0028*/ 	.byte	0x04, 0x31
        /*002a*/ 	.short	(.L_1173 - .L_1172)


	//   ....[0]....
.L_1172:
        /*002c*/ 	.word	0x00002660


	//   ....[1]....
        /*0030*/ 	.word	0x00004480


	//----- nvinfo : EIATTR_COOP_GROUP_MASK_REGIDS
	.align		4
.L_1173:
        /*0034*/ 	.byte	0x04, 0x29
        /*0036*/ 	.short	(.L_1175 - .L_1174)


	//   ....[0]....
.L_1174:
        /*0038*/ 	.word	0xffffffff


	//   ....[1]....
        /*003c*/ 	.word	0xffffffff


	//   ....[2]....
        /*0040*/ 	.word	0xffffffff


	//   ....[3]....
        /*0044*/ 	.word	0xffffffff


	//   ....[4]....
        /*0048*/ 	.word	0xffffffff


	//   ....[5]....
        /*004c*/ 	.word	0xffffffff


	//   ....[6]....
        /*0050*/ 	.word	0xffffffff


	//   ....[7]....
        /*0054*/ 	.word	0xffffffff


	//   ....[8]....
        /*0058*/ 	.word	0xffffffff


	//   ....[9]....
        /*005c*/ 	.word	0xffffffff


	//----- nvinfo : EIATTR_COOP_GROUP_INSTR_OFFSETS
	.align		4
.L_1175:
        /*0060*/ 	.byte	0x04, 0x28
        /*0062*/ 	.short	(.L_1177 - .L_1176)


	//   ....[0]....
.L_1176:
        /*0064*/ 	.word	0x000015f0


	//   ....[1]....
        /*0068*/ 	.word	0x00001610


	//   ....[2]....
        /*006c*/ 	.word	0x00001660


	//   ....[3]....
        /*0070*/ 	.word	0x00001680


	//   ....[4]....
        /*0074*/ 	.word	0x000016b0


	//   ....[5]....
        /*0078*/ 	.word	0x000016d0


	//   ....[6]....
        /*007c*/ 	.word	0x00001700


	//   ....[7]....
        /*0080*/ 	.word	0x00001720


	//   ....[8]....
        /*0084*/ 	.word	0x00001770


	//   ....[9]....
        /*0088*/ 	.word	0x000017b0


	//----- nvinfo : EIATTR_EXIT_INSTR_OFFSETS
	.align		4
.L_1177:
        /*008c*/ 	.byte	0x04, 0x1c
        /*008e*/ 	.short	(.L_1179 - .L_1178)


	//   ....[0]....
.L_1178:
        /*0090*/ 	.word	0x00004510


	//   ....[1]....
        /*0094*/ 	.word	0x00004650


	//   ....[2]....
        /*0098*/ 	.word	0x000048b0


	//----- nvinfo : EIATTR_MAX_THREADS
	.align		4
.L_1179:
        /*009c*/ 	.byte	0x04, 0x05
        /*009e*/ 	.short	(.L_1181 - .L_1180)
.L_1180:
        /*00a0*/ 	.word	0x00000100
        /*00a4*/ 	.word	0x00000001
        /*00a8*/ 	.word	0x00000001


	//----- nvinfo : EIATTR_CRS_STACK_SIZE
	.align		4
.L_1181:
        /*00ac*/ 	.byte	0x04, 0x1e
        /*00ae*/ 	.short	(.L_1183 - .L_1182)
.L_1182:
        /*00b0*/ 	.word	0x00000000


	//----- nvinfo : EIATTR_CBANK_PARAM_SIZE
	.align		4
.L_1183:
        /*00b4*/ 	.byte	0x03, 0x19
        /*00b6*/ 	.short	0x00b8


	//----- nvinfo : EIATTR_PARAM_CBANK
	.align		4
        /*00b8*/ 	.byte	0x04, 0x0a
        /*00ba*/ 	.short	(.L_1185 - .L_1184)
	.align		4
.L_1184:
        /*00bc*/ 	.word	index@(.nv.constant0._Z35group_norm_nhwc_bwd_one_pass_kernelI11Fp32IOFp16WLi128ELi16ELi256EEv26Group_norm_nhwc_bwd_params)
        /*00c0*/ 	.short	0x0210
        /*00c2*/ 	.short	0x00b8


	//----- nvinfo : EIATTR_SW_WAR
	.align		4
.L_1185:
        /*00c4*/ 	.byte	0x04, 0x36
        /*00c6*/ 	.short	(.L_1187 - .L_1186)
.L_1186:
        /*00c8*/ 	.word	0x00000008
.L_1187:


//--------------------- .nv.info._Z35group_norm_nhwc_bwd_one_pass_kernelI11Fp32IOFp16WLi256ELi16ELi256EEv26Group_norm_nhwc_bwd_params --------------------------
	.section	.nv.info._Z35group_norm_nhwc_bwd_one_pass_kernelI11Fp32IOFp16WLi256ELi16ELi256EEv26Group_norm_nhwc_bwd_params,"",@"SHT_CUDA_INFO"
	.sectionflags	@""
	.align	4


	//----- nvinfo : EIATTR_CUDA_API_VERSION
	.align		4
        /*0000*/ 	.byte	0x04, 0x37
        /*0002*/ 	.short	(.L_1189 - .L_1188)
.L_1188:
        /*0004*/ 	.word	0x00000082


	//----- nvinfo : EIATTR_KPARAM_INFO
	.align		4
.L_1189:
        /*0008*/ 	.byte	0x04, 0x17
        /*000a*/ 	.short	(.L_1191 - .L_1190)
.L_1190:
        /*000c*/ 	.word	0x00000000
        /*0010*/ 	.short	0x0000
        /*0012*/ 	.short	0x0000
        /*0014*/ 	.byte	0x00, 0xf0, 0xe1, 0x02


	//----- nvinfo : EIATTR_SPARSE_MMA_MASK
	.align		4
.L_1191:
        /*0018*/ 	.byte	0x03, 0x50
        /*001a*/ 	.short	0x0000


	//----- nvinfo : EIATTR_MAXREG_COUNT
	.align		4
        /*001c*/ 	.byte	0x03, 0x1b
        /*001e*/ 	.short	0x00ff


	//----- nvinfo : EIATTR_NUM_BARRIERS
	.align		4
        /*0020*/ 	.byte	0x02, 0x4c
        /*0022*/ 	.byte	0x01
	.zero		1


	//----- nvinfo : EIATTR_MERCURY_ISA_VERSION
	.align		4
        /*0024*/ 	.byte	0x03, 0x5f
        /*0026*/ 	.short	0x0101


	//----- nvinfo : EIATTR_INT_WARP_WIDE_INSTR_OFFSETS
	.align		4
        /*0028*/ 	.byte	0x04, 0x31
        /*002a*/ 	.short	(.L_1193 - .L_1192)


	//   ....[0]....
.L_1192:
        /*002c*/ 	.word	0x00003530


	//   ....[1]....
        /*0030*/ 	.word	0x00005e40


	//----- nvinfo : EIATTR_COOP_GROUP_MASK_REGIDS
	.align		4
.L_1193:
        /*0034*/ 	.byte	0x04, 0x29
        /*0036*/ 	.short	(.L_1195 - .L_1194)


	//   ....[0]....
.L_1194:
        /*0038*/ 	.word	0xffffffff


	//   ....[1]....
        /*003c*/ 	.word	0xffffffff


	//   ....[2]....
        /*0040*/ 	.word	0xffffffff


	//   ....[3]....
        /*0044*/ 	.word	0xffffffff


	//   ....[4]....
        /*0048*/ 	.word	0xffffffff


	//   ....[5]....
        /*004c*/ 	.word	0xffffffff


	//   ....[6]....
        /*0050*/ 	.word	0xffffffff


	//   ....[7]....
        /*0054*/ 	.word	0xffffffff


	//   ....[8]....
        /*0058*/ 	.word	0xffffffff


	//   ....[9]....
        /*005c*/ 	.word	0xffffffff


	//----- nvinfo : EIATTR_COOP_GROUP_INSTR_OFFSETS
	.align		4
.L_1195:
        /*0060*/ 	.byte	0x04, 0x28
        /*0062*/ 	.short	(.L_1197 - .L_1196)


	//   ....[0]....
.L_1196:
        /*0064*/ 	.word	0x00002390


	//   ....[1]....
        /*0068*/ 	.word	0x000023a0


	//   ....[2]....
        /*006c*/ 	.word	0x000023f0


	//   ....[3]....
        /*0070*/ 	.word	0x00002410


	//   ....[4]....
        /*0074*/ 	.word	0x00002440


	//   ....[5]....
        /*0078*/ 	.word	0x00002460


	//   ....[6]....
        /*007c*/ 	.word	0x00002490


	//   ....[7]....
        /*0080*/ 	.word	0x000024b0


	//   ....[8]....
        /*0084*/ 	.word	0x000024e0


	//   ....[9]....
        /*0088*/ 	.word	0x00002500


	//----- nvinfo : EIATTR_EXIT_INSTR_OFFSETS
	.align		4
.L_1197:
        /*008c*/ 	.byte	0x04, 0x1c
        /*008e*/ 	.short	(.L_1199 - .L_1198)


	//   ....[0]....
.L_1198:
        /*0090*/ 	.word	0x00005f30


	//   ....[1]....
        /*0094*/ 	.word	0x00006070


	//   ....[2]....
        /*0098*/ 	.word	0x000062d0


	//----- nvinfo : EIATTR_MAX_THREADS
	.align		4
.L_1199:
        /*009c*/ 	.byte	0x04, 0x05
        /*009e*/ 	.short	(.L_1201 - .L_1200)
.L_1200:
        /*00a0*/ 	.word	0x00000100
        /*00a4*/ 	.word	0x00000001
        /*00a8*/ 	.word	0x00000001


	//----- nvinfo : EIATTR_CRS_STACK_SIZE
	.align		4
.L_1201:
        /*00ac*/ 	.byte	0x04, 0x1e
        /*00ae*/ 	.short	(.L_1203 - .L_1202)
.L_1202:
        /*00b0*/ 	.word	0x00000000


	//----- nvinfo : EIATTR_CBANK_PARAM_SIZE
	.align		4
.L_1203:
        /*00b4*/ 	.byte	0x03, 0x19
        /*00b6*/ 	.short	0x00b8


	//----- nvinfo : EIATTR_PARAM_CBANK
	.align		4
        /*00b8*/ 	.byte	0x04, 0x0a
        /*00ba*/ 	.short	(.L_1205 - .L_1204)
	.align		4
.L_1204:
        /*00bc*/ 	.word	index@(.nv.constant0._Z35group_norm_nhwc_bwd_one_pass_kernelI11Fp32IOFp16WLi256ELi16ELi256EEv26Group_norm_nhwc_bwd_params)
        /*00c0*/ 	.short	0x0210
        /*00c2*/ 	.short	0x00b8


	//----- nvinfo : EIATTR_SW_WAR
	.align		4
.L_1205:
        /*00c4*/ 	.byte	0x04, 0x36
        /*00c6*/ 	.short	(.L_1207 - .L_1206)
.L_1206:
        /*00c8*/ 	.word	0x00000008
.L_1207:


//--------------------- .nv.info._Z35group_norm_nhwc_bwd_one_pass_kernelI11Fp32IOFp16WLi512ELi16ELi256EEv26Group_norm_nhwc_bwd_params --------------------------
	.section	.nv.info._Z35group_norm_nhwc_bwd_one_pass_kernelI11Fp32IOFp16WLi512ELi16ELi256EEv26Group_norm_nhwc_bwd_params,"",@"SHT_CUDA_INFO"
	.sectionflags	@""
	.align	4


	//----- nvinfo : EIATTR_CUDA_API_VERSION
	.align		4
        /*0000*/ 	.byte	0x04, 0x37
        /*0002*/ 	.short	(.L_1209 - .L_1208)
.L_1208:
        /*0004*/ 	.word	0x00000082


	//----- nvinfo : EIATTR_KPARAM_INFO
	.align		4
.L_1209:
        /*0008*/ 	.byte	0x04, 0x17
        /*000a*/ 	.short	(.L_1211 - .L_1210)
.L_1210:
        /*000c*/ 	.word	0x00000000
        /*0010*/ 	.short	0x0000
        /*0012*/ 	.short	0x0000
        /*0014*/ 	.byte	0x00, 0xf0, 0xe1, 0x02


	//----- nvinfo : EIATTR_SPARSE_MMA_MASK
	.align		4
.L_1211:
        /*0018*/ 	.byte	0x03, 0x50
        /*001a*/ 	.short	0x0000


	//----- nvinfo : EIATTR_MAXREG_COUNT
	.align		4
        /*001c*/ 	.byte	0x03, 0x1b
        /*001e*/ 	.short	0x00ff


	//----- nvinfo : EIATTR_NUM_BARRIERS
	.align		4
        /*0020*/ 	.byte	0x02, 0x4c
        /*0022*/ 	.byte	0x01
	.zero		1


	//----- nvinfo : EIATTR_MERCURY_ISA_VERSION
	.align		4
        /*0024*/ 	.byte	0x03, 0x5f
        /*0026*/ 	.short	0x0101


	//----- nvinfo : EIATTR_INT_WARP_WIDE_INSTR_OFFSETS
	.align		4
        /*0028*/ 	.byte	0x04, 0x31
        /*002a*/ 	.short	(.L_1213 - .L_1212)


	//   ....[0]....
.L_1212:
        /*002c*/ 	.word	0x000054f0


	//   ....[1]....
        /*0030*/ 	.word	0x00009380


	//----- nvinfo : EIATTR_COOP_GROUP_MASK_REGIDS
	.align		4
.L_1213:
        /*0034*/ 	.byte	0x04, 0x29
        /*0036*/ 	.short	(.L_1215 - .L_1214)


	//   ....[0]....
.L_1214:
        /*0038*/ 	.word	0xffffffff


	//   ....[1]....
        /*003c*/ 	.word	0xffffffff


	//   ....[2]....
        /*0040*/ 	.word	0xffffffff


	//   ....[3]....
        /*0044*/ 	.word	0xffffffff


	//   ....[4]....
        /*0048*/ 	.word	0xffffffff


	//   ....[5]....
        /*004c*/ 	.word	0xffffffff


	//   ....[6]....
        /*0050*/ 	.word	0xffffffff


	//   ....[7]....
        /*0054*/ 	.word	0xffffffff


	//   ....[8]....
        /*0058*/ 	.word	0xffffffff


	//   ....[9]....
        /*005c*/ 	.word	0xffffffff


	//----- nvinfo : EIATTR_COOP_GROUP_INSTR_OFFSETS
	.align		4
.L_1215:
        /*0060*/ 	.byte	0x04, 0x28
        /*0062*/ 	.short	(.L_1217 - .L_1216)


	//   ....[0]....
.L_1216:
        /*0064*/ 	.word	0x00004420


	//   ....[1]....
        /*0068*/ 	.word	0x00004460


	//   ....[2]....
        /*006c*/ 	.word	0x000044f0


	//   ....[3]....
        /*0070*/ 	.word	0x00004500


	//   ....[4]....
        /*0074*/ 	.word	0x00004530


	//   ....[5]....
        /*0078*/ 	.word	0x00004550


	//   ....[6]....
        /*007c*/ 	.word	0x00004580


	//   ....[7]....
        /*0080*/ 	.word	0x000045a0


	//   ....[8]....
        /*0084*/ 	.word	0x000045d0


	//   ....[9]....
        /*0088*/ 	.word	0x000045f0


	//----- nvinfo : EIATTR_EXIT_INSTR_OFFSETS
	.align		4
.L_1217:
        /*008c*/ 	.byte	0x04, 0x1c
        /*008e*/ 	.short	(.L_1219 - .L_1218)


	//   ....[0]....
.L_1218:
        /*0090*/ 	.word	0x00009410


	//   ....[1]....
        /*0094*/ 	.word	0x00009550


	//   ....[2]....
        /*0098*/ 	.word	0x000097b0


	//----- nvinfo : EIATTR_MAX_THREADS
	.align		4
.L_1219:
        /*009c*/ 	.byte	0x04, 0x05
        /*009e*/ 	.short	(.L_1221 - .L_1220)
.L_1220:
        /*00a0*/ 	.word	0x00000100
        /*00a4*/ 	.word	0x00000001
        /*00a8*/ 	.word	0x00000001


	//----- nvinfo : EIATTR_CRS_STACK_SIZE
	.align		4
.L_1221:
        /*00ac*/ 	.byte	0x04, 0x1e
        /*00ae*/ 	.short	(.L_1223 - .L_1222)
.L_1222:
        /*00b0*/ 	.word	0x00000000


	//----- nvinfo : EIATTR_CBANK_PARAM_SIZE
	.align		4
.L_1223:
        /*00b4*/ 	.byte	0x03, 0x19
        /*00b6*/ 	.short	0x00b8


	//----- nvinfo : EIATTR_PARAM_CBANK
	.align		4
        /*00b8*/ 	.byte	0x04, 0x0a
        /*00ba*/ 	.short	(.L_1225 - .L_1224)
	.align		4
.L_1224:
        /*00bc*/ 	.word	index@(.nv.constant0._Z35group_norm_nhwc_bwd_one_pass_kernelI11Fp32IOFp16WLi512ELi16ELi256EEv26Group_norm_nhwc_bwd_params)
        /*00c0*/ 	.short	0x0210
        /*00c2*/ 	.short	0x00b8


	//----- nvinfo : EIATTR_SW_WAR
	.align		4
.L_1225:
        /*00c4*/ 	.byte	0x04, 0x36
        /*00c6*/ 	.short	(.L_1227 - .L_1226)
.L_1226:
        /*00c8*/ 	.word	0x00000008
.L_1227:


//--------------------- .nv.info._Z35group_norm_nhwc_fwd_one_pass_kernelI11Bf16IOFp32WLi64ELi16ELi256EEv26Group_norm_nhwc_fwd_params --------------------------
	.section	.nv.info._Z35group_norm_nhwc_fwd_one_pass_kernelI11Bf16IOFp32WLi64ELi16ELi256EEv26Group_norm_nhwc_fwd_params,"",@"SHT_CUDA_INFO"
	.sectionflags	@""
	.align	4


	//----- nvinfo : EIATTR_CUDA_API_VERSION
	.align		4
        /*0000*/ 	.byte	0x04, 0x37
        /*0002*/ 	.short	(.L_1229 - .L_1228)
.L_1228:
        /*0004*/ 	.word	0x00000082


	//----- nvinfo : EIATTR_KPARAM_INFO
	.align		4
.L_1229:
        /*0008*/ 	.byte	0x04, 0x17
        /*000a*/ 	.short	(.L_1231 - .L_1230)
.L_1230:
        /*000c*/ 	.word	0x00000000
        /*0010*/ 	.short	0x0000
        /*0012*/ 	.short	0x0000
        /*0014*/ 	.byte	0x00, 0xf0, 0x81, 0x02


	//----- nvinfo : EIATTR_SPARSE_MMA_MASK
	.align		4
.L_1231:
        /*0018*/ 	.byte	0x03, 0x50
        /*001a*/ 	.short	0x0000


	//----- nvinfo : EIATTR_MAXREG_COUNT
	.align		4
        /*001c*/ 	.byte	0x03, 0x1b
        /*001e*/ 	.short	0x00ff


	//----- nvinfo : EIATTR_NUM_BARRIERS
	.align		4
        /*0020*/ 	.byte	0x02, 0x4c
        /*0022*/ 	.byte	0x01
	.zero		1


	//----- nvinfo : EIATTR_MERCURY_ISA_VERSION
	.align		4
        /*0024*/ 	.byte	0x03, 0x5f
        /*0026*/ 	.short	0x0101


	//----- nvinfo : EIATTR_COOP_GROUP_MASK_REGIDS
	.align		4
        /*0028*/ 	.byte	0x04, 0x29
        /*002a*/ 	.short	(.L_1233 - .L_1232)


	//   ....[0]....
.L_1232:
        /*002c*/ 	.word	0xffffffff


	//   ....[1]....
        /*0030*/ 	.word	0xffffffff


	//   ....[2]....
        /*0034*/ 	.word	0xffffffff


	//   ....[3]....
        /*0038*/ 	.word	0xffffffff


	//   ....[4]....
        /*003c*/ 	.word	0xffffffff


	//   ....[5]....
        /*0040*/ 	.word	0xffffffff


	//   ....[6]....
        /*0044*/ 	.word	0xffffffff


	//   ....[7]....
        /*0048*/ 	.word	0xffffffff


	//   ....[8]....
        /*004c*/ 	.word	0xffffffff


	//   ....[9]....
        /*0050*/ 	.word	0xffffffff


	//----- nvinfo : EIATTR_COOP_GROUP_INSTR_OFFSETS
	.align		4
.L_1233:
        /*0054*/ 	.byte	0x04, 0x28
        /*0056*/ 	.short	(.L_1235 - .L_1234)


	//   ....[0]....
.L_1234:
        /*0058*/ 	.word	0x00000720


	//   ....[1]....
        /*005c*/ 	.word	0x00000730


	//   ....[2]....
        /*0060*/ 	.word	0x00000760


	//   ....[3]....
        /*0064*/ 	.word	0x00000770


	//   ....[4]....
        /*0068*/ 	.word	0x000007b0


	//   ....[5]....
        /*006c*/ 	.word	0x000007c0


	//   ....[6]....
        /*0070*/ 	.word	0x00000800


	//   ....[7]....
        /*0074*/ 	.word	0x00000810


	//   ....[8]....
        /*0078*/ 	.word	0x00000850


	//   ....[9]....
        /*007c*/ 	.word	0x00000860


	//----- nvinfo : EIATTR_EXIT_INSTR_OFFSETS
	.align		4
.L_1235:
        /*0080*/ 	.byte	0x04, 0x1c
        /*0082*/ 	.short	(.L_1237 - .L_1236)


	//   ....[0]....
.L_1236:
        /*0084*/ 	.word	0x00000060


	//   ....[1]....
        /*0088*/ 	.word	0x00001c10


	//----- nvinfo : EIATTR_MAX_THREADS
	.align		4
.L_1237:
        /*008c*/ 	.byte	0x04, 0x05
        /*008e*/ 	.short	(.L_1239 - .L_1238)
.L_1238:
        /*0090*/ 	.word	0x00000100
        /*0094*/ 	.word	0x00000001
        /*0098*/ 	.word	0x00000001


	//----- nvinfo : EIATTR_CRS_STACK_SIZE
	.align		4
.L_1239:
        /*009c*/ 	.byte	0x04, 0x1e
        /*009e*/ 	.short	(.L_1241 - .L_1240)
.L_1240:
        /*00a0*/ 	.word	0x00000000


	//----- nvinfo : EIATTR_CBANK_PARAM_SIZE
	.align		4
.L_1241:
        /*00a4*/ 	.byte	0x03, 0x19
        /*00a6*/ 	.short	0x00a0


	//----- nvinfo : EIATTR_PARAM_CBANK
	.align		4
        /*00a8*/ 	.byte	0x04, 0x0a
        /*00aa*/ 	.short	(.L_1243 - .L_1242)
	.align		4
.L_1242:
        /*00ac*/ 	.word	index@(.nv.constant0._Z35group_norm_nhwc_fwd_one_pass_kernelI11Bf16IOFp32WLi64ELi16ELi256EEv26Group_norm_nhwc_fwd_params)
        /*00b0*/ 	.short	0x0210
        /*00b2*/ 	.short	0x00a0


	//----- nvinfo : EIATTR_SW_WAR
	.align		4
.L_1243:
        /*00b4*/ 	.byte	0x04, 0x36
        /*00b6*/ 	.short	(.L_1245 - .L_1244)
.L_1244:
        /*00b8*/ 	.word	0x00000008
.L_1245:


//--------------------- .nv.info._Z35group_norm_nhwc_fwd_one_pass_kernelI11Bf16IOFp32WLi128ELi16ELi256EEv26Group_norm_nhwc_fwd_params --------------------------
	.section	.nv.info._Z35group_norm_nhwc_fwd_one_pass_kernelI11Bf16IOFp32WLi128ELi16ELi256EEv26Group_norm_nhwc_fwd_params,"",@"SHT_CUDA_INFO"
	.sectionflags	@""
	.align	4


	//----- nvinfo : EIATTR_CUDA_API_VERSION
	.align		4
        /*0000*/ 	.byte	0x04, 0x37
        /*0002*/ 	.short	(.L_1247 - .L_1246)
.L_1246:
        /*0004*/ 	.word	0x00000082


	//----- nvinfo : EIATTR_KPARAM_INFO
	.align		4
.L_1247:
        /*0008*/ 	.byte	0x04, 0x17
        /*000a*/ 	.short	(.L_1249 - .L_1248)
.L_1248:
        /*000c*/ 	.word	0x00000000
        /*0010*/ 	.short	0x0000
        /*0012*/ 	.short	0x0000
        /*0014*/ 	.byte	0x00, 0xf0, 0x81, 0x02


	//----- nvinfo : EIATTR_SPARSE_MMA_MASK
	.align		4
.L_1249:
        /*0018*/ 	.byte	0x03, 0x50
        /*001a*/ 	.short	0x0000


	//----- nvinfo : EIATTR_MAXREG_COUNT
	.align		4
        /*001c*/ 	.byte	0x03, 0x1b
        /*001e*/ 	.short	0x00ff


	//----- nvinfo : EIATTR_NUM_BARRIERS
	.align		4
        /*0020*/ 	.byte	0x02, 0x4c
        /*0022*/ 	.byte	0x01
	.zero		1


	//----- nvinfo : EIATTR_MERCURY_ISA_VERSION
	.align		4
        /*0024*/ 	.byte	0x03, 0x5f
        /*0026*/ 	.short	0x0101


	//----- nvinfo : EIATTR_COOP_GROUP_MASK_REGIDS
	.align		4
        /*0028*/ 	.byte	0x04, 0x29
        /*002a*/ 	.short	(.L_1251 - .L_1250)


	//   ....[0]....
.L_1250:
        /*002c*/ 	.word	0xffffffff


	//   ....[1]....
        /*0030*/ 	.word	0xffffffff


	//   ....[2]....
        /*0034*/ 	.word	0xffffffff


	//   ....[3]....
        /*0038*/ 	.word	0xffffffff


	//   ....[4]....
        /*003c*/ 	.word	0xffffffff


	//   ....[5]....
        /*0040*/ 	.word	0xffffffff


	//   ....[6]....
        /*0044*/ 	.word	0xffffffff


	//   ....[7]....
        /*0048*/ 	.word	0xffffffff


	//   ....[8]....
        /*004c*/ 	.word	0xffffffff


	//   ....[9]....
        /*0050*/ 	.word	0xffffffff


	//----- nvinfo : EIATTR_COOP_GROUP_INSTR_OFFSETS
	.align		4
.L_1251:
        /*0054*/ 	.byte	0x04, 0x28
        /*0056*/ 	.short	(.L_1253 - .L_1252)


	//   ....[0]....
.L_1252:
        /*0058*/ 	.word	0x00000a20


	//   ....[1]....
        /*005c*/ 	.word	0x00000a30


	//   ....[2]....
        /*0060*/ 	.word	0x00000a70


	//   ....[3]....
        /*0064*/ 	.word	0x00000a80


	//   ....[4]....
        /*0068*/ 	.word	0x00000ac0


	//   ....[5]....
        /*006c*/ 	.word	0x00000ad0


	//   ....[6]....
        /*0070*/ 	.word	0x00000b10


	//   ....[7]....
        /*0074*/ 	.word	0x00000b20


	//   ....[8]....
        /*0078*/ 	.word	0x00000b70


	//   ....[9]....
        /*007c*/ 	.word	0x00000b80


	//----- nvinfo : EIATTR_EXIT_INSTR_OFFSETS
	.align		4
.L_1253:
        /*0080*/ 	.byte	0x04, 0x1c
        /*0082*/ 	.short	(.L_1255 - .L_1254)


	//   ....[0]....
.L_1254:
        /*0084*/ 	.word	0x00000060


	//   ....[1]....
        /*0088*/ 	.word	0x00002be0


	//----- nvinfo : EIATTR_MAX_THREADS
	.align		4
.L_1255:
        /*008c*/ 	.byte	0x04, 0x05
        /*008e*/ 	.short	(.L_1257 - .L_1256)
.L_1256:
        /*0090*/ 	.word	0x00000100
        /*0094*/ 	.word	0x00000001
        /*0098*/ 	.word	0x00000001


	//----- nvinfo : EIATTR_CRS_STACK_SIZE
	.align		4
.L_1257:
        /*009c*/ 	.byte	0x04, 0x1e
        /*009e*/ 	.short	(.L_1259 - .L_1258)
.L_1258:
        /*00a0*/ 	.word	0x00000000


	//----- nvinfo : EIATTR_CBANK_PARAM_SIZE
	.align		4
.L_1259:
        /*00a4*/ 	.byte	0x03, 0x19
        /*00a6*/ 	.short	0x00a0


	//----- nvinfo : EIATTR_PARAM_CBANK
	.align		4
        /*00a8*/ 	.byte	0x04, 0x0a
        /*00aa*/ 	.short	(.L_1261 - .L_1260)
	.align		4
.L_1260:
        /*00ac*/ 	.word	index@(.nv.constant0._Z35group_norm_nhwc_fwd_one_pass_kernelI11Bf16IOFp32WLi128ELi16ELi256EEv26Group_norm_nhwc_fwd_params)
        /*00b0*/ 	.short	0x0210
        /*00b2*/ 	.short	0x00a0


	//----- nvinfo : EIATTR_SW_WAR
	.align		4
.L_1261:
        /*00b4*/ 	.byte	0x04, 0x36
        /*00b6*/ 	.short	(.L_1263 - .L_1262)
.L_1262:
        /*00b8*/ 	.word	0x00000008
.L_1263:


//--------------------- .nv.info._Z35group_norm_nhwc_fwd_one_pass_kernelI11Bf16IOFp32WLi256ELi16ELi256EEv26Group_norm_nhwc_fwd_params --------------------------
	.section	.nv.info._Z35group_norm_nhwc_fwd_one_pass_kernelI11Bf16IOFp32WLi256ELi16ELi256EEv26Group_norm_nhwc_fwd_params,"",@"SHT_CUDA_INFO"
	.sectionflags	@""
	.align	4


	//----- nvinfo : EIATTR_CUDA_API_VERSION
	.align		4
        /*0000*/ 	.byte	0x04, 0x37
        /*0002*/ 	.short	(.L_1265 - .L_1264)
.L_1264:
        /*0004*/ 	.word	0x00000082


	//----- nvinfo : EIATTR_KPARAM_INFO
	.align		4
.L_1265:
        /*0008*/ 	.byte	0x04, 0x17
        /*000a*/ 	.short	(.L_1267 - .L_1266)
.L_1266:
        /*000c*/ 	.word	0x00000000
        /*0010*/ 	.short	0x0000
        /*0012*/ 	.short	0x0000
        /*0014*/ 	.byte	0x00, 0xf0, 0x81, 0x02


	//----- nvinfo : EIATTR_SPARSE_MMA_MASK
	.align		4
.L_1267:
        /*0018*/ 	.byte	0x03, 0x50
        /*001a*/ 	.short	0x0000


	//----- nvinfo : EIATTR_MAXREG_COUNT
	.align		4
        /*001c*/ 	.byte	0x03, 0x1b
        /*001e*/ 	.short	0x00ff


	//----- nvinfo : EIATTR_NUM_BARRIERS
	.align		4
        /*0020*/ 	.byte	0x02, 0x4c
        /*0022*/ 	.byte	0x01
	.zero		1


	//----- nvinfo : EIATTR_MERCURY_ISA_VERSION
	.align		4
        /*0024*/ 	.byte	0x03, 0x5f
        /*0026*/ 	.short	0x0101


	//----- nvinfo : EIATTR_COOP_GROUP_MASK_REGIDS
	.align		4
        /*0028*/ 	.byte	0x04, 0x29
        /*002a*/ 	.short	(.L_1269 - .L_1268)


	//   ....[0]....
.L_1268:
        /*002c*/ 	.word	0xffffffff


	//   ....[1]....
        /*0030*/ 	.word	0xffffffff


	//   ....[2]....
        /*0034*/ 	.word	0xffffffff


	//   ....[3]....
        /*0038*/ 	.word	0xffffffff


	//   ....[4]....
        /*003c*/ 	.word	0xffffffff


	//   ....[5]....
        /*0040*/ 	.word	0xffffffff


	//   ....[6]....
        /*0044*/ 	.word	0xffffffff


	//   ....[7]....
        /*0048*/ 	.word	0xffffffff


	//   ....[8]....
        /*004c*/ 	.word	0xffffffff


	//   ....[9]....
        /*0050*/ 	.word	0xffffffff


	//----- nvinfo : EIATTR_COOP_GROUP_INSTR_OFFSETS
	.align		4
.L_1269:
        /*0054*/ 	.byte	0x04, 0x28
        /*0056*/ 	.short	(.L_1271 - .L_1270)


	//   ....[0]....
.L_1270:
        /*0058*/ 	.word	0x000010e0


	//   ....[1]....
        /*005c*/ 	.word	0x000010f0


	//   ....[2]....
        /*0060*/ 	.word	0x00001120


	//   ....[3]....
        /*0064*/ 	.word	0x00001130


	//   ....[4]....
        /*0068*/ 	.word	0x00001170


	//   ....[5]....
        /*006c*/ 	.word	0x00001180


	//   ....[6]....
        /*0070*/ 	.word	0x000011c0


	//   ....[7]....
        /*0074*/ 	.word	0x000011d0


	//   ....[8]....
        /*0078*/ 	.word	0x00001210


	//   ....[9]....
        /*007c*/ 	.word	0x00001220


	//----- nvinfo : EIATTR_EXIT_INSTR_OFFSETS
	.align		4
.L_1271:
        /*0080*/ 	.byte	0x04, 0x1c
        /*0082*/ 	.short	(.L_1273 - .L_1272)


	//   ....[0]....
.L_1272:
        /*0084*/ 	.word	0x00000070


	//   ....[1]....
        /*0088*/ 	.word	0x00003b90


	//----- nvinfo : EIATTR_MAX_THREADS
	.align		4
.L_1273:
        /*008c*/ 	.byte	0x04, 0x05
        /*008e*/ 	.short	(.L_1275 - .L_1274)
.L_1274:
        /*0090*/ 	.word	0x00000100
        /*0094*/ 	.word	0x00000001
        /*0098*/ 	.word	0x00000001


	//----- nvinfo : EIATTR_CRS_STACK_SIZE
	.align		4
.L_1275:
        /*009c*/ 	.byte	0x04, 0x1e
        /*009e*/ 	.short	(.L_1277 - .L_1276)
.L_1276:
        /*00a0*/ 	.word	0x00000000


	//----- nvinfo : EIATTR_CBANK_PARAM_SIZE
	.align		4
.L_1277:
        /*00a4*/ 	.byte	0x03, 0x19
        /*00a6*/ 	.short	0x00a0


	//----- nvinfo : EIATTR_PARAM_CBANK
	.align		4
        /*00a8*/ 	.byte	0x04, 0x0a
        /*00aa*/ 	.short	(.L_1279 - .L_1278)
	.align		4
.L_1278:
        /*00ac*/ 	.word	index@(.nv.constant0._Z35group_norm_nhwc_fwd_one_pass_kernelI11Bf16IOFp32WLi256ELi16ELi256EEv26Group_norm_nhwc_fwd_params)
        /*00b0*/ 	.short	0x0210
        /*00b2*/ 	.short	0x00a0


	//----- nvinfo : EIATTR_SW_WAR
	.align		4
.L_1279:
        /*00b4*/ 	.byte	0x04, 0x36
        /*00b6*/ 	.short	(.L_1281 - .L_1280)
.L_1280:
        /*00b8*/ 	.word	0x00000008
.L_1281:


//--------------------- .nv.info._Z35group_norm_nhwc_fwd_one_pass_kernelI11Bf16IOFp32WLi512ELi16ELi256EEv26Group_norm_nhwc_fwd_params --------------------------
	.section	.nv.info._Z35group_norm_nhwc_fwd_one_pass_kernelI11Bf16IOFp32WLi512ELi16ELi256EEv26Group_norm_nhwc_fwd_params,"",@"SHT_CUDA_INFO"
	.sectionflags	@""
	.align	4


	//----- nvinfo : EIATTR_CUDA_API_VERSION
	.align		4
        /*0000*/ 	.byte	0x04, 0x37
        /*0002*/ 	.short	(.L_1283 - .L_1282)
.L_1282:
        /*0004*/ 	.word	0x00000082


	//----- nvinfo : EIATTR_KPARAM_INFO
	.align		4
.L_1283:
        /*0008*/ 	.byte	0x04, 0x17
        /*000a*/ 	.short	(.L_1285 - .L_1284)
.L_1284:
        /*000c*/ 	.word	0x00000000
        /*0010*/ 	.short	0x0000
        /*0012*/ 	.short	0x0000
        /*0014*/ 	.byte	0x00, 0xf0, 0x81, 0x02


	//----- nvinfo : EIATTR_SPARSE_MMA_MASK
	.align		4
.L_1285:
        /*0018*/ 	.byte	0x03, 0x50
        /*001a*/ 	.short	0x0000


	//----- nvinfo : EIATTR_MAXREG_COUNT
	.align		4
        /*001c*/ 	.byte	0x03, 0x1b
        /*001e*/ 	.short	0x00ff


	//----- nvinfo : EIATTR_NUM_BARRIERS
	.align		4
        /*0020*/ 	.byte	0x02, 0x4c
        /*0022*/ 	.byte	0x01
	.zero		1


	//----- nvinfo : EIATTR_MERCURY_ISA_VERSION
	.align		4
        /*0024*/ 	.byte	0x03, 0x5f
        /*0026*/ 	.short	0x0101


	//----- nvinfo : EIATTR_COOP_GROUP_MASK_REGIDS
	.align		4
        /*0028*/ 	.byte	0x04, 0x29
        /*002a*/ 	.short	(.L_1287 - .L_1286)


	//   ....[0]....
.L_1286:
        /*002c*/ 	.word	0xffffffff


	//   ....[1]....
        /*0030*/ 	.word	0xffffffff


	//   ....[2]....
        /*0034*/ 	.word	0xffffffff


	//   ....[3]....
        /*0038*/ 	.word	0xffffffff


	//   ....[4]....
        /*003c*/ 	.word	0xffffffff


	//   ....[5]....
        /*0040*/ 	.word	0xffffffff


	//   ....[6]....
        /*0044*/ 	.word	0xffffffff


	//   ....[7]....
        /*0048*/ 	.word	0xffffffff


	//   ....[8]....
        /*004c*/ 	.word	0xffffffff


	//   ....[9]....
        /*0050*/ 	.word	0xffffffff


	//----- nvinfo : EIATTR_COOP_GROUP_INSTR_OFFSETS
	.align		4
.L_1287:
        /*0054*/ 	.byte	0x04, 0x28
        /*0056*/ 	.short	(.L_1289 - .L_1288)


	//   ....[0]....
.L_1288:
        /*0058*/ 	.word	0x00001da0


	//   ....[1]....
        /*005c*/ 	.word	0x00001db0


	//   ....[2]....
        /*0060*/ 	.word	0x00001de0


	//   ....[3]....
        /*0064*/ 	.word	0x00001df0


	//   ....[4]....
        /*0068*/ 	.word	0x00001e30


	//   ....[5]....
        /*006c*/ 	.word	0x00001e40


	//   ....[6]....
        /*0070*/ 	.word	0x00001e80


	//   ....[7]....
        /*0074*/ 	.word	0x00001e90


	//   ....[8]....
        /*0078*/ 	.word	0x00001ed0


	//   ....[9]....
        /*007c*/ 	.word	0x00001ee0


	//----- nvinfo : EIATTR_EXIT_INSTR_OFFSETS
	.align		4
.L_1289:
        /*0080*/ 	.byte	0x04, 0x1c
        /*0082*/ 	.short	(.L_1291 - .L_1290)


	//   ....[0]....
.L_1290:
        /*0084*/ 	.word	0x00000070


	//   ....[1]....
        /*0088*/ 	.word	0x00005cc0


	//----- nvinfo : EIATTR_MAX_THREADS
	.align		4
.L_1291:
        /*008c*/ 	.byte	0x04, 0x05
        /*008e*/ 	.short	(.L_1293 - .L_1292)
.L_1292:
        /*0090*/ 	.word	0x00000100
        /*0094*/ 	.word	0x00000001
        /*0098*/ 	.word	0x00000001


	//----- nvinfo : EIATTR_CRS_STACK_SIZE
	.align		4
.L_1293:
        /*009c*/ 	.byte	0x04, 0x1e
        /*009e*/ 	.short	(.L_1295 - .L_1294)
.L_1294:
        /*00a0*/ 	.word	0x00000000


	//----- nvinfo : EIATTR_CBANK_PARAM_SIZE
	.align		4
.L_1295:
        /*00a4*/ 	.byte	0x03, 0x19
        /*00a6*/ 	.short	0x00a0


	//----- nvinfo : EIATTR_PARAM_CBANK
	.align		4
        /*00a8*/ 	.byte	0x04, 0x0a
        /*00aa*/ 	.short	(.L_1297 - .L_1296)
	.align		4
.L_1296:
        /*00ac*/ 	.word	index@(.nv.constant0._Z35group_norm_nhwc_fwd_one_pass_kernelI11Bf16IOFp32WLi512ELi16ELi256EEv26Group_norm_nhwc_fwd_params)
        /*00b0*/ 	.short	0x0210
        /*00b2*/ 	.short	0x00a0


	//----- nvinfo : EIATTR_SW_WAR
	.align		4
.L_1297:
        /*00b4*/ 	.byte	0x04, 0x36
        /*00b6*/ 	.short	(.L_1299 - .L_1298)
.L_1298:
        /*00b8*/ 	.word	0x00000008
.L_1299:


//--------------------- .nv.info._Z35group_norm_nhwc_fwd_one_pass_kernelI11Bf16IOBf16WLi64ELi16ELi256EEv26Group_norm_nhwc_fwd_params --------------------------
	.section	.nv.info._Z35group_norm_nhwc_fwd_one_pass_kernelI11Bf16IOBf16WLi64ELi16ELi256EEv26Group_norm_nhwc_fwd_params,"",@"SHT_CUDA_INFO"
	.sectionflags	@""
	.align	4


	//----- nvinfo : EIATTR_CUDA_API_VERSION
	.align		4
        /*0000*/ 	.byte	0x04, 0x37
        /*0002*/ 	.short	(.L_1301 - .L_1300)
.L_1300:
        /*0004*/ 	.word	0x00000082


	//----- nvinfo : EIATTR_KPARAM_INFO
	.align		4
.L_1301:
        /*0008*/ 	.byte	0x04, 0x17
        /*000a*/ 	.short	(.L_1303 - .L_1302)
.L_1302:
        /*000c*/ 	.word	0x00000000
        /*0010*/ 	.short	0x0000
        /*0012*/ 	.short	0x0000
        /*0014*/ 	.byte	0x00, 0xf0, 0x81, 0x02


	//----- nvinfo : EIATTR_SPARSE_MMA_MASK
	.align		4
.L_1303:
        /*0018*/ 	.byte	0x03, 0x50
        /*001a*/ 	.short	0x0000


	//----- nvinfo : EIATTR_MAXREG_COUNT
	.align		4
        /*001c*/ 	.byte	0x03, 0x1b
        /*001e*/ 	.short	0x00ff


	//----- nvinfo : EIATTR_NUM_BARRIERS
	.align		4
        /*0020*/ 	.byte	0x02, 0x4c
        /*0022*/ 	.byte	0x01
	.zero		1


	//----- nvinfo : EIATTR_MERCURY_ISA_VERSION
	.align		4
        /*0024*/ 	.byte	0x03, 0x5f
        /*0026*/ 	.short	0x0101


	//----- nvinfo : EIATTR_COOP_GROUP_MASK_REGIDS
	.align		4
        /*0028*/ 	.byte	0x04, 0x29
        /*002a*/ 	.short	(.L_1305 - .L_1304)


	//   ....[0]....
.L_1304:
        /*002c*/ 	.word	0xffffffff


	//   ....[1]....
        /*0030*/ 	.word	0xffffffff


	//   ....[2]....
        /*0034*/ 	.word	0xffffffff


	//   ....[3]....
        /*0038*/ 	.word	0xffffffff


	//   ....[4]....
        /*003c*/ 	.word	0xffffffff


	//   ....[5]....
        /*0040*/ 	.word	0xffffffff


	//   ....[6]....
        /*0044*/ 	.word	0xffffffff


	//   ....[7]....
        /*0048*/ 	.word	0xffffffff


	//   ....[8]....
        /*004c*/ 	.word	0xffffffff


	//   ....[9]....
        /*0050*/ 	.word	0xffffffff


	//----- nvinfo : EIATTR_COOP_GROUP_INSTR_OFFSETS
	.align		4
.L_1305:
        /*0054*/ 	.byte	0x04, 0x28
        /*0056*/ 	.short	(.L_1307 - .L_1306)


	//   ....[0]....
.L_1306:
        /*0058*/ 	.word	0x00000720


	//   ....[1]....
        /*005c*/ 	.word	0x00000730


	//   ....[2]....
        /*0060*/ 	.word	0x00000760


	//   ....[3]....
        /*0064*/ 	.word	0x00000770


	//   ....[4]....
        /*0068*/ 	.word	0x000007b0


	//   ....[5]....
        /*006c*/ 	.word	0x000007c0


	//   ....[6]....
        /*0070*/ 	.word	0x00000800


	//   ....[7]....
        /*0074*/ 	.word	0x00000810


	//   ....[8]....
        /*0078*/ 	.word	0x00000850


	//   ....[9]....
        /*007c*/ 	.word	0x00000860


	//----- nvinfo : EIATTR_EXIT_INSTR_OFFSETS
	.align		4
.L_1307:
        /*0080*/ 	.byte	0x04, 0x1c
        /*0082*/ 	.short	(.L_1309 - .L_1308)


	//   ....[0]....
.L_1308:
        /*0084*/ 	.word	0x00000060


	//   ....[1]....
        /*0088*/ 	.word	0x00001c70


	//----- nvinfo : EIATTR_MAX_THREADS
	.align		4
.L_1309:
        /*008c*/ 	.byte	0x04, 0x05
        /*008e*/ 	.short	(.L_1311 - .L_1310)
.L_1310:
        /*0090*/ 	.word	0x00000100
        /*0094*/ 	.word	0x00000001
        /*0098*/ 	.word	0x00000001


	//----- nvinfo : EIATTR_CRS_STACK_SIZE
	.align		4
.L_1311:
        /*009c*/ 	.byte	0x04, 0x1e
        /*009e*/ 	.short	(.L_1313 - .L_1312)
.L_1312:
        /*00a0*/ 	.word	0x00000000


	//----- nvinfo : EIATTR_CBANK_PARAM_SIZE
	.align		4
.L_1313:
        /*00a4*/ 	.byte	0x03, 0x19
        /*00a6*/ 	.short	0x00a0


	//----- nvinfo : EIATTR_PARAM_CBANK
	.align		4
        /*00a8*/ 	.byte	0x04, 0x0a
        /*00aa*/ 	.short	(.L_1315 - .L_1314)
	.align		4
.L_1314:
        /*00ac*/ 	.word	index@(.nv.constant0._Z35group_norm_nhwc_fwd_one_pass_kernelI11Bf16IOBf16WLi64ELi16ELi256EEv26Group_norm_nhwc_fwd_params)
        /*00b0*/ 	.short	0x0210
        /*00b2*/ 	.short	0x00a0


	//----- nvinfo : EIATTR_SW_WAR
	.align		4
.L_1315:
        /*00b4*/ 	.byte	0x04, 0x36
        /*00b6*/ 	.short	(.L_1317 - .L_1316)
.L_1316:
        /*00b8*/ 	.word	0x00000008
.L_1317:


//--------------------- .nv.info._Z35group_norm_nhwc_fwd_one_pass_kernelI11Bf16IOBf16WLi128ELi16ELi256EEv26Group_norm_nhwc_fwd_params --------------------------
	.section	.nv.info._Z35group_norm_nhwc_fwd_one_pass_kernelI11Bf16IOBf16WLi128ELi16ELi256EEv26Group_norm_nhwc_fwd_params,"",@"SHT_CUDA_INFO"
	.sectionflags	@""
	.align	4


	//----- nvinfo : EIATTR_CUDA_API_VERSION
	.align		4
        /*0000*/ 	.byte	0x04, 0x37
        /*0002*/ 	.short	(.L_1319 - .L_1318)
.L_1318:
        /*0004*/ 	.word	0x00000082


	//----- nvinfo : EIATTR_KPARAM_INFO
	.align		4
.L_1319:
        /*0008*/ 	.byte	0x04, 0x17
        /*000a*/ 	.short	(.L_1321 - .L_1320)
.L_1320:
        /*000c*/ 	.word	0x00000000
        /*0010*/ 	.short	0x0000
        /*0012*/ 	.short	0x0000
        /*0014*/ 	.byte	0x00, 0xf0, 0x81, 0x02


	//----- nvinfo : EIATTR_SPARSE_MMA_MASK
	.align		4
.L_1321:
        /*0018*/ 	.byte	0x03, 0x50
        /*001a*/ 	.short	0x0000


	//----- nvinfo : EIATTR_MAXREG_COUNT
	.align		4
        /*001c*/ 	.byte	0x03, 0x1b
        /*001e*/ 	.short	0x00ff


	//----- nvinfo : EIATTR_NUM_BARRIERS
	.align		4
        /*0020*/ 	.byte	0x02, 0x4c
        /*0022*/ 	.byte	0x01
	.zero		1


	//----- nvinfo : EIATTR_MERCURY_ISA_VERSION
	.align		4
        /*0024*/ 	.byte	0x03, 0x5f
        /*0026*/ 	.short	0x0101


	//----- nvinfo : EIATTR_COOP_GROUP_MASK_REGIDS
	.align		4
        /*0028*/ 	.byte	0x04, 0x29
        /*002a*/ 	.short	(.L_1323 - .L_1322)


	//   ....[0]....
.L_1322:
        /*002c*/ 	.word	0xffffffff


	//   ....[1]....
        /*0030*/ 	.word	0xffffffff


	//   ....[2]....
        /*0034*/ 	.word	0xffffffff


	//   ....[3]....
        /*0038*/ 	.word	0xffffffff


	//   ....[4]....
        /*003c*/ 	.word	0xffffffff


	//   ....[5]....
        /*0040*/ 	.word	0xffffffff


	//   ....[6]....
        /*0044*/ 	.word	0xffffffff


	//   ....[7]....
        /*0048*/ 	.word	0xffffffff


	//   ....[8]....
        /*004c*/ 	.word	0xffffffff


	//   ....[9]....
        /*0050*/ 	.word	0xffffffff


	//----- nvinfo : EIATTR_COOP_GROUP_INSTR_OFFSETS
	.align		4
.L_1323:
        /*0054*/ 	.byte	0x04, 0x28
        /*0056*/ 	.short	(.L_1325 - .L_1324)


	//   ....[0]....
.L_1324:
        /*0058*/ 	.word	0x00000a20


	//   ....[1]....
        /*005c*/ 	.word	0x00000a30


	//   ....[2]....
        /*0060*/ 	.word	0x00000a70


	//   ....[3]....
        /*0064*/ 	.word	0x00000a80


	//   ....[4]....
        /*0068*/ 	.word	0x00000ac0


	//   ....[5]....
        /*006c*/ 	.word	0x00000ad0


	//   ....[6]....
        /*0070*/ 	.word	0x00000b10


	//   ....[7]....
        /*0074*/ 	.word	0x00000b20


	//   ....[8]....
        /*0078*/ 	.word	0x00000b70


	//   ....[9]....
        /*007c*/ 	.word	0x00000b80


	//----- nvinfo : EIATTR_EXIT_INSTR_OFFSETS
	.align		4
.L_1325:
        /*0080*/ 	.byte	0x04, 0x1c
        /*0082*/ 	.short	(.L_1327 - .L_1326)


	//   ....[0]....
.L_1326:
        /*0084*/ 	.word	0x00000060


	//   ....[1]....
        /*0088*/ 	.word	0x00002c40


	//----- nvinfo : EIATTR_MAX_THREADS
	.align		4
.L_1327:
        /*008c*/ 	.byte	0x04, 0x05
        /*008e*/ 	.short	(.L_1329 - .L_1328)
.L_1328:
        /*0090*/ 	.word	0x00000100
        /*0094*/ 	.word	0x00000001
        /*0098*/ 	.word	0x00000001


	//----- nvinfo : EIATTR_CRS_STACK_SIZE
	.align		4
.L_1329:
        /*009c*/ 	.byte	0x04, 0x1e
        /*009e*/ 	.short	(.L_1331 - .L_1330)
.L_1330:
        /*00a0*/ 	.word	0x00000000


	//----- nvinfo : EIATTR_CBANK_PARAM_SIZE
	.align		4
.L_1331:
        /*00a4*/ 	.byte	0x03, 0x19
        /*00a6*/ 	.short	0x00a0


	//----- nvinfo : EIATTR_PARAM_CBANK
	.align		4
        /*00a8*/ 	.byte	0x04, 0x0a
        /*00aa*/ 	.short	(.L_1333 - .L_1332)
	.align		4
.L_1332:
        /*00ac*/ 	.word	index@(.nv.constant0._Z35group_norm_nhwc_fwd_one_pass_kernelI11Bf16IOBf16WLi128ELi16ELi256EEv26Group_norm_nhwc_fwd_params)
        /*00b0*/ 	.short	0x0210
        /*00b2*/ 	.short	0x00a0


	//----- nvinfo : EIATTR_SW_WAR
	.align		4
.L_1333:
        /*00b4*/ 	.byte	0x04, 0x36
        /*00b6*/ 	.short	(.L_1335 - .L_1334)
.L_1334:
        /*00b8*/ 	.word	0x00000008
.L_1335:


//--------------------- .nv.info._Z35group_norm_nhwc_fwd_one_pass_kernelI11Bf16IOBf16WLi256ELi16ELi256EEv26Group_norm_nhwc_fwd_params --------------------------
	.section	.nv.info._Z35group_norm_nhwc_fwd_one_pass_kernelI11Bf16IOBf16WLi256ELi16ELi256EEv26Group_norm_nhwc_fwd_params,"",@"SHT_CUDA_INFO"
	.sectionflags	@""
	.align	4


	//----- nvinfo : EIATTR_CUDA_API_VERSION
	.align		4
        /*0000*/ 	.byte	0x04, 0x37
        /*0002*/ 	.short	(.L_1337 - .L_1336)
.L_1336:
        /*0004*/ 	.word	0x00000082


	//----- nvinfo : EIATTR_KPARAM_INFO
	.align		4
.L_1337:
        /*0008*/ 	.byte	0x04, 0x17
        /*000a*/ 	.short	(.L_1339 - .L_1338)
.L_1338:
        /*000c*/ 	.word	0x00000000
        /*0010*/ 	.short	0x0000
        /*0012*/ 	.short	0x0000
        /*0014*/ 	.byte	0x00, 0xf0, 0x81, 0x02


	//----- nvinfo : EIATTR_SPARSE_MMA_MASK
	.align		4
.L_1339:
        /*0018*/ 	.byte	0x03, 0x50
        /*001a*/ 	.short	0x0000


	//----- nvinfo : EIATTR_MAXREG_COUNT
	.align		4
        /*001c*/ 	.byte	0x03, 0x1b
        /*001e*/ 	.short	0x00ff


	//----- nvinfo : EIATTR_NUM_BARRIERS
	.align		4
        /*0020*/ 	.byte	0x02, 0x4c
        /*0022*/ 	.byte	0x01
	.zero		1


	//----- nvinfo : EIATTR_MERCURY_ISA_VERSION
	.align		4
        /*0024*/ 	.byte	0x03, 0x5f
        /*0026*/ 	.short	0x0101


	//----- nvinfo : EIATTR_COOP_GROUP_MASK_REGIDS
	.align		4
        /*0028*/ 	.byte	0x04, 0x29
        /*002a*/ 	.short	(.L_1341 - .L_1340)


	//   ....[0]....
.L_1340:
        /*002c*/ 	.word	0xffffffff


	//   ....[1]....
        /*0030*/ 	.word	0xffffffff


	//   ....[2]....
        /*0034*/ 	.word	0xffffffff


	//   ....[3]....
        /*0038*/ 	.word	0xffffffff


	//   ....[4]....
        /*003c*/ 	.word	0xffffffff


	//   ....[5]....
        /*0040*/ 	.word	0xffffffff


	//   ....[6]....
        /*0044*/ 	.word	0xffffffff


	//   ....[7]....
        /*0048*/ 	.word	0xffffffff


	//   ....[8]....
        /*004c*/ 	.word	0xffffffff


	//   ....[9]....
        /*0050*/ 	.word	0xffffffff


	//----- nvinfo : EIATTR_COOP_GROUP_INSTR_OFFSETS
	.align		4
.L_1341:
        /*0054*/ 	.byte	0x04, 0x28
        /*0056*/ 	.short	(.L_1343 - .L_1342)


	//   ....[0]....
.L_1342:
        /*0058*/ 	.word	0x00001040


	//   ....[1]....
        /*005c*/ 	.word	0x00001050


	//   ....[2]....
        /*0060*/ 	.word	0x00001080


	//   ....[3]....
        /*0064*/ 	.word	0x00001090


	//   ....[4]....
        /*0068*/ 	.word	0x000010d0


	//   ....[5]....
        /*006c*/ 	.word	0x000010e0


	//   ....[6]....
        /*0070*/ 	.word	0x00001120


	//   ....[7]....
        /*0074*/ 	.word	0x00001130


	//   ....[8]....
        /*0078*/ 	.word	0x00001170


	//   ....[9]....
        /*007c*/ 	.word	0x00001180


	//----- nvinfo : EIATTR_EXIT_INSTR_OFFSETS
	.align		4
.L_1343:
        /*0080*/ 	.byte	0x04, 0x1c
        /*0082*/ 	.short	(.L_1345 - .L_1344)


	//   ....[0]....
.L_1344:
        /*0084*/ 	.word	0x00000070


	//   ....[1]....
        /*0088*/ 	.word	0x00003c20


	//----- nvinfo : EIATTR_MAX_THREADS
	.align		4
.L_1345:
        /*008c*/ 	.byte	0x04, 0x05
        /*008e*/ 	.short	(.L_1347 - .L_1346)
.L_1346:
        /*0090*/ 	.word	0x00000100
        /*0094*/ 	.word	0x00000001
        /*0098*/ 	.word	0x00000001


	//----- nvinfo : EIATTR_CRS_STACK_SIZE
	.align		4
.L_1347:
        /*009c*/ 	.byte	0x04, 0x1e
        /*009e*/ 	.short	(.L_1349 - .L_1348)
.L_1348:
        /*00a0*/ 	.word	0x00000000


	//----- nvinfo : EIATTR_CBANK_PARAM_SIZE
	.align		4
.L_1349:
        /*00a4*/ 	.byte	0x03, 0x19
        /*00a6*/ 	.short	0x00a0


	//----- nvinfo : EIATTR_PARAM_CBANK
	.align		4
        /*00a8*/ 	.byte	0x04, 0x0a
        /*00aa*/ 	.short	(.L_1351 - .L_1350)
	.align		4
.L_1350:
        /*00ac*/ 	.word	index@(.nv.constant0._Z35group_norm_nhwc_fwd_one_pass_kernelI11Bf16IOBf16WLi256ELi16ELi256EEv26Group_norm_nhwc_fwd_params)
        /*00b0*/ 	.short	0x0210
        /*00b2*/ 	.short	0x00a0


	//----- nvinfo : EIATTR_SW_WAR
	.align		4
.L_1351:
        /*00b4*/ 	.byte	0x04, 0x36
        /*00b6*/ 	.short	(.L_1353 - .L_1352)
.L_1352:
        /*00b8*/ 	.word	0x00000008
.L_1353:


//--------------------- .nv.info._Z35group_norm_nhwc_fwd_one_pass_kernelI11Bf16IOBf16WLi512ELi16ELi256EEv26Group_norm_nhwc_fwd_params --------------------------
	.section	.nv.info._Z35group_norm_nhwc_fwd_one_pass_kernelI11Bf16IOBf16WLi512ELi16ELi256EEv26Group_norm_nhwc_fwd_params,"",@"SHT_CUDA_INFO"
	.sectionflags	@""
	.align	4


	//----- nvinfo : EIATTR_CUDA_API_VERSION
	.align		4
        /*0000*/ 	.byte	0x04, 0x37
        /*0002*/ 	.short	(.L_1355 - .L_1354)
.L_1354:
        /*0004*/ 	.word	0x00000082


	//----- nvinfo : EIATTR_KPARAM_INFO
	.align		4
.L_1355:
        /*0008*/ 	.byte	0x04, 0x17
        /*000a*/ 	.short	(.L_1357 - .L_1356)
.L_1356:
        /*000c*/ 	.word	0x00000000
        /*0010*/ 	.short	0x0000
        /*0012*/ 	.short	0x0000
        /*0014*/ 	.byte	0x00, 0xf0, 0x81, 0x02


	//----- nvinfo : EIATTR_SPARSE_MMA_MASK
	.align		4
.L_1357:
        /*0018*/ 	.byte	0x03, 0x50
        /*001a*/ 	.short	0x0000


	//----- nvinfo : EIATTR_MAXREG_COUNT
	.align		4
        /*001c*/ 	.byte	0x03, 0x1b
        /*001e*/ 	.short	0x00ff


	//----- nvinfo : EIATTR_NUM_BARRIERS
	.align		4
        /*0020*/ 	.byte	0x02, 0x4c
        /*0022*/ 	.byte	0x01
	.zero		1


	//----- nvinfo : EIATTR_MERCURY_ISA_VERSION
	.align		4
        /*0024*/ 	.byte	0x03, 0x5f
        /*0026*/ 	.short	0x0101


	//----- nvinfo : EIATTR_COOP_GROUP_MASK_REGIDS
	.align		4
        /*0028*/ 	.byte	0x04, 0x29
        /*002a*/ 	.short	(.L_1359 - .L_1358)


	//   ....[0]....
.L_1358:
        /*002c*/ 	.word	0xffffffff


	//   ....[1]....
        /*0030*/ 	.word	0xffffffff


	//   ....[2]....
        /*0034*/ 	.word	0xffffffff


	//   ....[3]....
        /*0038*/ 	.word	0xffffffff


	//   ....[4]....
        /*003c*/ 	.word	0xffffffff


	//   ....[5]....
        /*0040*/ 	.word	0xffffffff


	//   ....[6]....
        /*0044*/ 	.word	0xffffffff


	//   ....[7]....
        /*0048*/ 	.word	0xffffffff


	//   ....[8]....
        /*004c*/ 	.word	0xffffffff


	//   ....[9]....
        /*0050*/ 	.word	0xffffffff


	//----- nvinfo : EIATTR_COOP_GROUP_INSTR_OFFSETS
	.align		4
.L_1359:
        /*0054*/ 	.byte	0x04, 0x28
        /*0056*/ 	.short	(.L_1361 - .L_1360)


	//   ....[0]....
.L_1360:
        /*0058*/ 	.word	0x00001da0


	//   ....[1]....
        /*005c*/ 	.word	0x00001db0


	//   ....[2]....
        /*0060*/ 	.word	0x00001de0


	//   ....[3]....
        /*0064*/ 	.word	0x00001df0


	//   ....[4]....
        /*0068*/ 	.word	0x00001e30


	//   ....[5]....
        /*006c*/ 	.word	0x00001e40


	//   ....[6]....
        /*0070*/ 	.word	0x00001e80


	//   ....[7]....
        /*0074*/ 	.word	0x00001e90


	//   ....[8]....
        /*0078*/ 	.word	0x00001ed0


	//   ....[9]....
        /*007c*/ 	.word	0x00001ee0


	//----- nvinfo : EIATTR_EXIT_INSTR_OFFSETS
	.align		4
.L_1361:
        /*0080*/ 	.byte	0x04, 0x1c
        /*0082*/ 	.short	(.L_1363 - .L_1362)


	//   ....[0]....
.L_1362:
        /*0084*/ 	.word	0x00000070


	//   ....[1]....
        /*0088*/ 	.word	0x00005d20


	//----- nvinfo : EIATTR_MAX_THREADS
	.align		4
.L_1363:
        /*008c*/ 	.byte	0x04, 0x05
        /*008e*/ 	.short	(.L_1365 - .L_1364)
.L_1364:
        /*0090*/ 	.word	0x00000100
        /*0094*/ 	.word	0x00000001
        /*0098*/ 	.word	0x00000001


	//----- nvinfo : EIATTR_CRS_STACK_SIZE
	.align		4
.L_1365:
        /*009c*/ 	.byte	0x04, 0x1e
        /*009e*/ 	.short	(.L_1367 - .L_1366)
.L_1366:
        /*00a0*/ 	.word	0x00000000


	//----- nvinfo : EIATTR_CBANK_PARAM_SIZE
	.align		4
.L_1367:
        /*00a4*/ 	.byte	0x03, 0x19
        /*00a6*/ 	.short	0x00a0


	//----- nvinfo : EIATTR_PARAM_CBANK
	.align		4
        /*00a8*/ 	.byte	0x04, 0x0a
        /*00aa*/ 	.short	(.L_1369 - .L_1368)
	.align		4
.L_1368:
        /*00ac*/ 	.word	index@(.nv.constant0._Z35group_norm_nhwc_fwd_one_pass_kernelI11Bf16IOBf16WLi512ELi16ELi256EEv26Group_norm_nhwc_fwd_params)
        /*00b0*/ 	.short	0x0210
        /*00b2*/ 	.short	0x00a0


	//----- nvinfo : EIATTR_SW_WAR
	.align		4
.L_1369:
        /*00b4*/ 	.byte	0x04, 0x36
        /*00b6*/ 	.short	(.L_1371 - .L_1370)
.L_1370:
        /*00b8*/ 	.word	0x00000008
.L_1371:


//--------------------- .nv.info._Z35group_norm_nhwc_fwd_one_pass_kernelI11Bf16IOFp16WLi64ELi16ELi256EEv26Group_norm_nhwc_fwd_params --------------------------
	.section	.nv.info._Z35group_norm_nhwc_fwd_one_pass_kernelI11Bf16IOFp16WLi64ELi16ELi256EEv26Group_norm_nhwc_fwd_params,"",@"SHT_CUDA_INFO"
	.sectionflags	@""
	.align	4


	//----- nvinfo : EIATTR_CUDA_API_VERSION
	.align		4
        /*0000*/ 	.byte	0x04, 0x37
        /*0002*/ 	.short	(.L_1373 - .L_1372)
.L_1372:
        /*0004*/ 	.word	0x00000082


	//----- nvinfo : EIATTR_KPARAM_INFO
	.align		4
.L_1373:
        /*0008*/ 	.byte	0x04, 0x17
        /*000a*/ 	.short	(.L_1375 - .L_1374)
.L_1374:
        /*000c*/ 	.word	0x00000000
        /*0010*/ 	.short	0x0000
        /*0012*/ 	.short	0x0000
        /*0014*/ 	.byte	0x00, 0xf0, 0x81, 0x02


	//----- nvinfo : EIATTR_SPARSE_MMA_MASK
	.align		4
.L_1375:
        /*0018*/ 	.byte	0x03, 0x50
        /*001a*/ 	.short	0x0000


	//----- nvinfo : EIATTR_MAXREG_COUNT
	.align		4
        /*001c*/ 	.byte	0x03, 0x1b
        /*001e*/ 	.short	0x00ff


	//----- nvinfo : EIATTR_NUM_BARRIERS
	.align		4
        /*0020*/ 	.byte	0x02, 0x4c
        /*0022*/ 	.byte	0x01
	.zero		1


	//----- nvinfo : EIATTR_MERCURY_ISA_VERSION
	.align		4
        /*0024*/ 	.byte	0x03, 0x5f
        /*0026*/ 	.short	0x0101


	//----- nvinfo : EIATTR_COOP_GROUP_MASK_REGIDS
	.align		4
        /*0028*/ 	.byte	0x04, 0x29
        /*002a*/ 	.short	(.L_1377 - .L_1376)


	//   ....[0]....
.L_1376:
        /*002c*/ 	.word	0xffffffff


	//   ....[1]....
        /*0030*/ 	.word	0xffffffff


	//   ....[2]....
        /*0034*/ 	.word	0xffffffff


	//   ....[3]....
        /*0038*/ 	.word	0xffffffff


	//   ....[4]....
        /*003c*/ 	.word	0xffffffff


	//   ....[5]....
        /*0040*/ 	.word	0xffffffff


	//   ....[6]....
        /*0044*/ 	.word	0xffffffff


	//   ....[7]....
        /*0048*/ 	.word	0xffffffff


	//   ....[8]....
        /*004c*/ 	.word	0xffffffff


	//   ....[9]....
        /*0050*/ 	.word	0xffffffff


	//----- nvinfo : EIATTR_COOP_GROUP_INSTR_OFFSETS
	.align		4
.L_1377:
        /*0054*/ 	.byte	0x04, 0x28
        /*0056*/ 	.short	(.L_1379 - .L_1378)


	//   ....[0]....
.L_1378:
        /*0058*/ 	.word	0x00000720


	//   ....[1]....
        /*005c*/ 	.word	0x00000730


	//   ....[2]....
        /*0060*/ 	.word	0x00000760


	//   ....[3]....
        /*0064*/ 	.word	0x00000770


	//   ....[4]....
        /*0068*/ 	.word	0x000007b0


	//   ....[5]....
        /*006c*/ 	.word	0x000007c0


	//   ....[6]....
        /*0070*/ 	.word	0x00000800


	//   ....[7]....
        /*0074*/ 	.word	0x00000810


	//   ....[8]....
        /*0078*/ 	.word	0x00000850


	//   ....[9]....
        /*007c*/ 	.word	0x00000860


	//----- nvinfo : EIATTR_EXIT_INSTR_OFFSETS
	.align		4
.L_1379:
        /*0080*/ 	.byte	0x04, 0x1c
        /*0082*/ 	.short	(.L_1381 - .L_1380)


	//   ....[0]....
.L_1380:
        /*0084*/ 	.word	0x00000060


	//   ....[1]....
        /*0088*/ 	.word	0x00001c70


	//----- nvinfo : EIATTR_MAX_THREADS
	.align		4
.L_1381:
        /*008c*/ 	.byte	0x04, 0x05
        /*008e*/ 	.short	(.L_1383 - .L_1382)
.L_1382:
        /*0090*/ 	.word	0x00000100
        /*0094*/ 	.word	0x00000001
        /*0098*/ 	.word	0x00000001


	//----- nvinfo : EIATTR_CRS_STACK_SIZE
	.align		4
.L_1383:
        /*009c*/ 	.byte	0x04, 0x1e
        /*009e*/ 	.short	(.L_1385 - .L_1384)
.L_1384:
        /*00a0*/ 	.word	0x00000000


	//----- nvinfo : EIATTR_CBANK_PARAM_SIZE
	.align		4
.L_1385:
        /*00a4*/ 	.byte	0x03, 0x19
        /*00a6*/ 	.short	0x00a0


	//----- nvinfo : EIATTR_PARAM_CBANK
	.align		4
        /*00a8*/ 	.byte	0x04, 0x0a
        /*00aa*/ 	.short	(.L_1387 - .L_1386)
	.align		4
.L_1386:
        /*00ac*/ 	.word	index@(.nv.constant0._Z35group_norm_nhwc_fwd_one_pass_kernelI11Bf16IOFp16WLi64ELi16ELi256EEv26Group_norm_nhwc_fwd_params)
        /*00b0*/ 	.short	0x0210
        /*00b2*/ 	.short	0x00a0


	//----- nvinfo : EIATTR_SW_WAR
	.align		4
.L_1387:
        /*00b4*/ 	.byte	0x04, 0x36
        /*00b6*/ 	.short	(.L_1389 - .L_1388)
.L_1388:
        /*00b8*/ 	.word	0x00000008
.L_1389:


//--------------------- .nv.info._Z35group_norm_nhwc_fwd_one_pass_kernelI11Bf16IOFp16WLi128ELi16ELi256EEv26Group_norm_nhwc_fwd_params --------------------------
	.section	.nv.info._Z35group_norm_nhwc_fwd_one_pass_kernelI11Bf16IOFp16WLi128ELi16ELi256EEv26Group_norm_nhwc_fwd_params,"",@"SHT_CUDA_INFO"
	.sectionflags	@""
	.align	4


	//----- nvinfo : EIATTR_CUDA_API_VERSION
	.align		4
        /*0000*/ 	.byte	0x04, 0x37
        /*0002*/ 	.short	(.L_1391 - .L_1390)
.L_1390:
        /*0004*/ 	.word	0x00000082


	//----- nvinfo : EIATTR_KPARAM_INFO
	.align		4
.L_1391:
        /*0008*/ 	.byte	0x04, 0x17
        /*000a*/ 	.short	(.L_1393 - .L_1392)
.L_1392:
        /*000c*/ 	.word	0x00000000
        /*0010*/ 	.short	0x0000
        /*0012*/ 	.short	0x0000
        /*0014*/ 	.byte	0x00, 0xf0, 0x81, 0x02


	//----- nvinfo : EIATTR_SPARSE_MMA_MASK
	.align		4
.L_1393:
        /*0018*/ 	.byte	0x03, 0x50
        /*001a*/ 	.short	0x0000


	//----- nvinfo : EIATTR_MAXREG_COUNT
	.align		4
        /*001c*/ 	.byte	0x03, 0x1b
        /*001e*/ 	.short	0x00ff


	//----- nvinfo : EIATTR_NUM_BARRIERS
	.align		4
        /*0020*/ 	.byte	0x02, 0x4c
        /*0022*/ 	.byte	0x01
	.zero		1


	//----- nvinfo : EIATTR_MERCURY_ISA_VERSION
	.align		4
        /*0024*/ 	.byte	0x03, 0x5f
        /*0026*/ 	.short	0x0101


	//----- nvinfo : EIATTR_COOP_GROUP_MASK_REGIDS
	.align		4
        /*0028*/ 	.byte	0x04, 0x29
        /*002a*/ 	.short	(.L_1395 - .L_1394)


	//   ....[0]....
.L_1394:
        /*002c*/ 	.word	0xffffffff


	//   ....[1]....
        /*0030*/ 	.word	0xffffffff


	//   ....[2]....
        /*0034*/ 	.word	0xffffffff


	//   ....[3]....
        /*0038*/ 	.word	0xffffffff


	//   ....[4]....
        /*003c*/ 	.word	0xffffffff


	//   ....[5]....
        /*0040*/ 	.word	0xffffffff


	//   ....[6]....
        /*0044*/ 	.word	0xffffffff


	//   ....[7]....
        /*0048*/ 	.word	0xffffffff


	//   ....[8]....
        /*004c*/ 	.word	0xffffffff


	//   ....[9]....
        /*0050*/ 	.word	0xffffffff


	//----- nvinfo : EIATTR_COOP_GROUP_INSTR_OFFSETS
	.align		4
.L_1395:
        /*0054*/ 	.byte	0x04, 0x28
        /*0056*/ 	.short	(.L_1397 - .L_1396)


	//   ....[0]....
.L_1396:
        /*0058*/ 	.word	0x00000a20


	//   ....[1]....
        /*005c*/ 	.word	0x00000a30


	//   ....[2]....
        /*0060*/ 	.word	0x00000a70


	//   ....[3]....
        /*0064*/ 	.word	0x00000a80


	//   ....[4]....
        /*0068*/ 	.word	0x00000ac0


	//   ....[5]....
        /*006c*/ 	.word	0x00000ad0


	//   ....[6]....
        /*0070*/ 	.word	0x00000b10


	//   ....[7]....
        /*0074*/ 	.word	0x00000b20


	//   ....[8]....
        /*0078*/ 	.word	0x00000b70


	//   ....[9]....
        /*007c*/ 	.word	0x00000b80


	//----- nvinfo : EIATTR_EXIT_INSTR_OFFSETS
	.align		4
.L_1397:
        /*0080*/ 	.byte	0x04, 0x1c
        /*0082*/ 	.short	(.L_1399 - .L_1398)


	//   ....[0]....
.L_1398:
        /*0084*/ 	.word	0x00000060


	//   ....[1]....
        /*0088*/ 	.word	0x00002c40


	//----- nvinfo : EIATTR_MAX_THREADS
	.align		4
.L_1399:
        /*008c*/ 	.byte	0x04, 0x05
        /*008e*/ 	.short	(.L_1401 - .L_1400)
.L_1400:
        /*0090*/ 	.word	0x00000100
        /*0094*/ 	.word	0x00000001
        /*0098*/ 	.word	0x00000001


	//----- nvinfo : EIATTR_CRS_STACK_SIZE
	.align		4
.L_1401:
        /*009c*/ 	.byte	0x04, 0x1e
        /*009e*/ 	.short	(.L_1403 - .L_1402)
.L_1402:
        /*00a0*/ 	.word	0x00000000


	//----- nvinfo : EIATTR_CBANK_PARAM_SIZE
	.align		4
.L_1403:
        /*00a4*/ 	.byte	0x03, 0x19
        /*00a6*/ 	.short	0x00a0


	//----- nvinfo : EIATTR_PARAM_CBANK
	.align		4
        /*00a8*/ 	.byte	0x04, 0x0a
        /*00aa*/ 	.short	(.L_1405 - .L_1404)
	.align		4
.L_1404:
        /*00ac*/ 	.word	index@(.nv.constant0._Z35group_norm_nhwc_fwd_one_pass_kernelI11Bf16IOFp16WLi128ELi16ELi256EEv26Group_norm_nhwc_fwd_params)
        /*00b0*/ 	.short	0x0210
        /*00b2*/ 	.short	0x00a0


	//----- nvinfo : EIATTR_SW_WAR
	.align		4
.L_1405:
        /*00b4*/ 	.byte	0x04, 0x36
        /*00b6*/ 	.short	(.L_1407 - .L_1406)
.L_1406:
        /*00b8*/ 	.word	0x00000008
.L_1407:


//--------------------- .nv.info._Z35group_norm_nhwc_fwd_one_pass_kernelI11Bf16IOFp16WLi256ELi16ELi256EEv26Group_norm_nhwc_fwd_params --------------------------
	.section	.nv.info._Z35group_norm_nhwc_fwd_one_pass_kernelI11Bf16IOFp16WLi256ELi16ELi256EEv26Group_norm_nhwc_fwd_params,"",@"SHT_CUDA_INFO"
	.sectionflags	@""
	.align	4


	//----- nvinfo : EIATTR_CUDA_API_VERSION
	.align		4
        /*0000*/ 	.byte	0x04, 0x37
        /*0002*/ 	.short	(.L_1409 - .L_1408)
.L_1408:
        /*0004*/ 	.word	0x00000082


	//----- nvinfo : EIATTR_KPARAM_INFO
	.align		4
.L_1409:
        /*0008*/ 	.byte	0x04, 0x17
        /*000a*/ 	.short	(.L_1411 - .L_1410)
.L_1410:
        /*000c*/ 	.word	0x00000000
        /*0010*/ 	.short	0x0000
        /*0012*/ 	.short	0x0000
        /*0014*/ 	.byte	0x00, 0xf0, 0x81, 0x02


	//----- nvinfo : EIATTR_SPARSE_MMA_MASK
	.align		4
.L_1411:
        /*0018*/ 	.byte	0x03, 0x50
        /*001a*/ 	.short	0x0000


	//----- nvinfo : EIATTR_MAXREG_COUNT
	.align		4
        /*001c*/ 	.byte	0x03, 0x1b
        /*001e*/ 	.short	0x00ff


	//----- nvinfo : EIATTR_NUM_BARRIERS
	.align		4
        /*0020*/ 	.byte	0x02, 0x4c
        /*0022*/ 	.byte	0x01
	.zero		1


	//----- nvinfo : EIATTR_MERCURY_ISA_VERSION
	.align		4
        /*0024*/ 	.byte	0x03, 0x5f
        /*0026*/ 	.short	0x0101


	//----- nvinfo : EIATTR_COOP_GROUP_MASK_REGIDS
	.align		4
        /*0028*/ 	.byte	0x04, 0x29
        /*002a*/ 	.short	(.L_1413 - .L_1412)


	//   ....[0]....
.L_1412:
        /*002c*/ 	.word	0xffffffff


	//   ....[1]....
        /*0030*/ 	.word	0xffffffff


	//   ....[2]....
        /*0034*/ 	.word	0xffffffff


	//   ....[3]....
        /*0038*/ 	.word	0xffffffff


	//   ....[4]....
        /*003c*/ 	.word	0xffffffff


	//   ....[5]....
        /*0040*/ 	.word	0xffffffff


	//   ....[6]....
        /*0044*/ 	.word	0xffffffff


	//   ....[7]....
        /*0048*/ 	.word	0xffffffff


	//   ....[8]....
        /*004c*/ 	.word	0xffffffff


	//   ....[9]....
        /*0050*/ 	.word	0xffffffff


	//----- nvinfo : EIATTR_COOP_GROUP_INSTR_OFFSETS
	.align		4
.L_1413:
        /*0054*/ 	.byte	0x04, 0x28
        /*0056*/ 	.short	(.L_1415 - .L_1414)


	//   ....[0]....
.L_1414:
        /*0058*/ 	.word	0x00001040


	//   ....[1]....
        /*005c*/ 	.word	0x00001050


	//   ....[2]....
        /*0060*/ 	.word	0x00001080


	//   ....[3]....
        /*0064*/ 	.word	0x00001090


	//   ....[4]....
        /*0068*/ 	.word	0x000010d0


	//   ....[5]....
        /*006c*/ 	.word	0x000010e0


	//   ....[6]....
        /*0070*/ 	.word	0x00001120


	//   ....[7]....
        /*0074*/ 	.word	0x00001130


	//   ....[8]....
        /*0078*/ 	.word	0x00001170


	//   ....[9]....
        /*007c*/ 	.word	0x00001180


	//----- nvinfo : EIATTR_EXIT_INSTR_OFFSETS
	.align		4
.L_1415:
        /*0080*/ 	.byte	0x04, 0x1c
        /*0082*/ 	.short	(.L_1417 - .L_1416)


	//   ....[0]....
.L_1416:
        /*0084*/ 	.word	0x00000070


	//   ....[1]....
        /*0088*/ 	.word	0x00003c20


	//----- nvinfo : EIATTR_MAX_THREADS
	.align		4
.L_1417:
        /*008c*/ 	.byte	0x04, 0x05
        /*008e*/ 	.short	(.L_1419 - .L_1418)
.L_1418:
        /*0090*/ 	.word	0x00000100
        /*0094*/ 	.word	0x00000001
        /*0098*/ 	.word	0x00000001


	//----- nvinfo : EIATTR_CRS_STACK_SIZE
	.align		4
.L_1419:
        /*009c*/ 	.byte	0x04, 0x1e
        /*009e*/ 	.short	(.L_1421 - .L_1420)
.L_1420:
        /*00a0*/ 	.word	0x00000000


	//----- nvinfo : EIATTR_CBANK_PARAM_SIZE
	.align		4
.L_1421:
        /*00a4*/ 	.byte	0x03, 0x19
        /*00a6*/ 	.short	0x00a0


	//----- nvinfo : EIATTR_PARAM_CBANK
	.align		4
        /*00a8*/ 	.byte	0x04, 0x0a
        /*00aa*/ 	.short	(.L_1423 - .L_1422)
	.align		4
.L_1422:
        /*00ac*/ 	.word	index@(.nv.constant0._Z35group_norm_nhwc_fwd_one_pass_kernelI11Bf16IOFp16WLi256ELi16ELi256EEv26Group_norm_nhwc_fwd_params)
        /*00b0*/ 	.short	0x0210
        /*00b2*/ 	.short	0x00a0


	//----- nvinfo : EIATTR_SW_WAR
	.align		4
.L_1423:
        /*00b4*/ 	.byte	0x04, 0x36
        /*00b6*/ 	.short	(.L_1425 - .L_1424)
.L_1424:
        /*00b8*/ 	.word	0x00000008
.L_1425:


//--------------------- .nv.info._Z35group_norm_nhwc_fwd_one_pass_kernelI11Bf16IOFp16WLi512ELi16ELi256EEv26Group_norm_nhwc_fwd_params --------------------------
	.section	.nv.info._Z35group_norm_nhwc_fwd_one_pass_kernelI11Bf16IOFp16WLi512ELi16ELi256EEv26Group_norm_nhwc_fwd_params,"",@"SHT_CUDA_INFO"
	.sectionflags	@""
	.align	4


	//----- nvinfo : EIATTR_CUDA_API_VERSION
	.align		4
        /*0000*/ 	.byte	0x04, 0x37
        /*0002*/ 	.short	(.L_1427 - .L_1426)
.L_1426:
        /*0004*/ 	.word	0x00000082


	//----- nvinfo : EIATTR_KPARAM_INFO
	.align		4
.L_1427:
        /*0008*/ 	.byte	0x04, 0x17
        /*000a*/ 	.short	(.L_1429 - .L_1428)
.L_1428:
        /*000c*/ 	.word	0x00000000
        /*0010*/ 	.short	0x0000
        /*0012*/ 	.short	0x0000
        /*0014*/ 	.byte	0x00, 0xf0, 0x81, 0x02


	//----- nvinfo : EIATTR_SPARSE_MMA_MASK
	.align		4
.L_1429:
        /*0018*/ 	.byte	0x03, 0x50
        /*001a*/ 	.short	0x0000


	//----- nvinfo : EIATTR_MAXREG_COUNT
	.align		4
        /*001c*/ 	.byte	0x03, 0x1b
        /*001e*/ 	.short	0x00ff


	//----- nvinfo : EIATTR_NUM_BARRIERS
	.align		4
        /*0020*/ 	.byte	0x02, 0x4c
        /*0022*/ 	.byte	0x01
	.zero		1


	//----- nvinfo : EIATTR_MERCURY_ISA_VERSION
	.align		4
        /*0024*/ 	.byte	0x03, 0x5f
        /*0026*/ 	.short	0x0101


	//----- nvinfo : EIATTR_COOP_GROUP_MASK_REGIDS
	.align		4
        /*0028*/ 	.byte	0x04, 0x29
        /*002a*/ 	.short	(.L_1431 - .L_1430)


	//   ....[0]....
.L_1430:
        /*002c*/ 	.word	0xffffffff


	//   ....[1]....
        /*0030*/ 	.word	0xffffffff


	//   ....[2]....
        /*0034*/ 	.word	0xffffffff


	//   ....[3]....
        /*0038*/ 	.word	0xffffffff


	//   ....[4]....
        /*003c*/ 	.word	0xffffffff


	//   ....[5]....
        /*0040*/ 	.word	0xffffffff


	//   ....[6]....
        /*0044*/ 	.word	0xffffffff


	//   ....[7]....
        /*0048*/ 	.word	0xffffffff


	//   ....[8]....
        /*004c*/ 	.word	0xffffffff


	//   ....[9]....
        /*0050*/ 	.word	0xffffffff


	//----- nvinfo : EIATTR_COOP_GROUP_INSTR_OFFSETS
	.align		4
.L_1431:
        /*0054*/ 	.byte	0x04, 0x28
        /*0056*/ 	.short	(.L_1433 - .L_1432)


	//   ....[0]....
.L_1432:
        /*0058*/ 	.word	0x00001da0


	//   ....[1]....
        /*005c*/ 	.word	0x00001db0


	//   ....[2]....
        /*0060*/ 	.word	0x00001de0


	//   ....[3]....
        /*0064*/ 	.word	0x00001df0


	//   ....[4]....
        /*0068*/ 	.word	0x00001e30


	//   ....[5]....
        /*006c*/ 	.word	0x00001e40


	//   ....[6]....
        /*0070*/ 	.word	0x00001e80


	//   ....[7]....
        /*0074*/ 	.word	0x00001e90


	//   ....[8]....
        /*0078*/ 	.word	0x00001ed0


	//   ....[9]....
        /*007c*/ 	.word	0x00001ee0


	//----- nvinfo : EIATTR_EXIT_INSTR_OFFSETS
	.align		4
.L_1433:
        /*0080*/ 	.byte	0x04, 0x1c
        /*0082*/ 	.short	(.L_1435 - .L_1434)


	//   ....[0]....
.L_1434:
        /*0084*/ 	.word	0x00000070


	//   ....[1]....
        /*0088*/ 	.word	0x00005d20


	//----- nvinfo : EIATTR_MAX_THREADS
	.align		4
.L_1435:
        /*008c*/ 	.byte	0x04, 0x05
        /*008e*/ 	.short	(.L_1437 - .L_1436)
.L_1436:
        /*0090*/ 	.word	0x00000100
        /*0094*/ 	.word	0x00000001
        /*0098*/ 	.word	0x00000001


	//----- nvinfo : EIATTR_CRS_STACK_SIZE
	.align		4
.L_1437:
        /*009c*/ 	.byte	0x04, 0x1e
        /*009e*/ 	.short	(.L_1439 - .L_1438)
.L_1438:
        /*00a0*/ 	.word	0x00000000


	//----- nvinfo : EIATTR_CBANK_PARAM_SIZE
	.align		4
.L_1439:
        /*00a4*/ 	.byte	0x03, 0x19
        /*00a6*/ 	.short	0x00a0


	//----- nvinfo : EIATTR_PARAM_CBANK
	.align		4
        /*00a8*/ 	.byte	0x04, 0x0a
        /*00aa*/ 	.short	(.L_1441 - .L_1440)
	.align		4
.L_1440:
        /*00ac*/ 	.word	index@(.nv.constant0._Z35group_norm_nhwc_fwd_one_pass_kernelI11Bf16IOFp16WLi512ELi16ELi256EEv26Group_norm_nhwc_fwd_params)
        /*00b0*/ 	.short	0x0210
        /*00b2*/ 	.short	0x00a0


	//----- nvinfo : EIATTR_SW_WAR
	.align		4
.L_1441:
        /*00b4*/ 	.byte	0x04, 0x36
        /*00b6*/ 	.short	(.L_1443 - .L_1442)
.L_1442:
        /*00b8*/ 	.word	0x00000008
.L_1443:


//--------------------- .nv.info._Z35group_norm_nhwc_fwd_one_pass_kernelI11Fp16IOFp32WLi64ELi16ELi256EEv26Group_norm_nhwc_fwd_params --------------------------
	.section	.nv.info._Z35group_norm_nhwc_fwd_one_pass_kernelI11Fp16IOFp32WLi64ELi16ELi256EEv26Group_norm_nhwc_fwd_params,"",@"SHT_CUDA_INFO"
	.sectionflags	@""
	.align	4


	//----- nvinfo : EIATTR_CUDA_API_VERSION
	.align		4
        /*0000*/ 	.byte	0x04, 0x37
        /*0002*/ 	.short	(.L_1445 - .L_1444)
.L_1444:
        /*0004*/ 	.word	0x00000082


	//----- nvinfo : EIATTR_KPARAM_INFO
	.align		4
.L_1445:
        /*0008*/ 	.byte	0x04, 0x17
        /*000a*/ 	.short	(.L_1447 - .L_1446)
.L_1446:
        /*000c*/ 	.word	0x00000000
        /*0010*/ 	.short	0x0000
        /*0012*/ 	.short	0x0000
        /*0014*/ 	.byte	0x00, 0xf0, 0x81, 0x02


	//----- nvinfo : EIATTR_SPARSE_MMA_MASK
	.align		4
.L_1447:
        /*0018*/ 	.byte	0x03, 0x50
        /*001a*/ 	.short	0x0000


	//----- nvinfo : EIATTR_MAXREG_COUNT
	.align		4
        /*001c*/ 	.byte	0x03, 0x1b
        /*001e*/ 	.short	0x00ff


	//----- nvinfo : EIATTR_NUM_BARRIERS
	.align		4
        /*0020*/ 	.byte	0x02, 0x4c
        /*0022*/ 	.byte	0x01
	.zero		1


	//----- nvinfo : EIATTR_MERCURY_ISA_VERSION
	.align		4
        /*0024*/ 	.byte	0x03, 0x5f
        /*0026*/ 	.short	0x0101


	//----- nvinfo : EIATTR_COOP_GROUP_MASK_REGIDS
	.align		4
        /*0028*/ 	.byte	0x04, 0x29
        /*002a*/ 	.short	(.L_1449 - .L_1448)


	//   ....[0]....
.L_1448:
        /*002c*/ 	.word	0xffffffff


	//   ....[1]....
        /*0030*/ 	.word	0xffffffff


	//   ....[2]....
        /*0034*/ 	.word	0xffffffff


	//   ....[3]....
        /*0038*/ 	.word	0xffffffff


	//   ....[4]....
        /*003c*/ 	.word	0xffffffff


	//   ....[5]....
        /*0040*/ 	.word	0xffffffff


	//   ....[6]....
        /*0044*/ 	.word	0xffffffff


	//   ....[7]....
        /*0048*/ 	.word	0xffffffff


	//   ....[8]....
        /*004c*/ 	.word	0xffffffff


	//   ....[9]....
        /*0050*/ 	.word	0xffffffff


	//----- nvinfo : EIATTR_COOP_GROUP_INSTR_OFFSETS
	.align		4
.L_1449:
        /*0054*/ 	.byte	0x04, 0x28
        /*0056*/ 	.short	(.L_1451 - .L_1450)


	//   ....[0]....
.L_1450:
        /*0058*/ 	.word	0x00000700


	//   ....[1]....
        /*005c*/ 	.word	0x00000710


	//   ....[2]....
        /*0060*/ 	.word	0x00000740


	//   ....[3]....
        /*0064*/ 	.word	0x00000750


	//   ....[4]....
        /*0068*/ 	.word	0x00000790


	//   ....[5]....
        /*006c*/ 	.word	0x000007a0


	//   ....[6]....
        /*0070*/ 	.word	0x000007e0


	//   ....[7]....
        /*0074*/ 	.word	0x000007f0


	//   ....[8]....
        /*0078*/ 	.word	0x00000830


	//   ....[9]....
        /*007c*/ 	.word	0x00000840


	//----- nvinfo : EIATTR_EXIT_INSTR_OFFSETS
	.align		4
.L_1451:
        /*0080*/ 	.byte	0x04, 0x1c
        /*0082*/ 	.short	(.L_1453 - .L_1452)


	//   ....[0]....
.L_1452:
        /*0084*/ 	.word	0x00000060


	//   ....[1]....
        /*0088*/ 	.word	0x00001bc0


	//----- nvinfo : EIATTR_MAX_THREADS
	.align		4
.L_1453:
        /*008c*/ 	.byte	0x04, 0x05
        /*008e*/ 	.short	(.L_1455 - .L_1454)
.L_1454:
        /*0090*/ 	.word	0x00000100
        /*0094*/ 	.word	0x00000001
        /*0098*/ 	.word	0x00000001


	//----- nvinfo : EIATTR_CRS_STACK_SIZE
	.align		4
.L_1455:
        /*009c*/ 	.byte	0x04, 0x1e
        /*009e*/ 	.short	(.L_1457 - .L_1456)
.L_1456:
        /*00a0*/ 	.word	0x00000000


	//----- nvinfo : EIATTR_CBANK_PARAM_SIZE
	.align		4
.L_1457:
        /*00a4*/ 	.byte	0x03, 0x19
        /*00a6*/ 	.short	0x00a0


	//----- nvinfo : EIATTR_PARAM_CBANK
	.align		4
        /*00a8*/ 	.byte	0x04, 0x0a
        /*00aa*/ 	.short	(.L_1459 - .L_1458)
	.align		4
.L_1458:
        /*00ac*/ 	.word	index@(.nv.constant0._Z35group_norm_nhwc_fwd_one_pass_kernelI11Fp16IOFp32WLi64ELi16ELi256EEv26Group_norm_nhwc_fwd_params)
        /*00b0*/ 	.short	0x0210
        /*00b2*/ 	.short	0x00a0


	//----- nvinfo : EIATTR_SW_WAR
	.align		4
.L_1459:
        /*00b4*/ 	.byte	0x04, 0x36
        /*00b6*/ 	.short	(.L_1461 - .L_1460)
.L_1460:
        /*00b8*/ 	.word	0x00000008
.L_1461:


//--------------------- .nv.info._Z35group_norm_nhwc_fwd_one_pass_kernelI11Fp16IOFp32WLi128ELi16ELi256EEv26Group_norm_nhwc_fwd_params --------------------------
	.section	.nv.info._Z35group_norm_nhwc_fwd_one_pass_kernelI11Fp16IOFp32WLi128ELi16ELi256EEv26Group_norm_nhwc_fwd_params,"",@"SHT_CUDA_INFO"
	.sectionflags	@""
	.align	4


	//----- nvinfo : EIATTR_CUDA_API_VERSION
	.align		4
        /*0000*/ 	.byte	0x04, 0x37
        /*0002*/ 	.short	(.L_1463 - .L_1462)
.L_1462:
        /*0004*/ 	.word	0x00000082


	//----- nvinfo : EIATTR_KPARAM_INFO
	.align		4
.L_1463:
        /*0008*/ 	.byte	0x04, 0x17
        /*000a*/ 	.short	(.L_1465 - .L_1464)
.L_1464:
        /*000c*/ 	.word	0x00000000
        /*0010*/ 	.short	0x0000
        /*0012*/ 	.short	0x0000
        /*0014*/ 	.byte	0x00, 0xf0, 0x81, 0x02


	//----- nvinfo : EIATTR_SPARSE_MMA_MASK
	.align		4
.L_1465:
        /*0018*/ 	.byte	0x03, 0x50
        /*001a*/ 	.short	0x0000


	//----- nvinfo : EIATTR_MAXREG_COUNT
	.align		4
        /*001c*/ 	.byte	0x03, 0x1b
        /*001e*/ 	.short	0x00ff


	//----- nvinfo : EIATTR_NUM_BARRIERS
	.align		4
        /*0020*/ 	.byte	0x02, 0x4c
        /*0022*/ 	.byte	0x01
	.zero		1


	//----- nvinfo : EIATTR_MERCURY_ISA_VERSION
	.align		4
        /*0024*/ 	.byte	0x03, 0x5f
        /*0026*/ 	.short	0x0101


	//----- nvinfo : EIATTR_COOP_GROUP_MASK_REGIDS
	.align		4
        /*0028*/ 	.byte	0x04, 0x29
        /*002a*/ 	.short	(.L_1467 - .L_1466)


	//   ....[0]....
.L_1466:
        /*002c*/ 	.word	0xffffffff


	//   ....[1]....
        /*0030*/ 	.word	0xffffffff


	//   ....[2]....
        /*0034*/ 	.word	0xffffffff


	//   ....[3]....
        /*0038*/ 	.word	0xffffffff


	//   ....[4]....
        /*003c*/ 	.word	0xffffffff


	//   ....[5]....
        /*0040*/ 	.word	0xffffffff


	//   ....[6]....
        /*0044*/ 	.word	0xffffffff


	//   ....[7]....
        /*0048*/ 	.word	0xffffffff


	//   ....[8]....
        /*004c*/ 	.word	0xffffffff


	//   ....[9]....
        /*0050*/ 	.word	0xffffffff


	//----- nvinfo : EIATTR_COOP_GROUP_INSTR_OFFSETS
	.align		4
.L_1467:
        /*0054*/ 	.byte	0x04, 0x28
        /*0056*/ 	.short	(.L_1469 - .L_1468)


	//   ....[0]....
.L_1468:
        /*0058*/ 	.word	0x00000a00


	//   ....[1]....
        /*005c*/ 	.word	0x00000a10


	//   ....[2]....
        /*0060*/ 	.word	0x00000a40


	//   ....[3]....
        /*0064*/ 	.word	0x00000a50


	//   ....[4]....
        /*0068*/ 	.word	0x00000a90


	//   ....[5]....
        /*006c*/ 	.word	0x00000aa0


	//   ....[6]....
        /*0070*/ 	.word	0x00000ae0


	//   ....[7]....
        /*0074*/ 	.word	0x00000af0


	//   ....[8]....
        /*0078*/ 	.word	0x00000b40


	//   ....[9]....
        /*007c*/ 	.word	0x00000b50


	//----- nvinfo : EIATTR_EXIT_INSTR_OFFSETS
	.align		4
.L_1469:
        /*0080*/ 	.byte	0x04, 0x1c
        /*0082*/ 	.short	(.L_1471 - .L_1470)


	//   ....[0]....
.L_1470:
        /*0084*/ 	.word	0x00000060


	//   ....[1]....
        /*0088*/ 	.word	0x00002bc0


	//----- nvinfo : EIATTR_MAX_THREADS
	.align		4
.L_1471:
        /*008c*/ 	.byte	0x04, 0x05
        /*008e*/ 	.short	(.L_1473 - .L_1472)
.L_1472:
        /*0090*/ 	.word	0x00000100
        /*0094*/ 	.word	0x00000001
        /*0098*/ 	.word	0x00000001


	//----- nvinfo : EIATTR_CRS_STACK_SIZE
	.align		4
.L_1473:
        /*009c*/ 	.byte	0x04, 0x1e
        /*009e*/ 	.short	(.L_1475 - .L_1474)
.L_1474:
        /*00a0*/ 	.word	0x00000000


	//----- nvinfo : EIATTR_CBANK_PARAM_SIZE
	.align		4
.L_1475:
        /*00a4*/ 	.byte	0x03, 0x19
        /*00a6*/ 	.short	0x00a0


	//----- nvinfo : EIATTR_PARAM_CBANK
	.align		4
        /*00a8*/ 	.byte	0x04, 0x0a
        /*00aa*/ 	.short	(.L_1477 - .L_1476)
	.align		4
.L_1476:
        /*00ac*/ 	.word	index@(.nv.constant0._Z35group_norm_nhwc_fwd_one_pass_kernelI11Fp16IOFp32WLi128ELi16ELi256EEv26Group_norm_nhwc_fwd_params)
        /*00b0*/ 	.short	0x0210
        /*00b2*/ 	.short	0x00a0


	//----- nvinfo : EIATTR_SW_WAR
	.align		4
.L_1477:
        /*00b4*/ 	.byte	0x04, 0x36
        /*00b6*/ 	.short	(.L_1479 - .L_1478)
.L_1478:
        /*00b8*/ 	.word	0x00000008
.L_1479:


//--------------------- .nv.info._Z35group_norm_nhwc_fwd_one_pass_kernelI11Fp16IOFp32WLi256ELi16ELi256EEv26Group_norm_nhwc_fwd_params --------------------------
	.section	.nv.info._Z35group_norm_nhwc_fwd_one_pass_kernelI11Fp16IOFp32WLi256ELi16ELi256EEv26Group_norm_nhwc_fwd_params,"",@"SHT_CUDA_INFO"
	.sectionflags	@""
	.align	4


	//----- nvinfo : EIATTR_CUDA_API_VERSION
	.align		4
        /*0000*/ 	.byte	0x04, 0x37
        /*0002*/ 	.short	(.L_1481 - .L_1480)
.L_1480:
        /*0004*/ 	.word	0x00000082


	//----- nvinfo : EIATTR_KPARAM_INFO
	.align		4
.L_1481:
        /*0008*/ 	.byte	0x04, 0x17
        /*000a*/ 	.short	(.L_1483 - .L_1482)
.L_1482:
        /*000c*/ 	.word	0x00000000
        /*0010*/ 	.short	0x0000
        /*0012*/ 	.short	0x0000
        /*0014*/ 	.byte	0x00, 0xf0, 0x81, 0x02


	//----- nvinfo : EIATTR_SPARSE_MMA_MASK
	.align		4
.L_1483:
        /*0018*/ 	.byte	0x03, 0x50
        /*001a*/ 	.short	0x0000


	//----- nvinfo : EIATTR_MAXREG_COUNT
	.align		4
        /*001c*/ 	.byte	0x03, 0x1b
        /*001e*/ 	.short	0x00ff


	//----- nvinfo : EIATTR_NUM_BARRIERS
	.align		4
        /*0020*/ 	.byte	0x02, 0x4c
        /*0022*/ 	.byte	0x01
	.zero		1


	//----- nvinfo : EIATTR_MERCURY_ISA_VERSION
	.align		4
        /*0024*/ 	.byte	0x03, 0x5f
        /*0026*/ 	.short	0x0101


	//----- nvinfo : EIATTR_COOP_GROUP_MASK_REGIDS
	.align		4
        /*0028*/ 	.byte	0x04, 0x29
        /*002a*/ 	.short	(.L_1485 - .L_1484)


	//   ....[0]....
.L_1484:
        /*002c*/ 	.word	0xffffffff


	//   ....[1]....
        /*0030*/ 	.word	0xffffffff


	//   ....[2]....
        /*0034*/ 	.word	0xffffffff


	//   ....[3]....
        /*0038*/ 	.word	0xffffffff


	//   ....[4]....
        /*003c*/ 	.word	0xffffffff


	//   ....[5]....
        /*0040*/ 	.word	0xffffffff


	//   ....[6]....
        /*0044*/ 	.word	0xffffffff


	//   ....[7]....
        /*0048*/ 	.word	0xffffffff


	//   ....[8]....
        /*004c*/ 	.word	0xffffffff


	//   ....[9]....
        /*0050*/ 	.word	0xffffffff


	//----- nvinfo : EIATTR_COOP_GROUP_INSTR_OFFSETS
	.align		4
.L_1485:
        /*0054*/ 	.byte	0x04, 0x28
        /*0056*/ 	.short	(.L_1487 - .L_1486)


	//   ....[0]....
.L_1486:
        /*0058*/ 	.word	0x00001060


	//   ....[1]....
        /*005c*/ 	.word	0x00001070


	//   ....[2]....
        /*0060*/ 	.word	0x000010a0


	//   ....[3]....
        /*0064*/ 	.word	0x000010b0


	//   ....[4]....
        /*0068*/ 	.word	0x000010f0


	//   ....[5]....
        /*006c*/ 	.word	0x00001100


	//   ....[6]....
        /*0070*/ 	.word	0x00001140


	//   ....[7]....
        /*0074*/ 	.word	0x00001150


	//   ....[8]....
        /*0078*/ 	.word	0x00001190


	//   ....[9]....
        /*007c*/ 	.word	0x000011a0


	//----- nvinfo : EIATTR_EXIT_INSTR_OFFSETS
	.align		4
.L_1487:
        /*0080*/ 	.byte	0x04, 0x1c
        /*0082*/ 	.short	(.L_1489 - .L_1488)


	//   ....[0]....
.L_1488:
        /*0084*/ 	.word	0x00000070


	//   ....[1]....
        /*0088*/ 	.word	0x00003ab0


	//----- nvinfo : EIATTR_MAX_THREADS
	.align		4
.L_1489:
        /*008c*/ 	.byte	0x04, 0x05
        /*008e*/ 	.short	(.L_1491 - .L_1490)
.L_1490:
        /*0090*/ 	.word	0x00000100
        /*0094*/ 	.word	0x00000001
        /*0098*/ 	.word	0x00000001


	//----- nvinfo : EIATTR_CRS_STACK_SIZE
	.align		4
.L_1491:
        /*009c*/ 	.byte	0x04, 0x1e
        /*009e*/ 	.short	(.L_1493 - .L_1492)
.L_1492:
        /*00a0*/ 	.word	0x00000000


	//----- nvinfo : EIATTR_CBANK_PARAM_SIZE
	.align		4
.L_1493:
        /*00a4*/ 	.byte	0x03, 0x19
        /*00a6*/ 	.short	0x00a0


	//----- nvinfo : EIATTR_PARAM_CBANK
	.align		4
        /*00a8*/ 	.byte	0x04, 0x0a
        /*00aa*/ 	.short	(.L_1495 - .L_1494)
	.align		4
.L_1494:
        /*00ac*/ 	.word	index@(.nv.constant0._Z35group_norm_nhwc_fwd_one_pass_kernelI11Fp16IOFp32WLi256ELi16ELi256EEv26Group_norm_nhwc_fwd_params)
        /*00b0*/ 	.short	0x0210
        /*00b2*/ 	.short	0x00a0


	//----- nvinfo : EIATTR_SW_WAR
	.align		4
.L_1495:
        /*00b4*/ 	.byte	0x04, 0x36
        /*00b6*/ 	.short	(.L_1497 - .L_1496)
.L_1496:
        /*00b8*/ 	.word	0x00000008
.L_1497:


//--------------------- .nv.info._Z35group_norm_nhwc_fwd_one_pass_kernelI11Fp16IOFp32WLi512ELi16ELi256EEv26Group_norm_nhwc_fwd_params --------------------------
	.section	.nv.info._Z35group_norm_nhwc_fwd_one_pass_kernelI11Fp16IOFp32WLi512ELi16ELi256EEv26Group_norm_nhwc_fwd_params,"",@"SHT_CUDA_INFO"
	.sectionflags	@""
	.align	4


	//----- nvinfo : EIATTR_CUDA_API_VERSION
	.align		4
        /*0000*/ 	.byte	0x04, 0x37
        /*0002*/ 	.short	(.L_1499 - .L_1498)
.L_1498:
        /*0004*/ 	.word	0x00000082


	//----- nvinfo : EIATTR_KPARAM_INFO
	.align		4
.L_1499:
        /*0008*/ 	.byte	0x04, 0x17
        /*000a*/ 	.short	(.L_1501 - .L_1500)
.L_1500:
        /*000c*/ 	.word	0x00000000
        /*0010*/ 	.short	0x0000
        /*0012*/ 	.short	0x0000
        /*0014*/ 	.byte	0x00, 0xf0, 0x81, 0x02


	//----- nvinfo : EIATTR_SPARSE_MMA_MASK
	.align		4
.L_1501:
        /*0018*/ 	.byte	0x03, 0x50
        /*001a*/ 	.short	0x0000


	//----- nvinfo : EIATTR_MAXREG_COUNT
	.align		4
        /*001c*/ 	.byte	0x03, 0x1b
        /*001e*/ 	.short	0x00ff


	//----- nvinfo : EIATTR_NUM_BARRIERS
	.align		4
        /*0020*/ 	.byte	0x02, 0x4c
        /*0022*/ 	.byte	0x01
	.zero		1


	//----- nvinfo : EIATTR_MERCURY_ISA_VERSION
	.align		4
        /*0024*/ 	.byte	0x03, 0x5f
        /*0026*/ 	.short	0x0101


	//----- nvinfo : EIATTR_COOP_GROUP_MASK_REGIDS
	.align		4
        /*0028*/ 	.byte	0x04, 0x29
        /*002a*/ 	.short	(.L_1503 - .L_1502)


	//   ....[0]....
.L_1502:
        /*002c*/ 	.word	0xffffffff


	//   ....[1]....
        /*0030*/ 	.word	0xffffffff


	//   ....[2]....
        /*0034*/ 	.word	0xffffffff


	//   ....[3]....
        /*0038*/ 	.word	0xffffffff


	//   ....[4]....
        /*003c*/ 	.word	0xffffffff


	//   ....[5]....
        /*0040*/ 	.word	0xffffffff


	//   ....[6]....
        /*0044*/ 	.word	0xffffffff


	//   ....[7]....
        /*0048*/ 	.word	0xffffffff


	//   ....[8]....
        /*004c*/ 	.word	0xffffffff


	//   ....[9]....
        /*0050*/ 	.word	0xffffffff


	//----- nvinfo : EIATTR_COOP_GROUP_INSTR_OFFSETS
	.align		4
.L_1503:
        /*0054*/ 	.byte	0x04, 0x28
        /*0056*/ 	.short	(.L_1505 - .L_1504)


	//   ....[0]....
.L_1504:
        /*0058*/ 	.word	0x00001bb0


	//   ....[1]....
        /*005c*/ 	.word	0x00001bc0


	//   ....[2]....
        /*0060*/ 	.word	0x00001bf0


	//   ....[3]....
        /*0064*/ 	.word	0x00001c00


	//   ....[4]....
        /*0068*/ 	.word	0x00001c40


	//   ....[5]....
        /*006c*/ 	.word	0x00001c50


	//   ....[6]....
        /*0070*/ 	.word	0x00001c90


	//   ....[7]....
        /*0074*/ 	.word	0x00001ca0


	//   ....[8]....
        /*0078*/ 	.word	0x00001ce0


	//   ....[9]....
        /*007c*/ 	.word	0x00001cf0


	//----- nvinfo : EIATTR_EXIT_INSTR_OFFSETS
	.align		4
.L_1505:
        /*0080*/ 	.byte	0x04, 0x1c
        /*0082*/ 	.short	(.L_1507 - .L_1506)


	//   ....[0]....
.L_1506:
        /*0084*/ 	.word	0x00000070


	//   ....[1]....
        /*0088*/ 	.word	0x000059e0


	//----- nvinfo : EIATTR_MAX_THREADS
	.align		4
.L_1507:
        /*008c*/ 	.byte	0x04, 0x05
        /*008e*/ 	.short	(.L_1509 - .L_1508)
.L_1508:
        /*0090*/ 	.word	0x00000100
        /*0094*/ 	.word	0x00000001
        /*0098*/ 	.word	0x00000001


	//----- nvinfo : EIATTR_CRS_STACK_SIZE
	.align		4
.L_1509:
        /*009c*/ 	.byte	0x04, 0x1e
        /*009e*/ 	.short	(.L_1511 - .L_1510)
.L_1510:
        /*00a0*/ 	.word	0x00000000


	//----- nvinfo : EIATTR_CBANK_PARAM_SIZE
	.align		4
.L_1511:
        /*00a4*/ 	.byte	0x03, 0x19
        /*00a6*/ 	.short	0x00a0


	//----- nvinfo : EIATTR_PARAM_CBANK
	.align		4
        /*00a8*/ 	.byte	0x04, 0x0a
        /*00aa*/ 	.short	(.L_1513 - .L_1512)
	.align		4
.L_1512:
        /*00ac*/ 	.word	index@(.nv.constant0._Z35group_norm_nhwc_fwd_one_pass_kernelI11Fp16IOFp32WLi512ELi16ELi256EEv26Group_norm_nhwc_fwd_params)
        /*00b0*/ 	.short	0x0210
        /*00b2*/ 	.short	0x00a0


	//----- nvinfo : EIATTR_SW_WAR
	.align		4
.L_1513:
        /*00b4*/ 	.byte	0x04, 0x36
        /*00b6*/ 	.short	(.L_1515 - .L_1514)
.L_1514:
        /*00b8*/ 	.word	0x00000008
.L_1515:


//--------------------- .nv.info._Z35group_norm_nhwc_fwd_one_pass_kernelI11Fp16IOBf16WLi64ELi16ELi256EEv26Group_norm_nhwc_fwd_params --------------------------
	.section	.nv.info._Z35group_norm_nhwc_fwd_one_pass_kernelI11Fp16IOBf16WLi64ELi16ELi256EEv26Group_norm_nhwc_fwd_params,"",@"SHT_CUDA_INFO"
	.sectionflags	@""
	.align	4


	//----- nvinfo : EIATTR_CUDA_API_VERSION
	.align		4
        /*0000*/ 	.byte	0x04, 0x37
        /*0002*/ 	.short	(.L_1517 - .L_1516)
.L_1516:
        /*0004*/ 	.word	0x00000082


	//----- nvinfo : EIATTR_KPARAM_INFO
	.align		4
.L_1517:
        /*0008*/ 	.byte	0x04, 0x17
        /*000a*/ 	.short	(.L_1519 - .L_1518)
.L_1518:
        /*000c*/ 	.word	0x00000000
        /*0010*/ 	.short	0x0000
        /*0012*/ 	.short	0x0000
        /*0014*/ 	.byte	0x00, 0xf0, 0x81, 0x02


	//----- nvinfo : EIATTR_SPARSE_MMA_MASK
	.align		4
.L_1519:
        /*0018*/ 	.byte	0x03, 0x50
        /*001a*/ 	.short	0x0000


	//----- nvinfo : EIATTR_MAXREG_COUNT
	.align		4
        /*001c*/ 	.byte	0x03, 0x1b
        /*001e*/ 	.short	0x00ff


	//----- nvinfo : EIATTR_NUM_BARRIERS
	.align		4
        /*0020*/ 	.byte	0x02, 0x4c
        /*0022*/ 	.byte	0x01
	.zero		1


	//----- nvinfo : EIATTR_MERCURY_ISA_VERSION
	.align		4
        /*0024*/ 	.byte	0x03, 0x5f
        /*0026*/ 	.short	0x0101


	//----- nvinfo : EIATTR_COOP_GROUP_MASK_REGIDS
	.align		4
        /*0028*/ 	.byte	0x04, 0x29
        /*002a*/ 	.short	(.L_1521 - .L_1520)


	//   ....[0]....
.L_1520:
        /*002c*/ 	.word	0xffffffff


	//   ....[1]....
        /*0030*/ 	.word	0xffffffff


	//   ....[2]....
        /*0034*/ 	.word	0xffffffff


	//   ....[3]....
        /*0038*/ 	.word	0xffffffff


	//   ....[4]....
        /*003c*/ 	.word	0xffffffff


	//   ....[5]....
        /*0040*/ 	.word	0xffffffff


	//   ....[6]....
        /*0044*/ 	.word	0xffffffff


	//   ....[7]....
        /*0048*/ 	.word	0xffffffff


	//   ....[8]....
        /*004c*/ 	.word	0xffffffff


	//   ....[9]....
        /*0050*/ 	.word	0xffffffff


	//----- nvinfo : EIATTR_COOP_GROUP_INSTR_OFFSETS
	.align		4
.L_1521:
        /*0054*/ 	.byte	0x04, 0x28
        /*0056*/ 	.short	(.L_1523 - .L_1522)


	//   ....[0]....
.L_1522:
        /*0058*/ 	.word	0x00000700


	//   ....[1]....
        /*005c*/ 	.word	0x00000710


	//   ....[2]....
        /*0060*/ 	.word	0x00000740


	//   ....[3]....
        /*0064*/ 	.word	0x00000750


	//   ....[4]....
        /*0068*/ 	.word	0x00000790


	//   ....[5]....
        /*006c*/ 	.word	0x000007a0


	//   ....[6]....
        /*0070*/ 	.word	0x000007e0


	//   ....[7]....
        /*0074*/ 	.word	0x000007f0


	//   ....[8]....
        /*0078*/ 	.word	0x00000830


	//   ....[9]....
        /*007c*/ 	.word	0x00000840


	//----- nvinfo : EIATTR_EXIT_INSTR_OFFSETS
	.align		4
.L_1523:
        /*0080*/ 	.byte	0x04, 0x1c
        /*0082*/ 	.short	(.L_1525 - .L_1524)


	//   ....[0]....
.L_1524:
        /*0084*/ 	.word	0x00000060


	//   ....[1]....
        /*0088*/ 	.word	0x00001c20


	//----- nvinfo : EIATTR_MAX_THREADS
	.align		4
.L_1525:
        /*008c*/ 	.byte	0x04, 0x05
        /*008e*/ 	.short	(.L_1527 - .L_1526)
.L_1526:
        /*0090*/ 	.word	0x00000100
        /*0094*/ 	.word	0x00000001
        /*0098*/ 	.word	0x00000001


	//----- nvinfo : EIATTR_CRS_STACK_SIZE
	.align		4
.L_1527:
        /*009c*/ 	.byte	0x04, 0x1e
        /*009e*/ 	.short	(.L_1529 - .L_1528)
.L_1528:
        /*00a0*/ 	.word	0x00000000


	//----- nvinfo : EIATTR_CBANK_PARAM_SIZE
	.align		4
.L_1529:
        /*00a4*/ 	.byte	0x03, 0x19
        /*00a6*/ 	.short	0x00a0


	//----- nvinfo : EIATTR_PARAM_CBANK
	.align		4
        /*00a8*/ 	.byte	0x04, 0x0a
        /*00aa*/ 	.short	(.L_1531 - .L_1530)
	.align		4
.L_1530:
        /*00ac*/ 	.word	index@(.nv.constant0._Z35group_norm_nhwc_fwd_one_pass_kernelI11Fp16IOBf16WLi64ELi16ELi256EEv26Group_norm_nhwc_fwd_params)
        /*00b0*/ 	.short	0x0210
        /*00b2*/ 	.short	0x00a0


	//----- nvinfo : EIATTR_SW_WAR
	.align		4
.L_1531:
        /*00b4*/ 	.byte	0x04, 0x36
        /*00b6*/ 	.short	(.L_1533 - .L_1532)
.L_1532:
        /*00b8*/ 	.word	0x00000008
.L_1533:


//--------------------- .nv.info._Z35group_norm_nhwc_fwd_one_pass_kernelI11Fp16IOBf16WLi128ELi16ELi256EEv26Group_norm_nhwc_fwd_params --------------------------
	.section	.nv.info._Z35group_norm_nhwc_fwd_one_pass_kernelI11Fp16IOBf16WLi128ELi16ELi256EEv26Group_norm_nhwc_fwd_params,"",@"SHT_CUDA_INFO"
	.sectionflags	@""
	.align	4


	//----- nvinfo : EIATTR_CUDA_API_VERSION
	.align		4
        /*0000*/ 	.byte	0x04, 0x37
        /*0002*/ 	.short	(.L_1535 - .L_1534)
.L_1534:
        /*0004*/ 	.word	0x00000082


	//----- nvinfo : EIATTR_KPARAM_INFO
	.align		4
.L_1535:
        /*0008*/ 	.byte	0x04, 0x17
        /*000a*/ 	.short	(.L_1537 - .L_1536)
.L_1536:
        /*000c*/ 	.word	0x00000000
        /*0010*/ 	.short	0x0000
        /*0012*/ 	.short	0x0000
        /*0014*/ 	.byte	0x00, 0xf0, 0x81, 0x02


	//----- nvinfo : EIATTR_SPARSE_MMA_MASK
	.align		4
.L_1537:
        /*0018*/ 	.byte	0x03, 0x50
        /*001a*/ 	.short	0x0000


	//----- nvinfo : EIATTR_MAXREG_COUNT
	.align		4
        /*001c*/ 	.byte	0x03, 0x1b
        /*001e*/ 	.short	0x00ff


	//----- nvinfo : EIATTR_NUM_BARRIERS
	.align		4
        /*0020*/ 	.byte	0x02, 0x4c
        /*0022*/ 	.byte	0x01
	.zero		1


	//----- nvinfo : EIATTR_MERCURY_ISA_VERSION
	.align		4
        /*0024*/ 	.byte	0x03, 0x5f
        /*0026*/ 	.short	0x0101


	//----- nvinfo : EIATTR_COOP_GROUP_MASK_REGIDS
	.align		4
        /*0028*/ 	.byte	0x04, 0x29
        /*002a*/ 	.short	(.L_1539 - .L_1538)


	//   ....[0]....
.L_1538:
        /*002c*/ 	.word	0xffffffff


	//   ....[1]....
        /*0030*/ 	.word	0xffffffff


	//   ....[2]....
        /*0034*/ 	.word	0xffffffff


	//   ....[3]....
        /*0038*/ 	.word	0xffffffff


	//   ....[4]....
        /*003c*/ 	.word	0xffffffff


	//   ....[5]....
        /*0040*/ 	.word	0xffffffff


	//   ....[6]....
        /*0044*/ 	.word	0xffffffff


	//   ....[7]....
        /*0048*/ 	.word	0xffffffff


	//   ....[8]....
        /*004c*/ 	.word	0xffffffff


	//   ....[9]....
        /*0050*/ 	.word	0xffffffff


	//----- nvinfo : EIATTR_COOP_GROUP_INSTR_OFFSETS
	.align		4
.L_1539:
        /*0054*/ 	.byte	0x04, 0x28
        /*0056*/ 	.short	(.L_1541 - .L_1540)


	//   ....[0]....
.L_1540:
        /*0058*/ 	.word	0x00000a00


	//   ....[1]....
        /*005c*/ 	.word	0x00000a10


	//   ....[2]....
        /*0060*/ 	.word	0x00000a40


	//   ....[3]....
        /*0064*/ 	.word	0x00000a50


	//   ....[4]....
        /*0068*/ 	.word	0x00000a90


	//   ....[5]....
        /*006c*/ 	.word	0x00000aa0


	//   ....[6]....
        /*0070*/ 	.word	0x00000ae0


	//   ....[7]....
        /*0074*/ 	.word	0x00000af0


	//   ....[8]....
        /*0078*/ 	.word	0x00000b40


	//   ....[9]....
        /*007c*/ 	.word	0x00000b50


	//----- nvinfo : EIATTR_EXIT_INSTR_OFFSETS
	.align		4
.L_1541:
        /*0080*/ 	.byte	0x04, 0x1c
        /*0082*/ 	.short	(.L_1543 - .L_1542)


	//   ....[0]....
.L_1542:
        /*0084*/ 	.word	0x00000060


	//   ....[1]....
        /*0088*/ 	.word	0x00002c20


	//----- nvinfo : EIATTR_MAX_THREADS
	.align		4
.L_1543:
        /*008c*/ 	.byte	0x04, 0x05
        /*008e*/ 	.short	(.L_1545 - .L_1544)
.L_1544:
        /*0090*/ 	.word	0x00000100
        /*0094*/ 	.word	0x00000001
        /*0098*/ 	.word	0x00000001


	//----- nvinfo : EIATTR_CRS_STACK_SIZE
	.align		4
.L_1545:
        /*009c*/ 	.byte	0x04, 0x1e
        /*009e*/ 	.short	(.L_1547 - .L_1546)
.L_1546:
        /*00a0*/ 	.word	0x00000000


	//----- nvinfo : EIATTR_CBANK_PARAM_SIZE
	.align		4
.L_1547:
        /*00a4*/ 	.byte	0x03, 0x19
        /*00a6*/ 	.short	0x00a0


	//----- nvinfo : EIATTR_PARAM_CBANK
	.align		4
        /*00a8*/ 	.byte	0x04, 0x0a
        /*00aa*/ 	.short	(.L_1549 - .L_1548)
	.align		4
.L_1548:
        /*00ac*/ 	.word	index@(.nv.constant0._Z35group_norm_nhwc_fwd_one_pass_kernelI11Fp16IOBf16WLi128ELi16ELi256EEv26Group_norm_nhwc_fwd_params)
        /*00b0*/ 	.short	0x0210
        /*00b2*/ 	.short	0x00a0


	//----- nvinfo : EIATTR_SW_WAR
	.align		4
.L_1549:
        /*00b4*/ 	.byte	0x04, 0x36
        /*00b6*/ 	.short	(.L_1551 - .L_1550)
.L_1550:
        /*00b8*/ 	.word	0x00000008
.L_1551:


//--------------------- .nv.info._Z35group_norm_nhwc_fwd_one_pass_kernelI11Fp16IOBf16WLi256ELi16ELi256EEv26Group_norm_nhwc_fwd_params --------------------------
	.section	.nv.info._Z35group_norm_nhwc_fwd_one_pass_kernelI11Fp16IOBf16WLi256ELi16ELi256EEv26Group_norm_nhwc_fwd_params,"",@"SHT_CUDA_INFO"
	.sectionflags	@""
	.align	4


	//----- nvinfo : EIATTR_CUDA_API_VERSION
	.align		4
        /*0000*/ 	.byte	0x04, 0x37
        /*0002*/ 	.short	(.L_1553 - .L_1552)
.L_1552:
        /*0004*/ 	.word	0x00000082


	//----- nvinfo : EIATTR_KPARAM_INFO
	.align		4
.L_1553:
        /*0008*/ 	.byte	0x04, 0x17
        /*000a*/ 	.short	(.L_1555 - .L_1554)
.L_1554:
        /*000c*/ 	.word	0x00000000
        /*0010*/ 	.short	0x0000
        /*0012*/ 	.short	0x0000
        /*0014*/ 	.byte	0x00, 0xf0, 0x81, 0x02


	//----- nvinfo : EIATTR_SPARSE_MMA_MASK
	.align		4
.L_1555:
        /*0018*/ 	.byte	0x03, 0x50
        /*001a*/ 	.short	0x0000


	//----- nvinfo : EIATTR_MAXREG_COUNT
	.align		4
        /*001c*/ 	.byte	0x03, 0x1b
        /*001e*/ 	.short	0x00ff


	//----- nvinfo : EIATTR_NUM_BARRIERS
	.align		4
        /*0020*/ 	.byte	0x02, 0x4c
        /*0022*/ 	.byte	0x01
	.zero		1


	//----- nvinfo : EIATTR_MERCURY_ISA_VERSION
	.align		4
        /*0024*/ 	.byte	0x03, 0x5f
        /*0026*/ 	.short	0x0101


	//----- nvinfo : EIATTR_COOP_GROUP_MASK_REGIDS
	.align		4
        /*0028*/ 	.byte	0x04, 0x29
        /*002a*/ 	.short	(.L_1557 - .L_1556)


	//   ....[0]....
.L_1556:
        /*002c*/ 	.word	0xffffffff


	//   ....[1]....
        /*0030*/ 	.word	0xffffffff


	//   ....[2]....
        /*0034*/ 	.word	0xffffffff


	//   ....[3]....
        /*0038*/ 	.word	0xffffffff


	//   ....[4]....
        /*003c*/ 	.word	0xffffffff


	//   ....[5]....
        /*0040*/ 	.word	0xffffffff


	//   ....[6]....
        /*0044*/ 	.word	0xffffffff


	//   ....[7]....
        /*0048*/ 	.word	0xffffffff


	//   ....[8]....
        /*004c*/ 	.word	0xffffffff


	//   ....[9]....
        /*0050*/ 	.word	0xffffffff


	//----- nvinfo : EIATTR_COOP_GROUP_INSTR_OFFSETS
	.align		4
.L_1557:
        /*0054*/ 	.byte	0x04, 0x28
        /*0056*/ 	.short	(.L_1559 - .L_1558)


	//   ....[0]....
.L_1558:
        /*0058*/ 	.word	0x00000fd0


	//   ....[1]....
        /*005c*/ 	.word	0x00000fe0


	//   ....[2]....
        /*0060*/ 	.word	0x00001010


	//   ....[3]....
        /*0064*/ 	.word	0x00001020


	//   ....[4]....
        /*0068*/ 	.word	0x00001060


	//   ....[5]....
        /*006c*/ 	.word	0x00001070


	//   ....[6]....
        /*0070*/ 	.word	0x000010b0


	//   ....[7]....
        /*0074*/ 	.word	0x000010c0


	//   ....[8]....
        /*0078*/ 	.word	0x00001100


	//   ....[9]....
        /*007c*/ 	.word	0x00001110


	//----- nvinfo : EIATTR_EXIT_INSTR_OFFSETS
	.align		4
.L_1559:
        /*0080*/ 	.byte	0x04, 0x1c
        /*0082*/ 	.short	(.L_1561 - .L_1560)


	//   ....[0]....
.L_1560:
        /*0084*/ 	.word	0x00000070


	//   ....[1]....
        /*0088*/ 	.word	0x00003b60


	//----- nvinfo : EIATTR_MAX_THREADS
	.align		4
.L_1561:
        /*008c*/ 	.byte	0x04, 0x05
        /*008e*/ 	.short	(.L_1563 - .L_1562)
.L_1562:
        /*0090*/ 	.word	0x00000100
        /*0094*/ 	.word	0x00000001
        /*0098*/ 	.word	0x00000001


	//----- nvinfo : EIATTR_CRS_STACK_SIZE
	.align		4
.L_1563:
        /*009c*/ 	.byte	0x04, 0x1e
        /*009e*/ 	.short	(.L_1565 - .L_1564)
.L_1564:
        /*00a0*/ 	.word	0x00000000


	//----- nvinfo : EIATTR_CBANK_PARAM_SIZE
	.align		4
.L_1565:
        /*00a4*/ 	.byte	0x03, 0x19
        /*00a6*/ 	.short	0x00a0


	//----- nvinfo : EIATTR_PARAM_CBANK
	.align		4
        /*00a8*/ 	.byte	0x04, 0x0a
        /*00aa*/ 	.short	(.L_1567 - .L_1566)
	.align		4
.L_1566:
        /*00ac*/ 	.word	index@(.nv.constant0._Z35group_norm_nhwc_fwd_one_pass_kernelI11Fp16IOBf16WLi256ELi16ELi256EEv26Group_norm_nhwc_fwd_params)
        /*00b0*/ 	.short	0x0210
        /*00b2*/ 	.short	0x00a0


	//----- nvinfo : EIATTR_SW_WAR
	.align		4
.L_1567:
        /*00b4*/ 	.byte	0x04, 0x36
        /*00b6*/ 	.short	(.L_1569 - .L_1568)
.L_1568:
        /*00b8*/ 	.word	0x00000008
.L_1569:


//--------------------- .nv.info._Z35group_norm_nhwc_fwd_one_pass_kernelI11Fp16IOBf16WLi512ELi16ELi256EEv26Group_norm_nhwc_fwd_params --------------------------
	.section	.nv.info._Z35group_norm_nhwc_fwd_one_pass_kernelI11Fp16IOBf16WLi512ELi16ELi256EEv26Group_norm_nhwc_fwd_params,"",@"SHT_CUDA_INFO"
	.sectionflags	@""
	.align	4


	//----- nvinfo : EIATTR_CUDA_API_VERSION
	.align		4
        /*0000*/ 	.byte	0x04, 0x37
        /*0002*/ 	.short	(.L_1571 - .L_1570)
.L_1570:
        /*0004*/ 	.word	0x00000082


	//----- nvinfo : EIATTR_KPARAM_INFO
	.align		4
.L_1571:
        /*0008*/ 	.byte	0x04, 0x17
        /*000a*/ 	.short	(.L_1573 - .L_1572)
.L_1572:
        /*000c*/ 	.word	0x00000000
        /*0010*/ 	.short	0x0000
        /*0012*/ 	.short	0x0000
        /*0014*/ 	.byte	0x00, 0xf0, 0x81, 0x02


	//----- nvinfo : EIATTR_SPARSE_MMA_MASK
	.align		4
.L_1573:
        /*0018*/ 	.byte	0x03, 0x50
        /*001a*/ 	.short	0x0000


	//----- nvinfo : EIATTR_MAXREG_COUNT
	.align		4
        /*001c*/ 	.byte	0x03, 0x1b
        /*001e*/ 	.short	0x00ff


	//----- nvinfo : EIATTR_NUM_BARRIERS
	.align		4
        /*0020*/ 	.byte	0x02, 0x4c
        /*0022*/ 	.byte	0x01
	.zero		1


	//----- nvinfo : EIATTR_MERCURY_ISA_VERSION
	.align		4
        /*0024*/ 	.byte	0x03, 0x5f
        /*0026*/ 	.short	0x0101


	//----- nvinfo : EIATTR_COOP_GROUP_MASK_REGIDS
	.align		4
        /*0028*/ 	.byte	0x04, 0x29
        /*002a*/ 	.short	(.L_1575 - .L_1574)


	//   ....[0]....
.L_1574:
        /*002c*/ 	.word	0xffffffff


	//   ....[1]....
        /*0030*/ 	.word	0xffffffff


	//   ....[2]....
        /*0034*/ 	.word	0xffffffff


	//   ....[3]....
        /*0038*/ 	.word	0xffffffff


	//   ....[4]....
        /*003c*/ 	.word	0xffffffff


	//   ....[5]....
        /*0040*/ 	.word	0xffffffff


	//   ....[6]....
        /*0044*/ 	.word	0xffffffff


	//   ....[7]....
        /*0048*/ 	.word	0xffffffff


	//   ....[8]....
        /*004c*/ 	.word	0xffffffff


	//   ....[9]....
        /*0050*/ 	.word	0xffffffff


	//----- nvinfo : EIATTR_COOP_GROUP_INSTR_OFFSETS
	.align		4
.L_1575:
        /*0054*/ 	.byte	0x04, 0x28
        /*0056*/ 	.short	(.L_1577 - .L_1576)


	//   ....[0]....
.L_1576:
        /*0058*/ 	.word	0x00001bb0


	//   ....[1]....
        /*005c*/ 	.word	0x00001bc0


	//   ....[2]....
        /*0060*/ 	.word	0x00001bf0


	//   ....[3]....
        /*0064*/ 	.word	0x00001c00


	//   ....[4]....
        /*0068*/ 	.word	0x00001c40


	//   ....[5]....
        /*006c*/ 	.word	0x00001c50


	//   ....[6]....
        /*0070*/ 	.word	0x00001c90


	//   ....[7]....
        /*0074*/ 	.word	0x00001ca0


	//   ....[8]....
        /*0078*/ 	.word	0x00001ce0


	//   ....[9]....
        /*007c*/ 	.word	0x00001cf0


	//----- nvinfo : EIATTR_EXIT_INSTR_OFFSETS
	.align		4
.L_1577:
        /*0080*/ 	.byte	0x04, 0x1c
        /*0082*/ 	.short	(.L_1579 - .L_1578)


	//   ....[0]....
.L_1578:
        /*0084*/ 	.word	0x00000070


	//   ....[1]....
        /*0088*/ 	.word	0x00005a40


	//----- nvinfo : EIATTR_MAX_THREADS
	.align		4
.L_1579:
        /*008c*/ 	.byte	0x04, 0x05
        /*008e*/ 	.short	(.L_1581 - .L_1580)
.L_1580:
        /*0090*/ 	.word	0x00000100
        /*0094*/ 	.word	0x00000001
        /*0098*/ 	.word	0x00000001


	//----- nvinfo : EIATTR_CRS_STACK_SIZE
	.align		4
.L_1581:
        /*009c*/ 	.byte	0x04, 0x1e
        /*009e*/ 	.short	(.L_1583 - .L_1582)
.L_1582:
        /*00a0*/ 	.word	0x00000000


	//----- nvinfo : EIATTR_CBANK_PARAM_SIZE
	.align		4
.L_1583:
        /*00a4*/ 	.byte	0x03, 0x19
        /*00a6*/ 	.short	0x00a0


	//----- nvinfo : EIATTR_PARAM_CBANK
	.align		4
        /*00a8*/ 	.byte	0x04, 0x0a
        /*00aa*/ 	.short	(.L_1585 - .L_1584)
	.align		4
.L_1584:
        /*00ac*/ 	.word	index@(.nv.constant0._Z35group_norm_nhwc_fwd_one_pass_kernelI11Fp16IOBf16WLi512ELi16ELi256EEv26Group_norm_nhwc_fwd_params)
        /*00b0*/ 	.short	0x0210
        /*00b2*/ 	.short	0x00a0


	//----- nvinfo : EIATTR_SW_WAR
	.align		4
.L_1585:
        /*00b4*/ 	.byte	0x04, 0x36
        /*00b6*/ 	.short	(.L_1587 - .L_1586)
.L_1586:
        /*00b8*/ 	.word	0x00000008
.L_1587:


//--------------------- .nv.info._Z35group_norm_nhwc_fwd_one_pass_kernelI11Fp16IOFp16WLi64ELi16ELi256EEv26Group_norm_nhwc_fwd_params --------------------------
	.section	.nv.info._Z35group_norm_nhwc_fwd_one_pass_kernelI11Fp16IOFp16WLi64ELi16ELi256EEv26Group_norm_nhwc_fwd_params,"",@"SHT_CUDA_INFO"
	.sectionflags	@""
	.align	4


	//----- nvinfo : EIATTR_CUDA_API_VERSION
	.align		4
        /*0000*/ 	.byte	0x04, 0x37
        /*0002*/ 	.short	(.L_1589 - .L_1588)
.L_1588:
        /*0004*/ 	.word	0x00000082


	//----- nvinfo : EIATTR_KPARAM_INFO
	.align		4
.L_1589:
        /*0008*/ 	.byte	0x04, 0x17
        /*000a*/ 	.short	(.L_1591 - .L_1590)
.L_1590:
        /*000c*/ 	.word	0x00000000
        /*0010*/ 	.short	0x0000
        /*0012*/ 	.short	0x0000
        /*0014*/ 	.byte	0x00, 0xf0, 0x81, 0x02


	//----- nvinfo : EIATTR_SPARSE_MMA_MASK
	.align		4
.L_1591:
        /*0018*/ 	.byte	0x03, 0x50
        /*001a*/ 	.short	0x0000


	//----- nvinfo : EIATTR_MAXREG_COUNT
	.align		4
        /*001c*/ 	.byte	0x03, 0x1b
        /*001e*/ 	.short	0x00ff


	//----- nvinfo : EIATTR_NUM_BARRIERS
	.align		4
        /*0020*/ 	.byte	0x02, 0x4c
        /*0022*/ 	.byte	0x01
	.zero		1


	//----- nvinfo : EIATTR_MERCURY_ISA_VERSION
	.align		4
        /*0024*/ 	.byte	0x03, 0x5f
        /*0026*/ 	.short	0x0101


	//----- nvinfo : EIATTR_COOP_GROUP_MASK_REGIDS
	.align		4
        /*0028*/ 	.byte	0x04, 0x29
        /*002a*/ 	.short	(.L_1593 - .L_1592)


	//   ....[0]....
.L_1592:
        /*002c*/ 	.word	0xffffffff


	//   ....[1]....
        /*0030*/ 	.word	0xffffffff


	//   ....[2]....
        /*0034*/ 	.word	0xffffffff


	//   ....[3]....
        /*0038*/ 	.word	0xffffffff


	//   ....[4]....
        /*003c*/ 	.word	0xffffffff


	//   ....[5]....
        /*0040*/ 	.word	0xffffffff


	//   ....[6]....
        /*0044*/ 	.word	0xffffffff


	//   ....[7]....
        /*0048*/ 	.word	0xffffffff


	//   ....[8]....
        /*004c*/ 	.word	0xffffffff


	//   ....[9]....
        /*0050*/ 	.word	0xffffffff


	//----- nvinfo : EIATTR_COOP_GROUP_INSTR_OFFSETS
	.align		4
.L_1593:
        /*0054*/ 	.byte	0x04, 0x28
        /*0056*/ 	.short	(.L_1595 - .L_1594)


	//   ....[0]....
.L_1594:
        /*0058*/ 	.word	0x00000700


	//   ....[1]....
        /*005c*/ 	.word	0x00000710


	//   ....[2]....
        /*0060*/ 	.word	0x00000740


	//   ....[3]....
        /*0064*/ 	.word	0x00000750


	//   ....[4]....
        /*0068*/ 	.word	0x00000790


	//   ....[5]....
        /*006c*/ 	.word	0x000007a0


	//   ....[6]....
        /*0070*/ 	.word	0x000007e0


	//   ....[7]....
        /*0074*/ 	.word	0x000007f0


	//   ....[8]....
        /*0078*/ 	.word	0x00000830


	//   ....[9]....
        /*007c*/ 	.word	0x00000840


	//----- nvinfo : EIATTR_EXIT_INSTR_OFFSETS
	.align		4
.L_1595:
        /*0080*/ 	.byte	0x04, 0x1c
        /*0082*/ 	.short	(.L_1597 - .L_1596)


	//   ....[0]....
.L_1596:
        /*0084*/ 	.word	0x00000060


	//   ....[1]....
        /*0088*/ 	.word	0x00001c20


	//----- nvinfo : EIATTR_MAX_THREADS
	.align		4
.L_1597:
        /*008c*/ 	.byte	0x04, 0x05
        /*008e*/ 	.short	(.L_1599 - .L_1598)
.L_1598:
        /*0090*/ 	.word	0x00000100
        /*0094*/ 	.word	0x00000001
        /*0098*/ 	.word	0x00000001


	//----- nvinfo : EIATTR_CRS_STACK_SIZE
	.align		4
.L_1599:
        /*009c*/ 	.byte	0x04, 0x1e
        /*009e*/ 	.short	(.L_1601 - .L_1600)
.L_1600:
        /*00a0*/ 	.word	0x00000000


	//----- nvinfo : EIATTR_CBANK_PARAM_SIZE
	.align		4
.L_1601:
        /*00a4*/ 	.byte	0x03, 0x19
        /*00a6*/ 	.short	0x00a0


	//----- nvinfo : EIATTR_PARAM_CBANK
	.align		4
        /*00a8*/ 	.byte	0x04, 0x0a
        /*00aa*/ 	.short	(.L_1603 - .L_1602)
	.align		4
.L_1602:
        /*00ac*/ 	.word	index@(.nv.constant0._Z35group_norm_nhwc_fwd_one_pass_kernelI11Fp16IOFp16WLi64ELi16ELi256EEv26Group_norm_nhwc_fwd_params)
        /*00b0*/ 	.short	0x0210
        /*00b2*/ 	.short	0x00a0


	//----- nvinfo : EIATTR_SW_WAR
	.align		4
.L_1603:
        /*00b4*/ 	.byte	0x04, 0x36
        /*00b6*/ 	.short	(.L_1605 - .L_1604)
.L_1604:
        /*00b8*/ 	.word	0x00000008
.L_1605:


//--------------------- .nv.info._Z35group_norm_nhwc_fwd_one_pass_kernelI11Fp16IOFp16WLi128ELi16ELi256EEv26Group_norm_nhwc_fwd_params --------------------------
	.section	.nv.info._Z35group_norm_nhwc_fwd_one_pass_kernelI11Fp16IOFp16WLi128ELi16ELi256EEv26Group_norm_nhwc_fwd_params,"",@"SHT_CUDA_INFO"
	.sectionflags	@""
	.align	4


	//----- nvinfo : EIATTR_CUDA_API_VERSION
	.align		4
        /*0000*/ 	.byte	0x04, 0x37
        /*0002*/ 	.short	(.L_1607 - .L_1606)
.L_1606:
        /*0004*/ 	.word	0x00000082


	//----- nvinfo : EIATTR_KPARAM_INFO
	.align		4
.L_1607:
        /*0008*/ 	.byte	0x04, 0x17
        /*000a*/ 	.short	(.L_1609 - .L_1608)
.L_1608:
        /*000c*/ 	.word	0x00000000
        /*0010*/ 	.short	0x0000
        /*0012*/ 	.short	0x0000
        /*0014*/ 	.byte	0x00, 0xf0, 0x81, 0x02


	//----- nvinfo : EIATTR_SPARSE_MMA_MASK
	.align		4
.L_1609:
        /*0018*/ 	.byte	0x03, 0x50
        /*001a*/ 	.short	0x0000


	//----- nvinfo : EIATTR_MAXREG_COUNT
	.align		4
        /*001c*/ 	.byte	0x03, 0x1b
        /*001e*/ 	.short	0x00ff


	//----- nvinfo : EIATTR_NUM_BARRIERS
	.align		4
        /*0020*/ 	.byte	0x02, 0x4c
        /*0022*/ 	.byte	0x01
	.zero		1


	//----- nvinfo : EIATTR_MERCURY_ISA_VERSION
	.align		4
        /*0024*/ 	.byte	0x03, 0x5f
        /*0026*/ 	.short	0x0101


	//----- nvinfo : EIATTR_COOP_GROUP_MASK_REGIDS
	.align		4
        /*0028*/ 	.byte	0x04, 0x29
        /*002a*/ 	.short	(.L_1611 - .L_1610)


	//   ....[0]....
.L_1610:
        /*002c*/ 	.word	0xffffffff


	//   ....[1]....
        /*0030*/ 	.word	0xffffffff


	//   ....[2]....
        /*0034*/ 	.word	0xffffffff


	//   ....[3]....
        /*0038*/ 	.word	0xffffffff


	//   ....[4]....
        /*003c*/ 	.word	0xffffffff


	//   ....[5]....
        /*0040*/ 	.word	0xffffffff


	//   ....[6]....
        /*0044*/ 	.word	0xffffffff


	//   ....[7]....
        /*0048*/ 	.word	0xffffffff


	//   ....[8]....
        /*004c*/ 	.word	0xffffffff


	//   ....[9]....
        /*0050*/ 	.word	0xffffffff


	//----- nvinfo : EIATTR_COOP_GROUP_INSTR_OFFSETS
	.align		4
.L_1611:
        /*0054*/ 	.byte	0x04, 0x28
        /*0056*/ 	.short	(.L_1613 - .L_1612)


	//   ....[0]....
.L_1612:
        /*0058*/ 	.word	0x00000a00


	//   ....[1]....
        /*005c*/ 	.word	0x00000a10


	//   ....[2]....
        /*0060*/ 	.word	0x00000a40


	//   ....[3]....
        /*0064*/ 	.word	0x00000a50


	//   ....[4]....
        /*0068*/ 	.word	0x00000a90


	//   ....[5]....
        /*006c*/ 	.word	0x00000aa0


	//   ....[6]....
        /*0070*/ 	.word	0x00000ae0


	//   ....[7]....
        /*0074*/ 	.word	0x00000af0


	//   ....[8]....
        /*0078*/ 	.word	0x00000b40


	//   ....[9]....
        /*007c*/ 	.word	0x00000b50


	//----- nvinfo : EIATTR_EXIT_INSTR_OFFSETS
	.align		4
.L_1613:
        /*0080*/ 	.byte	0x04, 0x1c
        /*0082*/ 	.short	(.L_1615 - .L_1614)


	//   ....[0]....
.L_1614:
        /*0084*/ 	.word	0x00000060


	//   ....[1]....
        /*0088*/ 	.word	0x00002c20


	//----- nvinfo : EIATTR_MAX_THREADS
	.align		4
.L_1615:
        /*008c*/ 	.byte	0x04, 0x05
        /*008e*/ 	.short	(.L_1617 - .L_1616)
.L_1616:
        /*0090*/ 	.word	0x00000100
        /*0094*/ 	.word	0x00000001
        /*0098*/ 	.word	0x00000001


	//----- nvinfo : EIATTR_CRS_STACK_SIZE
	.align		4
.L_1617:
        /*009c*/ 	.byte	0x04, 0x1e
        /*009e*/ 	.short	(.L_1619 - .L_1618)
.L_1618:
        /*00a0*/ 	.word	0x00000000


	//----- nvinfo : EIATTR_CBANK_PARAM_SIZE
	.align		4
.L_1619:
        /*00a4*/ 	.byte	0x03, 0x19
        /*00a6*/ 	.short	0x00a0


	//----- nvinfo : EIATTR_PARAM_CBANK
	.align		4
        /*00a8*/ 	.byte	0x04, 0x0a
        /*00aa*/ 	.short	(.L_1621 - .L_1620)
	.align		4
.L_1620:
        /*00ac*/ 	.word	index@(.nv.constant0._Z35group_norm_nhwc_fwd_one_pass_kernelI11Fp16IOFp16WLi128ELi16ELi256EEv26Group_norm_nhwc_fwd_params)
        /*00b0*/ 	.short	0x0210
        /*00b2*/ 	.short	0x00a0


	//----- nvinfo : EIATTR_SW_WAR
	.align		4
.L_1621:
        /*00b4*/ 	.byte	0x04, 0x36
        /*00b6*/ 	.short	(.L_1623 - .L_1622)
.L_1622:
        /*00b8*/ 	.word	0x00000008
.L_1623:


//--------------------- .nv.info._Z35group_norm_nhwc_fwd_one_pass_kernelI11Fp16IOFp16WLi256ELi16ELi256EEv26Group_norm_nhwc_fwd_params --------------------------
	.section	.nv.info._Z35group_norm_nhwc_fwd_one_pass_kernelI11Fp16IOFp16WLi256ELi16ELi256EEv26Group_norm_nhwc_fwd_params,"",@"SHT_CUDA_INFO"
	.sectionflags	@""
	.align	4


	//----- nvinfo : EIATTR_CUDA_API_VERSION
	.align		4
        /*0000*/ 	.byte	0x04, 0x37
        /*0002*/ 	.short	(.L_1625 - .L_1624)
.L_1624:
        /*0004*/ 	.word	0x00000082


	//----- nvinfo : EIATTR_KPARAM_INFO
	.align		4
.L_1625:
        /*0008*/ 	.byte	0x04, 0x17
        /*000a*/ 	.short	(.L_1627 - .L_1626)
.L_1626:
        /*000c*/ 	.word	0x00000000
        /*0010*/ 	.short	0x0000
        /*0012*/ 	.short	0x0000
        /*0014*/ 	.byte	0x00, 0xf0, 0x81, 0x02


	//----- nvinfo : EIATTR_SPARSE_MMA_MASK
	.align		4
.L_1627:
        /*0018*/ 	.byte	0x03, 0x50
        /*001a*/ 	.short	0x0000


	//----- nvinfo : EIATTR_MAXREG_COUNT
	.align		4
        /*001c*/ 	.byte	0x03, 0x1b
        /*001e*/ 	.short	0x00ff


	//----- nvinfo : EIATTR_NUM_BARRIERS
	.align		4
        /*0020*/ 	.byte	0x02, 0x4c
        /*0022*/ 	.byte	0x01
	.zero		1


	//----- nvinfo : EIATTR_MERCURY_ISA_VERSION
	.align		4
        /*0024*/ 	.byte	0x03, 0x5f
        /*0026*/ 	.short	0x0101


	//----- nvinfo : EIATTR_COOP_GROUP_MASK_REGIDS
	.align		4
        /*0028*/ 	.byte	0x04, 0x29
        /*002a*/ 	.short	(.L_1629 - .L_1628)


	//   ....[0]....
.L_1628:
        /*002c*/ 	.word	0xffffffff


	//   ....[1]....
        /*0030*/ 	.word	0xffffffff


	//   ....[2]....
        /*0034*/ 	.word	0xffffffff


	//   ....[3]....
        /*0038*/ 	.word	0xffffffff


	//   ....[4]....
        /*003c*/ 	.word	0xffffffff


	//   ....[5]....
        /*0040*/ 	.word	0xffffffff


	//   ....[6]....
        /*0044*/ 	.word	0xffffffff


	//   ....[7]....
        /*0048*/ 	.word	0xffffffff


	//   ....[8]....
        /*004c*/ 	.word	0xffffffff


	//   ....[9]....
        /*0050*/ 	.word	0xffffffff


	//----- nvinfo : EIATTR_COOP_GROUP_INSTR_OFFSETS
	.align		4
.L_1629:
        /*0054*/ 	.byte	0x04, 0x28
        /*0056*/ 	.short	(.L_1631 - .L_1630)


	//   ....[0]....
.L_1630:
        /*0058*/ 	.word	0x00000fd0


	//   ....[1]....
        /*005c*/ 	.word	0x00000fe0


	//   ....[2]....
        /*0060*/ 	.word	0x00001010


	//   ....[3]....
        /*0064*/ 	.word	0x00001020


	//   ....[4]....
        /*0068*/ 	.word	0x00001060


	//   ....[5]....
        /*006c*/ 	.word	0x00001070


	//   ....[6]....
        /*0070*/ 	.word	0x000010b0


	//   ....[7]....
        /*0074*/ 	.word	0x000010c0


	//   ....[8]....
        /*0078*/ 	.word	0x00001100


	//   ....[9]....
        /*007c*/ 	.word	0x00001110


	//----- nvinfo : EIATTR_EXIT_INSTR_OFFSETS
	.align		4
.L_1631:
        /*0080*/ 	.byte	0x04, 0x1c
        /*0082*/ 	.short	(.L_1633 - .L_1632)


	//   ....[0]....
.L_1632:
        /*0084*/ 	.word	0x00000070


	//   ....[1]....
        /*0088*/ 	.word	0x00003b60


	//----- nvinfo : EIATTR_MAX_THREADS
	.align		4
.L_1633:
        /*008c*/ 	.byte	0x04, 0x05
        /*008e*/ 	.short	(.L_1635 - .L_1634)
.L_1634:
        /*0090*/ 	.word	0x00000100
        /*0094*/ 	.word	0x00000001
        /*0098*/ 	.word	0x00000001


	//----- nvinfo : EIATTR_CRS_STACK_SIZE
	.align		4
.L_1635:
        /*009c*/ 	.byte	0x04, 0x1e
        /*009e*/ 	.short	(.L_1637 - .L_1636)
.L_1636:
        /*00a0*/ 	.word	0x00000000


	//----- nvinfo : EIATTR_CBANK_PARAM_SIZE
	.align		4
.L_1637:
        /*00a4*/ 	.byte	0x03, 0x19
        /*00a6*/ 	.short	0x00a0


	//----- nvinfo : EIATTR_PARAM_CBANK
	.align		4
        /*00a8*/ 	.byte	0x04, 0x0a
        /*00aa*/ 	.short	(.L_1639 - .L_1638)
	.align		4
.L_1638:
        /*00ac*/ 	.word	index@(.nv.constant0._Z35group_norm_nhwc_fwd_one_pass_kernelI11Fp16IOFp16WLi256ELi16ELi256EEv26Group_norm_nhwc_fwd_params)
        /*00b0*/ 	.short	0x0210
        /*00b2*/ 	.short	0x00a0


	//----- nvinfo : EIATTR_SW_WAR
	.align		4
.L_1639:
        /*00b4*/ 	.byte	0x04, 0x36
        /*00b6*/ 	.short	(.L_1641 - .L_1640)
.L_1640:
        /*00b8*/ 	.word	0x00000008
.L_1641:


//--------------------- .nv.info._Z35group_norm_nhwc_fwd_one_pass_kernelI11Fp16IOFp16WLi512ELi16ELi256EEv26Group_norm_nhwc_fwd_params --------------------------
	.section	.nv.info._Z35group_norm_nhwc_fwd_one_pass_kernelI11Fp16IOFp16WLi512ELi16ELi256EEv26Group_norm_nhwc_fwd_params,"",@"SHT_CUDA_INFO"
	.sectionflags	@""
	.align	4


	//----- nvinfo : EIATTR_CUDA_API_VERSION
	.align		4
        /*0000*/ 	.byte	0x04, 0x37
        /*0002*/ 	.short	(.L_1643 - .L_1642)
.L_1642:
        /*0004*/ 	.word	0x00000082


	//----- nvinfo : EIATTR_KPARAM_INFO
	.align		4
.L_1643:
        /*0008*/ 	.byte	0x04, 0x17
        /*000a*/ 	.short	(.L_1645 - .L_1644)
.L_1644:
        /*000c*/ 	.word	0x00000000
        /*0010*/ 	.short	0x0000
        /*0012*/ 	.short	0x0000
        /*0014*/ 	.byte	0x00, 0xf0, 0x81, 0x02


	//----- nvinfo : EIATTR_SPARSE_MMA_MASK
	.align		4
.L_1645:
        /*0018*/ 	.byte	0x03, 0x50
        /*001a*/ 	.short	0x0000


	//----- nvinfo : EIATTR_MAXREG_COUNT
	.align		4
        /*001c*/ 	.byte	0x03, 0x1b
        /*001e*/ 	.short	0x00ff


	//----- nvinfo : EIATTR_NUM_BARRIERS
	.align		4
        /*0020*/ 	.byte	0x02, 0x4c
        /*0022*/ 	.byte	0x01
	.zero		1


	//----- nvinfo : EIATTR_MERCURY_ISA_VERSION
	.align		4
        /*0024*/ 	.byte	0x03, 0x5f
        /*0026*/ 	.short	0x0101


	//----- nvinfo : EIATTR_COOP_GROUP_MASK_REGIDS
	.align		4
        /*0028*/ 	.byte	0x04, 0x29
        /*002a*/ 	.short	(.L_1647 - .L_1646)


	//   ....[0]....
.L_1646:
        /*002c*/ 	.word	0xffffffff


	//   ....[1]....
        /*0030*/ 	.word	0xffffffff


	//   ....[2]....
        /*0034*/ 	.word	0xffffffff


	//   ....[3]....
        /*0038*/ 	.word	0xffffffff


	//   ....[4]....
        /*003c*/ 	.word	0xffffffff


	//   ....[5]....
        /*0040*/ 	.word	0xffffffff


	//   ....[6]....
        /*0044*/ 	.word	0xffffffff


	//   ....[7]....
        /*0048*/ 	.word	0xffffffff


	//   ....[8]....
        /*004c*/ 	.word	0xffffffff


	//   ....[9]....
        /*0050*/ 	.word	0xffffffff


	//----- nvinfo : EIATTR_COOP_GROUP_INSTR_OFFSETS
	.align		4
.L_1647:
        /*0054*/ 	.byte	0x04, 0x28
        /*0056*/ 	.short	(.L_1649 - .L_1648)


	//   ....[0]....
.L_1648:
        /*0058*/ 	.word	0x00001bb0


	//   ....[1]....
        /*005c*/ 	.word	0x00001bc0


	//   ....[2]....
        /*0060*/ 	.word	0x00001bf0


	//   ....[3]....
        /*0064*/ 	.word	0x00001c00


	//   ....[4]....
        /*0068*/ 	.word	0x00001c40


	//   ....[5]....
        /*006c*/ 	.word	0x00001c50


	//   ....[6]....
        /*0070*/ 	.word	0x00001c90


	//   ....[7]....
        /*0074*/ 	.word	0x00001ca0


	//   ....[8]....
        /*0078*/ 	.word	0x00001ce0


	//   ....[9]....
        /*007c*/ 	.word	0x00001cf0


	//----- nvinfo : EIATTR_EXIT_INSTR_OFFSETS
	.align		4
.L_1649:
        /*0080*/ 	.byte	0x04, 0x1c
        /*0082*/ 	.short	(.L_1651 - .L_1650)


	//   ....[0]....
.L_1650:
        /*0084*/ 	.word	0x00000070


	//   ....[1]....
        /*0088*/ 	.word	0x00005a40


	//----- nvinfo : EIATTR_MAX_THREADS
	.align		4
.L_1651:
        /*008c*/ 	.byte	0x04, 0x05
        /*008e*/ 	.short	(.L_1653 - .L_1652)
.L_1652:
        /*0090*/ 	.word	0x00000100
        /*0094*/ 	.word	0x00000001
        /*0098*/ 	.word	0x00000001


	//----- nvinfo : EIATTR_CRS_STACK_SIZE
	.align		4
.L_1653:
        /*009c*/ 	.byte	0x04, 0x1e
        /*009e*/ 	.short	(.L_1655 - .L_1654)
.L_1654:
        /*00a0*/ 	.word	0x00000000


	//----- nvinfo : EIATTR_CBANK_PARAM_SIZE
	.align		4
.L_1655:
        /*00a4*/ 	.byte	0x03, 0x19
        /*00a6*/ 	.short	0x00a0


	//----- nvinfo : EIATTR_PARAM_CBANK
	.align		4
        /*00a8*/ 	.byte	0x04, 0x0a
        /*00aa*/ 	.short	(.L_1657 - .L_1656)
	.align		4
.L_1656:
        /*00ac*/ 	.word	index@(.nv.constant0._Z35group_norm_nhwc_fwd_one_pass_kernelI11Fp16IOFp16WLi512ELi16ELi256EEv26Group_norm_nhwc_fwd_params)
        /*00b0*/ 	.short	0x0210
        /*00b2*/ 	.short	0x00a0


	//----- nvinfo : EIATTR_SW_WAR
	.align		4
.L_1657:
        /*00b4*/ 	.byte	0x04, 0x36
        /*00b6*/ 	.short	(.L_1659 - .L_1658)
.L_1658:
        /*00b8*/ 	.word	0x00000008
.L_1659:


//--------------------- .nv.info._Z35group_norm_nhwc_fwd_one_pass_kernelI11Fp32IOFp32WLi64ELi16ELi256EEv26Group_norm_nhwc_fwd_params --------------------------
	.section	.nv.info._Z35group_norm_nhwc_fwd_one_pass_kernelI11Fp32IOFp32WLi64ELi16ELi256EEv26Group_norm_nhwc_fwd_params,"",@"SHT_CUDA_INFO"
	.sectionflags	@""
	.align	4


	//----- nvinfo : EIATTR_CUDA_API_VERSION
	.align		4
        /*0000*/ 	.byte	0x04, 0x37
        /*0002*/ 	.short	(.L_1661 - .L_1660)
.L_1660:
        /*0004*/ 	.word	0x00000082


	//----- nvinfo : EIATTR_KPARAM_INFO
	.align		4
.L_1661:
        /*0008*/ 	.byte	0x04, 0x17
        /*000a*/ 	.short	(.L_1663 - .L_1662)
.L_1662:
        /*000c*/ 	.word	0x00000000
        /*0010*/ 	.short	0x0000
        /*0012*/ 	.short	0x0000
        /*0014*/ 	.byte	0x00, 0xf0, 0x81, 0x02


	//----- nvinfo : EIATTR_SPARSE_MMA_MASK
	.align		4
.L_1663:
        /*0018*/ 	.byte	0x03, 0x50
        /*001a*/ 	.short	0x0000


	//----- nvinfo : EIATTR_MAXREG_COUNT
	.align		4
        /*001c*/ 	.byte	0x03, 0x1b
        /*001e*/ 	.short	0x00ff


	//----- nvinfo : EIATTR_NUM_BARRIERS
	.align		4
        /*0020*/ 	.byte	0x02, 0x4c
        /*0022*/ 	.byte	0x01
	.zero		1


	//----- nvinfo : EIATTR_MERCURY_ISA_VERSION
	.align		4
        /*0024*/ 	.byte	0x03, 0x5f
        /*0026*/ 	.short	0x0101


	//----- nvinfo : EIATTR_COOP_GROUP_MASK_REGIDS
	.align		4
        /*0028*/ 	.byte	0x04, 0x29
        /*002a*/ 	.short	(.L_1665 - .L_1664)


	//   ....[0]....
.L_1664:
        /*002c*/ 	.word	0xffffffff


	//   ....[1]....
        /*0030*/ 	.word	0xffffffff


	//   ....[2]....
        /*0034*/ 	.word	0xffffffff


	//   ....[3]....
        /*0038*/ 	.word	0xffffffff


	//   ....[4]....
        /*003c*/ 	.word	0xffffffff


	//   ....[5]....
        /*0040*/ 	.word	0xffffffff


	//   ....[6]....
        /*0044*/ 	.word	0xffffffff


	//   ....[7]....
        /*0048*/ 	.word	0xffffffff


	//   ....[8]....
        /*004c*/ 	.word	0xffffffff


	//   ....[9]....
        /*0050*/ 	.word	0xffffffff


	//----- nvinfo : EIATTR_COOP_GROUP_INSTR_OFFSETS
	.align		4
.L_1665:
        /*0054*/ 	.byte	0x04, 0x28
        /*0056*/ 	.short	(.L_1667 - .L_1666)


	//   ....[0]....
.L_1666:
        /*0058*/ 	.word	0x000006c0


	//   ....[1]....
        /*005c*/ 	.word	0x000006d0


	//   ....[2]....
        /*0060*/ 	.word	0x00000700


	//   ....[3]....
        /*0064*/ 	.word	0x00000710


	//   ....[4]....
        /*0068*/ 	.word	0x00000750


	//   ....[5]....
        /*006c*/ 	.word	0x00000760


	//   ....[6]....
        /*0070*/ 	.word	0x000007a0


	//   ....[7]....
        /*0074*/ 	.word	0x000007b0


	//   ....[8]....
        /*0078*/ 	.word	0x000007f0


	//   ....[9]....
        /*007c*/ 	.word	0x00000800


	//----- nvinfo : EIATTR_EXIT_INSTR_OFFSETS
	.align		4
.L_1667:
        /*0080*/ 	.byte	0x04, 0x1c
        /*0082*/ 	.short	(.L_1669 - .L_1668)


	//   ....[0]....
.L_1668:
        /*0084*/ 	.word	0x00000060


	//   ....[1]....
        /*0088*/ 	.word	0x00001b30


	//----- nvinfo : EIATTR_MAX_THREADS
	.align		4
.L_1669:
        /*008c*/ 	.byte	0x04, 0x05
        /*008e*/ 	.short	(.L_1671 - .L_1670)
.L_1670:
        /*0090*/ 	.word	0x00000100
        /*0094*/ 	.word	0x00000001
        /*0098*/ 	.word	0x00000001


	//----- nvinfo : EIATTR_CRS_STACK_SIZE
	.align		4
.L_1671:
        /*009c*/ 	.byte	0x04, 0x1e
        /*009e*/ 	.short	(.L_1673 - .L_1672)
.L_1672:
        /*00a0*/ 	.word	0x00000000


	//----- nvinfo : EIATTR_CBANK_PARAM_SIZE
	.align		4
.L_1673:
        /*00a4*/ 	.byte	0x03, 0x19
        /*00a6*/ 	.short	0x00a0


	//----- nvinfo : EIATTR_PARAM_CBANK
	.align		4
        /*00a8*/ 	.byte	0x04, 0x0a
        /*00aa*/ 	.short	(.L_1675 - .L_1674)
	.align		4
.L_1674:
        /*00ac*/ 	.word	index@(.nv.constant0._Z35group_norm_nhwc_fwd_one_pass_kernelI11Fp32IOFp32WLi64ELi16ELi256EEv26Group_norm_nhwc_fwd_params)
        /*00b0*/ 	.short	0x0210
        /*00b2*/ 	.short	0x00a0


	//----- nvinfo : EIATTR_SW_WAR
	.align		4
.L_1675:
        /*00b4*/ 	.byte	0x04, 0x36
        /*00b6*/ 	.short	(.L_1677 - .L_1676)
.L_1676:
        /*00b8*/ 	.word	0x00000008
.L_1677:


//--------------------- .nv.info._Z35group_norm_nhwc_fwd_one_pass_kernelI11Fp32IOFp32WLi128ELi16ELi256EEv26Group_norm_nhwc_fwd_params --------------------------
	.section	.nv.info._Z35group_norm_nhwc_fwd_one_pass_kernelI11Fp32IOFp32WLi128ELi16ELi256EEv26Group_norm_nhwc_fwd_params,"",@"SHT_CUDA_INFO"
	.sectionflags	@""
	.align	4


	//----- nvinfo : EIATTR_CUDA_API_VERSION
	.align		4
        /*0000*/ 	.byte	0x04, 0x37
        /*0002*/ 	.short	(.L_1679 - .L_1678)
.L_1678:
        /*0004*/ 	.word	0x00000082


	//----- nvinfo : EIATTR_KPARAM_INFO
	.align		4
.L_1679:
        /*0008*/ 	.byte	0x04, 0x17
        /*000a*/ 	.short	(.L_1681 - .L_1680)
.L_1680:
        /*000c*/ 	.word	0x00000000
        /*0010*/ 	.short	0x0000
        /*0012*/ 	.short	0x0000
        /*0014*/ 	.byte	0x00, 0xf0, 0x81, 0x02


	//----- nvinfo : EIATTR_SPARSE_MMA_MASK
	.align		4
.L_1681:
        /*0018*/ 	.byte	0x03, 0x50
        /*001a*/ 	.short	0x0000


	//----- nvinfo : EIATTR_MAXREG_COUNT
	.align		4
        /*001c*/ 	.byte	0x03, 0x1b
        /*001e*/ 	.short	0x00ff


	//----- nvinfo : EIATTR_NUM_BARRIERS
	.align		4
        /*0020*/ 	.byte	0x02, 0x4c
        /*0022*/ 	.byte	0x01
	.zero		1


	//----- nvinfo : EIATTR_MERCURY_ISA_VERSION
	.align		4
        /*0024*/ 	.byte	0x03, 0x5f
        /*0026*/ 	.short	0x0101


	//----- nvinfo : EIATTR_COOP_GROUP_MASK_REGIDS
	.align		4
        /*0028*/ 	.byte	0x04, 0x29
        /*002a*/ 	.short	(.L_1683 - .L_1682)


	//   ....[0]....
.L_1682:
        /*002c*/ 	.word	0xffffffff


	//   ....[1]....
        /*0030*/ 	.word	0xffffffff


	//   ....[2]....
        /*0034*/ 	.word	0xffffffff


	//   ....[3]....
        /*0038*/ 	.word	0xffffffff


	//   ....[4]....
        /*003c*/ 	.word	0xffffffff


	//   ....[5]....
        /*0040*/ 	.word	0xffffffff


	//   ....[6]....
        /*0044*/ 	.word	0xffffffff


	//   ....[7]....
        /*0048*/ 	.word	0xffffffff


	//   ....[8]....
        /*004c*/ 	.word	0xffffffff


	//   ....[9]....
        /*0050*/ 	.word	0xffffffff


	//----- nvinfo : EIATTR_COOP_GROUP_INSTR_OFFSETS
	.align		4
.L_1683:
        /*0054*/ 	.byte	0x04, 0x28
        /*0056*/ 	.short	(.L_1685 - .L_1684)


	//   ....[0]....
.L_1684:
        /*0058*/ 	.word	0x00000910


	//   ....[1]....
        /*005c*/ 	.word	0x00000920


	//   ....[2]....
        /*0060*/ 	.word	0x00000950


	//   ....[3]....
        /*0064*/ 	.word	0x00000960


	//   ....[4]....
        /*0068*/ 	.word	0x000009a0


	//   ....[5]....
        /*006c*/ 	.word	0x000009b0


	//   ....[6]....
        /*0070*/ 	.word	0x000009f0


	//   ....[7]....
        /*0074*/ 	.word	0x00000a00


	//   ....[8]....
        /*0078*/ 	.word	0x00000a50


	//   ....[9]....
        /*007c*/ 	.word	0x00000a60


	//----- nvinfo : EIATTR_EXIT_INSTR_OFFSETS
	.align		4
.L_1685:
        /*0080*/ 	.byte	0x04, 0x1c
        /*0082*/ 	.short	(.L_1687 - .L_1686)


	//   ....[0]....
.L_1686:
        /*0084*/ 	.word	0x00000060


	//   ....[1]....
        /*0088*/ 	.word	0x00002240


	//----- nvinfo : EIATTR_MAX_THREADS
	.align		4
.L_1687:
        /*008c*/ 	.byte	0x04, 0x05
        /*008e*/ 	.short	(.L_1689 - .L_1688)
.L_1688:
        /*0090*/ 	.word	0x00000100
        /*0094*/ 	.word	0x00000001
        /*0098*/ 	.word	0x00000001


	//----- nvinfo : EIATTR_CRS_STACK_SIZE
	.align		4
.L_1689:
        /*009c*/ 	.byte	0x04, 0x1e
        /*009e*/ 	.short	(.L_1691 - .L_1690)
.L_1690:
        /*00a0*/ 	.word	0x00000000


	//----- nvinfo : EIATTR_CBANK_PARAM_SIZE
	.align		4
.L_1691:
        /*00a4*/ 	.byte	0x03, 0x19
        /*00a6*/ 	.short	0x00a0


	//----- nvinfo : EIATTR_PARAM_CBANK
	.align		4
        /*00a8*/ 	.byte	0x04, 0x0a
        /*00aa*/ 	.short	(.L_1693 - .L_1692)
	.align		4
.L_1692:
        /*00ac*/ 	.word	index@(.nv.constant0._Z35group_norm_nhwc_fwd_one_pass_kernelI11Fp32IOFp32WLi128ELi16ELi256EEv26Group_norm_nhwc_fwd_params)
        /*00b0*/ 	.short	0x0210
        /*00b2*/ 	.short	0x00a0


	//----- nvinfo : EIATTR_SW_WAR
	.align		4
.L_1693:
        /*00b4*/ 	.byte	0x04, 0x36
        /*00b6*/ 	.short	(.L_1695 - .L_1694)
.L_1694:
        /*00b8*/ 	.word	0x00000008
.L_1695:


//--------------------- .nv.info._Z35group_norm_nhwc_fwd_one_pass_kernelI11Fp32IOFp32WLi256ELi16ELi256EEv26Group_norm_nhwc_fwd_params --------------------------
	.section	.nv.info._Z35group_norm_nhwc_fwd_one_pass_kernelI11Fp32IOFp32WLi256ELi16ELi256EEv26Group_norm_nhwc_fwd_params,"",@"SHT_CUDA_INFO"
	.sectionflags	@""
	.align	4


	//----- nvinfo : EIATTR_CUDA_API_VERSION
	.align		4
        /*0000*/ 	.byte	0x04, 0x37
        /*0002*/ 	.short	(.L_1697 - .L_1696)
.L_1696:
        /*0004*/ 	.word	0x00000082


	//----- nvinfo : EIATTR_KPARAM_INFO
	.align		4
.L_1697:
        /*0008*/ 	.byte	0x04, 0x17
        /*000a*/ 	.short	(.L_1699 - .L_1698)
.L_1698:
        /*000c*/ 	.word	0x00000000
        /*0010*/ 	.short	0x0000
        /*0012*/ 	.short	0x0000
        /*0014*/ 	.byte	0x00, 0xf0, 0x81, 0x02


	//----- nvinfo : EIATTR_SPARSE_MMA_MASK
	.align		4
.L_1699:
        /*0018*/ 	.byte	0x03, 0x50
        /*001a*/ 	.short	0x0000


	//----- nvinfo : EIATTR_MAXREG_COUNT
	.align		4
        /*001c*/ 	.byte	0x03, 0x1b
        /*001e*/ 	.short	0x00ff


	//----- nvinfo : EIATTR_NUM_BARRIERS
	.align		4
        /*0020*/ 	.byte	0x02, 0x4c
        /*0022*/ 	.byte	0x01
	.zero		1


	//----- nvinfo : EIATTR_MERCURY_ISA_VERSION
	.align		4
        /*0024*/ 	.byte	0x03, 0x5f
        /*0026*/ 	.short	0x0101


	//----- nvinfo : EIATTR_COOP_GROUP_MASK_REGIDS
	.align		4
        /*0028*/ 	.byte	0x04, 0x29
        /*002a*/ 	.short	(.L_1701 - .L_1700)


	//   ....[0]....
.L_1700:
        /*002c*/ 	.word	0xffffffff


	//   ....[1]....
        /*0030*/ 	.word	0xffffffff


	//   ....[2]....
        /*0034*/ 	.word	0xffffffff


	//   ....[3]....
        /*0038*/ 	.word	0xffffffff


	//   ....[4]....
        /*003c*/ 	.word	0xffffffff


	//   ....[5]....
        /*0040*/ 	.word	0xffffffff


	//   ....[6]....
        /*0044*/ 	.word	0xffffffff


	//   ....[7]....
        /*0048*/ 	.word	0xffffffff


	//   ....[8]....
        /*004c*/ 	.word	0xffffffff


	//   ....[9]....
        /*0050*/ 	.word	0xffffffff


	//----- nvinfo : EIATTR_COOP_GROUP_INSTR_OFFSETS
	.align		4
.L_1701:
        /*0054*/ 	.byte	0x04, 0x28
        /*0056*/ 	.short	(.L_1703 - .L_1702)


	//   ....[0]....
.L_1702:
        /*0058*/ 	.word	0x00000f70


	//   ....[1]....
        /*005c*/ 	.word	0x00000f80


	//   ....[2]....
        /*0060*/ 	.word	0x00000fb0


	//   ....[3]....
        /*0064*/ 	.word	0x00000fc0


	//   ....[4]....
        /*0068*/ 	.word	0x00001000


	//   ....[5]....
        /*006c*/ 	.word	0x00001010


	//   ....[6]....
        /*0070*/ 	.word	0x00001050


	//   ....[7]....
        /*0074*/ 	.word	0x00001060


	//   ....[8]....
        /*0078*/ 	.word	0x000010a0


	//   ....[9]....
        /*007c*/ 	.word	0x000010b0


	//----- nvinfo : EIATTR_EXIT_INSTR_OFFSETS
	.align		4
.L_1703:
        /*0080*/ 	.byte	0x04, 0x1c
        /*0082*/ 	.short	(.L_1705 - .L_1704)


	//   ....[0]....
.L_1704:
        /*0084*/ 	.word	0x00000070


	//   ....[1]....
        /*0088*/ 	.word	0x00003810


	//----- nvinfo : EIATTR_MAX_THREADS
	.align		4
.L_1705:
        /*008c*/ 	.byte	0x04, 0x05
        /*008e*/ 	.short	(.L_1707 - .L_1706)
.L_1706:
        /*0090*/ 	.word	0x00000100
        /*0094*/ 	.word	0x00000001
        /*0098*/ 	.word	0x00000001


	//----- nvinfo : EIATTR_CRS_STACK_SIZE
	.align		4
.L_1707:
        /*009c*/ 	.byte	0x04, 0x1e
        /*009e*/ 	.short	(.L_1709 - .L_1708)
.L_1708:
        /*00a0*/ 	.word	0x00000000


	//----- nvinfo : EIATTR_CBANK_PARAM_SIZE
	.align		4
.L_1709:
        /*00a4*/ 	.byte	0x03, 0x19
        /*00a6*/ 	.short	0x00a0


	//----- nvinfo : EIATTR_PARAM_CBANK
	.align		4
        /*00a8*/ 	.byte	0x04, 0x0a
        /*00aa*/ 	.short	(.L_1711 - .L_1710)
	.align		4
.L_1710:
        /*00ac*/ 	.word	index@(.nv.constant0._Z35group_norm_nhwc_fwd_one_pass_kernelI11Fp32IOFp32WLi256ELi16ELi256EEv26Group_norm_nhwc_fwd_params)
        /*00b0*/ 	.short	0x0210
        /*00b2*/ 	.short	0x00a0


	//----- nvinfo : EIATTR_SW_WAR
	.align		4
.L_1711:
        /*00b4*/ 	.byte	0x04, 0x36
        /*00b6*/ 	.short	(.L_1713 - .L_1712)
.L_1712:
        /*00b8*/ 	.word	0x00000008
.L_1713:


//--------------------- .nv.info._Z35group_norm_nhwc_fwd_one_pass_kernelI11Fp32IOFp32WLi512ELi16ELi256EEv26Group_norm_nhwc_fwd_params --------------------------
	.section	.nv.info._Z35group_norm_nhwc_fwd_one_pass_kernelI11Fp32IOFp32WLi512ELi16ELi256EEv26Group_norm_nhwc_fwd_params,"",@"SHT_CUDA_INFO"
	.sectionflags	@""
	.align	4


	//----- nvinfo : EIATTR_CUDA_API_VERSION
	.align		4
        /*0000*/ 	.byte	0x04, 0x37
        /*0002*/ 	.short	(.L_1715 - .L_1714)
.L_1714:
        /*0004*/ 	.word	0x00000082


	//----- nvinfo : EIATTR_KPARAM_INFO
	.align		4
.L_1715:
        /*0008*/ 	.byte	0x04, 0x17
        /*000a*/ 	.short	(.L_1717 - .L_1716)
.L_1716:
        /*000c*/ 	.word	0x00000000
        /*0010*/ 	.short	0x0000
        /*0012*/ 	.short	0x0000
        /*0014*/ 	.byte	0x00, 0xf0, 0x81, 0x02


	//----- nvinfo : EIATTR_SPARSE_MMA_MASK
	.align		4
.L_1717:
        /*0018*/ 	.byte	0x03, 0x50
        /*001a*/ 	.short	0x0000


	//----- nvinfo : EIATTR_MAXREG_COUNT
	.align		4
        /*001c*/ 	.byte	0x03, 0x1b
        /*001e*/ 	.short	0x00ff


	//----- nvinfo : EIATTR_NUM_BARRIERS
	.align		4
        /*0020*/ 	.byte	0x02, 0x4c
        /*0022*/ 	.byte	0x01
	.zero		1


	//----- nvinfo : EIATTR_MERCURY_ISA_VERSION
	.align		4
        /*0024*/ 	.byte	0x03, 0x5f
        /*0026*/ 	.short	0x0101


	//----- nvinfo : EIATTR_COOP_GROUP_MASK_REGIDS
	.align		4
        /*0028*/ 	.byte	0x04, 0x29
        /*002a*/ 	.short	(.L_1719 - .L_1718)


	//   ....[0]....
.L_1718:
        /*002c*/ 	.word	0xffffffff


	//   ....[1]....
        /*0030*/ 	.word	0xffffffff


	//   ....[2]....
        /*0034*/ 	.word	0xffffffff


	//   ....[3]....
        /*0038*/ 	.word	0xffffffff


	//   ....[4]....
        /*003c*/ 	.word	0xffffffff


	//   ....[5]....
        /*0040*/ 	.word	0xffffffff


	//   ....[6]....
        /*0044*/ 	.word	0xffffffff


	//   ....[7]....
        /*0048*/ 	.word	0xffffffff


	//   ....[8]....
        /*004c*/ 	.word	0xffffffff


	//   ....[9]....
        /*0050*/ 	.word	0xffffffff


	//----- nvinfo : EIATTR_COOP_GROUP_INSTR_OFFSETS
	.align		4
.L_1719:
        /*0054*/ 	.byte	0x04, 0x28
        /*0056*/ 	.short	(.L_1721 - .L_1720)


	//   ....[0]....
.L_1720:
        /*0058*/ 	.word	0x00001a90


	//   ....[1]....
        /*005c*/ 	.word	0x00001ab0


	//   ....[2]....
        /*0060*/ 	.word	0x00001ad0


	//   ....[3]....
        /*0064*/ 	.word	0x00001af0


	//   ....[4]....
        /*0068*/ 	.word	0x00001b20


	//   ....[5]....
        /*006c*/ 	.word	0x00001b40


	//   ....[6]....
        /*0070*/ 	.word	0x00001b70


	//   ....[7]....
        /*0074*/ 	.word	0x00001b90


	//   ....[8]....
        /*0078*/ 	.word	0x00001bc0


	//   ....[9]....
        /*007c*/ 	.word	0x00001be0


	//----- nvinfo : EIATTR_EXIT_INSTR_OFFSETS
	.align		4
.L_1721:
        /*0080*/ 	.byte	0x04, 0x1c
        /*0082*/ 	.short	(.L_1723 - .L_1722)


	//   ....[0]....
.L_1722:
        /*0084*/ 	.word	0x00000060


	//   ....[1]....
        /*0088*/ 	.word	0x00004cb0


	//----- nvinfo : EIATTR_MAX_THREADS
	.align		4
.L_1723:
        /*008c*/ 	.byte	0x04, 0x05
        /*008e*/ 	.short	(.L_1725 - .L_1724)
.L_1724:
        /*0090*/ 	.word	0x00000100
        /*0094*/ 	.word	0x00000001
        /*0098*/ 	.word	0x00000001


	//----- nvinfo : EIATTR_CRS_STACK_SIZE
	.align		4
.L_1725:
        /*009c*/ 	.byte	0x04, 0x1e
        /*009e*/ 	.short	(.L_1727 - .L_1726)
.L_1726:
        /*00a0*/ 	.word	0x00000000


	//----- nvinfo : EIATTR_CBANK_PARAM_SIZE
	.align		4
.L_1727:
        /*00a4*/ 	.byte	0x03, 0x19
        /*00a6*/ 	.short	0x00a0


	//----- nvinfo : EIATTR_PARAM_CBANK
	.align		4
        /*00a8*/ 	.byte	0x04, 0x0a
        /*00aa*/ 	.short	(.L_1729 - .L_1728)
	.align		4
.L_1728:
        /*00ac*/ 	.word	index@(.nv.constant0._Z35group_norm_nhwc_fwd_one_pass_kernelI11Fp32IOFp32WLi512ELi16ELi256EEv26Group_norm_nhwc_fwd_params)
        /*00b0*/ 	.short	0x0210
        /*00b2*/ 	.short	0x00a0


	//----- nvinfo : EIATTR_SW_WAR
	.align		4
.L_1729:
        /*00b4*/ 	.byte	0x04, 0x36
        /*00b6*/ 	.short	(.L_1731 - .L_1730)
.L_1730:
        /*00b8*/ 	.word	0x00000008
.L_1731:


//--------------------- .nv.info._Z35group_norm_nhwc_fwd_one_pass_kernelI11Fp32IOBf16WLi64ELi16ELi256EEv26Group_norm_nhwc_fwd_params --------------------------
	.section	.nv.info._Z35group_norm_nhwc_fwd_one_pass_kernelI11Fp32IOBf16WLi64ELi16ELi256EEv26Group_norm_nhwc_fwd_params,"",@"SHT_CUDA_INFO"
	.sectionflags	@""
	.align	4


	//----- nvinfo : EIATTR_CUDA_API_VERSION
	.align		4
        /*0000*/ 	.byte	0x04, 0x37
        /*0002*/ 	.short	(.L_1733 - .L_1732)
.L_1732:
        /*0004*/ 	.word	0x00000082


	//----- nvinfo : EIATTR_KPARAM_INFO
	.align		4
.L_1733:
        /*0008*/ 	.byte	0x04, 0x17
        /*000a*/ 	.short	(.L_1735 - .L_1734)
.L_1734:
        /*000c*/ 	.word	0x00000000
        /*0010*/ 	.short	0x0000
        /*0012*/ 	.short	0x0000
        /*0014*/ 	.byte	0x00, 0xf0, 0x81, 0x02


	//----- nvinfo : EIATTR_SPARSE_MMA_MASK
	.align		4
.L_1735:
        /*0018*/ 	.byte	0x03, 0x50
        /*001a*/ 	.short	0x0000


	//----- nvinfo : EIATTR_MAXREG_COUNT
	.align		4
        /*001c*/ 	.byte	0x03, 0x1b
        /*001e*/ 	.short	0x00ff


	//----- nvinfo : EIATTR_NUM_BARRIERS
	.align		4
        /*0020*/ 	.byte	0x02, 0x4c
        /*0022*/ 	.byte	0x01
	.zero		1


	//----- nvinfo : EIATTR_MERCURY_ISA_VERSION
	.align		4
        /*0024*/ 	.byte	0x03, 0x5f
        /*0026*/ 	.short	0x0101


	//----- nvinfo : EIATTR_COOP_GROUP_MASK_REGIDS
	.align		4
        /*0028*/ 	.byte	0x04, 0x29
        /*002a*/ 	.short	(.L_1737 - .L_1736)


	//   ....[0]....
.L_1736:
        /*002c*/ 	.word	0xffffffff


	//   ....[1]....
        /*0030*/ 	.word	0xffffffff


	//   ....[2]....
        /*0034*/ 	.word	0xffffffff


	//   ....[3]....
        /*0038*/ 	.word	0xffffffff


	//   ....[4]....
        /*003c*/ 	.word	0xffffffff


	//   ....[5]....
        /*0040*/ 	.word	0xffffffff


	//   ....[6]....
        /*0044*/ 	.word	0xffffffff


	//   ....[7]....
        /*0048*/ 	.word	0xffffffff


	//   ....[8]....
        /*004c*/ 	.word	0xffffffff


	//   ....[9]....
        /*0050*/ 	.word	0xffffffff


	//----- nvinfo : EIATTR_COOP_GROUP_INSTR_OFFSETS
	.align		4
.L_1737:
        /*0054*/ 	.byte	0x04, 0x28
        /*0056*/ 	.short	(.L_1739 - .L_1738)


	//   ....[0]....
.L_1738:
        /*0058*/ 	.word	0x000006c0


	//   ....[1]....
        /*005c*/ 	.word	0x000006d0


	//   ....[2]....
        /*0060*/ 	.word	0x00000700


	//   ....[3]....
        /*0064*/ 	.word	0x00000710


	//   ....[4]....
        /*0068*/ 	.word	0x00000750


	//   ....[5]....
        /*006c*/ 	.word	0x00000760


	//   ....[6]....
        /*0070*/ 	.word	0x000007a0


	//   ....[7]....
        /*0074*/ 	.word	0x000007b0


	//   ....[8]....
        /*0078*/ 	.word	0x000007f0


	//   ....[9]....
        /*007c*/ 	.word	0x00000800


	//----- nvinfo : EIATTR_EXIT_INSTR_OFFSETS
	.align		4
.L_1739:
        /*0080*/ 	.byte	0x04, 0x1c
        /*0082*/ 	.short	(.L_1741 - .L_1740)


	//   ....[0]....
.L_1740:
        /*0084*/ 	.word	0x00000060


	//   ....[1]....
        /*0088*/ 	.word	0x00001b90


	//----- nvinfo : EIATTR_MAX_THREADS
	.align		4
.L_1741:
        /*008c*/ 	.byte	0x04, 0x05
        /*008e*/ 	.short	(.L_1743 - .L_1742)
.L_1742:
        /*0090*/ 	.word	0x00000100
        /*0094*/ 	.word	0x00000001
        /*0098*/ 	.word	0x00000001


	//----- nvinfo : EIATTR_CRS_STACK_SIZE
	.align		4
.L_1743:
        /*009c*/ 	.byte	0x04, 0x1e
        /*009e*/ 	.short	(.L_1745 - .L_1744)
.L_1744:
        /*00a0*/ 	.word	0x00000000


	//----- nvinfo : EIATTR_CBANK_PARAM_SIZE
	.align		4
.L_1745:
        /*00a4*/ 	.byte	0x03, 0x19
        /*00a6*/ 	.short	0x00a0


	//----- nvinfo : EIATTR_PARAM_CBANK
	.align		4
        /*00a8*/ 	.byte	0x04, 0x0a
        /*00aa*/ 	.short	(.L_1747 - .L_1746)
	.align		4
.L_1746:
        /*00ac*/ 	.word	index@(.nv.constant0._Z35group_norm_nhwc_fwd_one_pass_kernelI11Fp32IOBf16WLi64ELi16ELi256EEv26Group_norm_nhwc_fwd_params)
        /*00b0*/ 	.short	0x0210
        /*00b2*/ 	.short	0x00a0


	//----- nvinfo : EIATTR_SW_WAR
	.align		4
.L_1747:
        /*00b4*/ 	.byte	0x04, 0x36
        /*00b6*/ 	.short	(.L_1749 - .L_1748)
.L_1748:
        /*00b8*/ 	.word	0x00000008
.L_1749:


//--------------------- .nv.info._Z35group_norm_nhwc_fwd_one_pass_kernelI11Fp32IOBf16WLi128ELi16ELi256EEv26Group_norm_nhwc_fwd_params --------------------------
	.section	.nv.info._Z35group_norm_nhwc_fwd_one_pass_kernelI11Fp32IOBf16WLi128ELi16ELi256EEv26Group_norm_nhwc_fwd_params,"",@"SHT_CUDA_INFO"
	.sectionflags	@""
	.align	4


	//----- nvinfo : EIATTR_CUDA_API_VERSION
	.align		4
        /*0000*/ 	.byte	0x04, 0x37
        /*0002*/ 	.short	(.L_1751 - .L_1750)
.L_1750:
        /*0004*/ 	.word	0x00000082


	//----- nvinfo : EIATTR_KPARAM_INFO
	.align		4
.L_1751:
        /*0008*/ 	.byte	0x04, 0x17
        /*000a*/ 	.short	(.L_1753 - .L_1752)
.L_1752:
        /*000c*/ 	.word	0x00000000
        /*0010*/ 	.short	0x0000
        /*0012*/ 	.short	0x0000
        /*0014*/ 	.byte	0x00, 0xf0, 0x81, 0x02


	//----- nvinfo : EIATTR_SPARSE_MMA_MASK
	.align		4
.L_1753:
        /*0018*/ 	.byte	0x03, 0x50
        /*001a*/ 	.short	0x0000


	//----- nvinfo : EIATTR_MAXREG_COUNT
	.align		4
        /*001c*/ 	.byte	0x03, 0x1b
        /*001e*/ 	.short	0x00ff


	//----- nvinfo : EIATTR_NUM_BARRIERS
	.align		4
        /*0020*/ 	.byte	0x02, 0x4c
        /*0022*/ 	.byte	0x01
	.zero		1


	//----- nvinfo : EIATTR_MERCURY_ISA_VERSION
	.align		4
        /*0024*/ 	.byte	0x03, 0x5f
        /*0026*/ 	.short	0x0101


	//----- nvinfo : EIATTR_COOP_GROUP_MASK_REGIDS
	.align		4
        /*0028*/ 	.byte	0x04, 0x29
        /*002a*/ 	.short	(.L_1755 - .L_1754)


	//   ....[0]....
.L_1754:
        /*002c*/ 	.word	0xffffffff


	//   ....[1]....
        /*0030*/ 	.word	0xffffffff


	//   ....[2]....
        /*0034*/ 	.word	0xffffffff


	//   ....[3]....
        /*0038*/ 	.word	0xffffffff


	//   ....[4]....
        /*003c*/ 	.word	0xffffffff


	//   ....[5]....
        /*0040*/ 	.word	0xffffffff


	//   ....[6]....
        /*0044*/ 	.word	0xffffffff


	//   ....[7]....
        /*0048*/ 	.word	0xffffffff


	//   ....[8]....
        /*004c*/ 	.word	0xffffffff


	//   ....[9]....
        /*0050*/ 	.word	0xffffffff


	//----- nvinfo : EIATTR_COOP_GROUP_INSTR_OFFSETS
	.align		4
.L_1755:
        /*0054*/ 	.byte	0x04, 0x28
        /*0056*/ 	.short	(.L_1757 - .L_1756)


	//   ....[0]....
.L_1756:
        /*0058*/ 	.word	0x00000910


	//   ....[1]....
        /*005c*/ 	.word	0x00000920


	//   ....[2]....
        /*0060*/ 	.word	0x00000950


	//   ....[3]....
        /*0064*/ 	.word	0x00000960


	//   ....[4]....
        /*0068*/ 	.word	0x000009a0


	//   ....[5]....
        /*006c*/ 	.word	0x000009b0


	//   ....[6]....
        /*0070*/ 	.word	0x000009f0


	//   ....[7]....
        /*0074*/ 	.word	0x00000a00


	//   ....[8]....
        /*0078*/ 	.word	0x00000a50


	//   ....[9]....
        /*007c*/ 	.word	0x00000a60


	//----- nvinfo : EIATTR_EXIT_INSTR_OFFSETS
	.align		4
.L_1757:
        /*0080*/ 	.byte	0x04, 0x1c
        /*0082*/ 	.short	(.L_1759 - .L_1758)


	//   ....[0]....
.L_1758:
        /*0084*/ 	.word	0x00000060


	//   ....[1]....
        /*0088*/ 	.word	0x000022a0


	//----- nvinfo : EIATTR_MAX_THREADS
	.align		4
.L_1759:
        /*008c*/ 	.byte	0x04, 0x05
        /*008e*/ 	.short	(.L_1761 - .L_1760)
.L_1760:
        /*0090*/ 	.word	0x00000100
        /*0094*/ 	.word	0x00000001
        /*0098*/ 	.word	0x00000001


	//----- nvinfo : EIATTR_CRS_STACK_SIZE
	.align		4
.L_1761:
        /*009c*/ 	.byte	0x04, 0x1e
        /*009e*/ 	.short	(.L_1763 - .L_1762)
.L_1762:
        /*00a0*/ 	.word	0x00000000


	//----- nvinfo : EIATTR_CBANK_PARAM_SIZE
	.align		4
.L_1763:
        /*00a4*/ 	.byte	0x03, 0x19
        /*00a6*/ 	.short	0x00a0


	//----- nvinfo : EIATTR_PARAM_CBANK
	.align		4
        /*00a8*/ 	.byte	0x04, 0x0a
        /*00aa*/ 	.short	(.L_1765 - .L_1764)
	.align		4
.L_1764:
        /*00ac*/ 	.word	index@(.nv.constant0._Z35group_norm_nhwc_fwd_one_pass_kernelI11Fp32IOBf16WLi128ELi16ELi256EEv26Group_norm_nhwc_fwd_params)
        /*00b0*/ 	.short	0x0210
        /*00b2*/ 	.short	0x00a0


	//----- nvinfo : EIATTR_SW_WAR
	.align		4
.L_1765:
        /*00b4*/ 	.byte	0x04, 0x36
        /*00b6*/ 	.short	(.L_1767 - .L_1766)
.L_1766:
        /*00b8*/ 	.word	0x00000008
.L_1767:


//--------------------- .nv.info._Z35group_norm_nhwc_fwd_one_pass_kernelI11Fp32IOBf16WLi256ELi16ELi256EEv26Group_norm_nhwc_fwd_params --------------------------
	.section	.nv.info._Z35group_norm_nhwc_fwd_one_pass_kernelI11Fp32IOBf16WLi256ELi16ELi256EEv26Group_norm_nhwc_fwd_params,"",@"SHT_CUDA_INFO"
	.sectionflags	@""
	.align	4


	//----- nvinfo : EIATTR_CUDA_API_VERSION
	.align		4
        /*0000*/ 	.byte	0x04, 0x37
        /*0002*/ 	.short	(.L_1769 - .L_1768)
.L_1768:
        /*0004*/ 	.word	0x00000082


	//----- nvinfo : EIATTR_KPARAM_INFO
	.align		4
.L_1769:
        /*0008*/ 	.byte	0x04, 0x17
        /*000a*/ 	.short	(.L_1771 - .L_1770)
.L_1770:
        /*000c*/ 	.word	0x00000000
        /*0010*/ 	.short	0x0000
        /*0012*/ 	.short	0x0000
        /*0014*/ 	.byte	0x00, 0xf0, 0x81, 0x02


	//----- nvinfo : EIATTR_SPARSE_MMA_MASK
	.align		4
.L_1771:
        /*0018*/ 	.byte	0x03, 0x50
        /*001a*/ 	.short	0x0000


	//----- nvinfo : EIATTR_MAXREG_COUNT
	.align		4
        /*001c*/ 	.byte	0x03, 0x1b
        /*001e*/ 	.short	0x00ff


	//----- nvinfo : EIATTR_NUM_BARRIERS
	.align		4
        /*0020*/ 	.byte	0x02, 0x4c
        /*0022*/ 	.byte	0x01
	.zero		1


	//----- nvinfo : EIATTR_MERCURY_ISA_VERSION
	.align		4
        /*0024*/ 	.byte	0x03, 0x5f
        /*0026*/ 	.short	0x0101


	//----- nvinfo : EIATTR_COOP_GROUP_MASK_REGIDS
	.align		4
        /*0028*/ 	.byte	0x04, 0x29
        /*002a*/ 	.short	(.L_1773 - .L_1772)


	//   ....[0]....
.L_1772:
        /*002c*/ 	.word	0xffffffff


	//   ....[1]....
        /*0030*/ 	.word	0xffffffff


	//   ....[2]....
        /*0034*/ 	.word	0xffffffff


	//   ....[3]....
        /*0038*/ 	.word	0xffffffff


	//   ....[4]....
        /*003c*/ 	.word	0xffffffff


	//   ....[5]....
        /*0040*/ 	.word	0xffffffff


	//   ....[6]....
        /*0044*/ 	.word	0xffffffff


	//   ....[7]....
        /*0048*/ 	.word	0xffffffff


	//   ....[8]....
        /*004c*/ 	.word	0xffffffff


	//   ....[9]....
        /*0050*/ 	.word	0xffffffff


	//----- nvinfo : EIATTR_COOP_GROUP_INSTR_OFFSETS
	.align		4
.L_1773:
        /*0054*/ 	.byte	0x04, 0x28
        /*0056*/ 	.short	(.L_1775 - .L_1774)


	//   ....[0]....
.L_1774:
        /*0058*/ 	.word	0x00000f70


	//   ....[1]....
        /*005c*/ 	.word	0x00000f80


	//   ....[2]....
        /*0060*/ 	.word	0x00000fb0


	//   ....[3]....
        /*0064*/ 	.word	0x00000fc0


	//   ....[4]....
        /*0068*/ 	.word	0x00001000


	//   ....[5]....
        /*006c*/ 	.word	0x00001010


	//   ....[6]....
        /*0070*/ 	.word	0x00001050


	//   ....[7]....
        /*0074*/ 	.word	0x00001060


	//   ....[8]....
        /*0078*/ 	.word	0x000010a0


	//   ....[9]....
        /*007c*/ 	.word	0x000010b0


	//----- nvinfo : EIATTR_EXIT_INSTR_OFFSETS
	.align		4
.L_1775:
        /*0080*/ 	.byte	0x04, 0x1c
        /*0082*/ 	.short	(.L_1777 - .L_1776)


	//   ....[0]....
.L_1776:
        /*0084*/ 	.word	0x00000070


	//   ....[1]....
        /*0088*/ 	.word	0x00003870


	//----- nvinfo : EIATTR_MAX_THREADS
	.align		4
.L_1777:
        /*008c*/ 	.byte	0x04, 0x05
        /*008e*/ 	.short	(.L_1779 - .L_1778)
.L_1778:
        /*0090*/ 	.word	0x00000100
        /*0094*/ 	.word	0x00000001
        /*0098*/ 	.word	0x00000001


	//----- nvinfo : EIATTR_CRS_STACK_SIZE
	.align		4
.L_1779:
        /*009c*/ 	.byte	0x04, 0x1e
        /*009e*/ 	.short	(.L_1781 - .L_1780)
.L_1780:
        /*00a0*/ 	.word	0x00000000


	//----- nvinfo : EIATTR_CBANK_PARAM_SIZE
	.align		4
.L_1781:
        /*00a4*/ 	.byte	0x03, 0x19
        /*00a6*/ 	.short	0x00a0


	//----- nvinfo : EIATTR_PARAM_CBANK
	.align		4
        /*00a8*/ 	.byte	0x04, 0x0a
        /*00aa*/ 	.short	(.L_1783 - .L_1782)
	.align		4
.L_1782:
        /*00ac*/ 	.word	index@(.nv.constant0._Z35group_norm_nhwc_fwd_one_pass_kernelI11Fp32IOBf16WLi256ELi16ELi256EEv26Group_norm_nhwc_fwd_params)
        /*00b0*/ 	.short	0x0210
        /*00b2*/ 	.short	0x00a0


	//----- nvinfo : EIATTR_SW_WAR
	.align		4
.L_1783:
        /*00b4*/ 	.byte	0x04, 0x36
        /*00b6*/ 	.short	(.L_1785 - .L_1784)
.L_1784:
        /*00b8*/ 	.word	0x00000008
.L_1785:


//--------------------- .nv.info._Z35group_norm_nhwc_fwd_one_pass_kernelI11Fp32IOBf16WLi512ELi16ELi256EEv26Group_norm_nhwc_fwd_params --------------------------
	.section	.nv.info._Z35group_norm_nhwc_fwd_one_pass_kernelI11Fp32IOBf16WLi512ELi16ELi256EEv26Group_norm_nhwc_fwd_params,"",@"SHT_CUDA_INFO"
	.sectionflags	@""
	.align	4


	//----- nvinfo : EIATTR_CUDA_API_VERSION
	.align		4
        /*0000*/ 	.byte	0x04, 0x37
        /*0002*/ 	.short	(.L_1787 - .L_1786)
.L_1786:
        /*0004*/ 	.word	0x00000082


	//----- nvinfo : EIATTR_KPARAM_INFO
	.align		4
.L_1787:
        /*0008*/ 	.byte	0x04, 0x17
        /*000a*/ 	.short	(.L_1789 - .L_1788)
.L_1788:
        /*000c*/ 	.word	0x00000000
        /*0010*/ 	.short	0x0000
        /*0012*/ 	.short	0x0000
        /*0014*/ 	.byte	0x00, 0xf0, 0x81, 0x02


	//----- nvinfo : EIATTR_SPARSE_MMA_MASK
	.align		4
.L_1789:
        /*0018*/ 	.byte	0x03, 0x50
        /*001a*/ 	.short	0x0000


	//----- nvinfo : EIATTR_MAXREG_COUNT
	.align		4
        /*001c*/ 	.byte	0x03, 0x1b
        /*001e*/ 	.short	0x00ff


	//----- nvinfo : EIATTR_NUM_BARRIERS
	.align		4
        /*0020*/ 	.byte	0x02, 0x4c
        /*0022*/ 	.byte	0x01
	.zero		1


	//----- nvinfo : EIATTR_MERCURY_ISA_VERSION
	.align		4
        /*0024*/ 	.byte	0x03, 0x5f
        /*0026*/ 	.short	0x0101


	//----- nvinfo : EIATTR_COOP_GROUP_MASK_REGIDS
	.align		4
        /*0028*/ 	.byte	0x04, 0x29
        /*002a*/ 	.short	(.L_1791 - .L_1790)


	//   ....[0]....
.L_1790:
        /*002c*/ 	.word	0xffffffff


	//   ....[1]....
        /*0030*/ 	.word	0xffffffff


	//   ....[2]....
        /*0034*/ 	.word	0xffffffff


	//   ....[3]....
        /*0038*/ 	.word	0xffffffff


	//   ....[4]....
        /*003c*/ 	.word	0xffffffff


	//   ....[5]....
        /*0040*/ 	.word	0xffffffff


	//   ....[6]....
        /*0044*/ 	.word	0xffffffff


	//   ....[7]....
        /*0048*/ 	.word	0xffffffff


	//   ....[8]....
        /*004c*/ 	.word	0xffffffff


	//   ....[9]....
        /*0050*/ 	.word	0xffffffff


	//----- nvinfo : EIATTR_COOP_GROUP_INSTR_OFFSETS
	.align		4
.L_1791:
        /*0054*/ 	.byte	0x04, 0x28
        /*0056*/ 	.short	(.L_1793 - .L_1792)


	//   ....[0]....
.L_1792:
        /*0058*/ 	.word	0x00001a90


	//   ....[1]....
        /*005c*/ 	.word	0x00001ab0


	//   ....[2]....
        /*0060*/ 	.word	0x00001ad0


	//   ....[3]....
        /*0064*/ 	.word	0x00001af0


	//   ....[4]....
        /*0068*/ 	.word	0x00001b20


	//   ....[5]....
        /*006c*/ 	.word	0x00001b40


	//   ....[6]....
        /*0070*/ 	.word	0x00001b70


	//   ....[7]....
        /*0074*/ 	.word	0x00001b90


	//   ....[8]....
        /*0078*/ 	.word	0x00001bc0


	//   ....[9]....
        /*007c*/ 	.word	0x00001be0


	//----- nvinfo : EIATTR_EXIT_INSTR_OFFSETS
	.align		4
.L_1793:
        /*0080*/ 	.byte	0x04, 0x1c
        /*0082*/ 	.short	(.L_1795 - .L_1794)


	//   ....[0]....
.L_1794:
        /*0084*/ 	.word	0x00000060


	//   ....[1]....
        /*0088*/ 	.word	0x00004d10


	//----- nvinfo : EIATTR_MAX_THREADS
	.align		4
.L_1795:
        /*008c*/ 	.byte	0x04, 0x05
        /*008e*/ 	.short	(.L_1797 - .L_1796)
.L_1796:
        /*0090*/ 	.word	0x00000100
        /*0094*/ 	.word	0x00000001
        /*0098*/ 	.word	0x00000001


	//----- nvinfo : EIATTR_CRS_STACK_SIZE
	.align		4
.L_1797:
        /*009c*/ 	.byte	0x04, 0x1e
        /*009e*/ 	.short	(.L_1799 - .L_1798)
.L_1798:
        /*00a0*/ 	.word	0x00000000


	//----- nvinfo : EIATTR_CBANK_PARAM_SIZE
	.align		4
.L_1799:
        /*00a4*/ 	.byte	0x03, 0x19
        /*00a6*/ 	.short	0x00a0


	//----- nvinfo : EIATTR_PARAM_CBANK
	.align		4
        /*00a8*/ 	.byte	0x04, 0x0a
        /*00aa*/ 	.short	(.L_1801 - .L_1800)
	.align		4
.L_1800:
        /*00ac*/ 	.word	index@(.nv.constant0._Z35group_norm_nhwc_fwd_one_pass_kernelI11Fp32IOBf16WLi512ELi16ELi256EEv26Group_norm_nhwc_fwd_params)
        /*00b0*/ 	.short	0x0210
        /*00b2*/ 	.short	0x00a0


	//----- nvinfo : EIATTR_SW_WAR
	.align		4
.L_1801:
        /*00b4*/ 	.byte	0x04, 0x36
        /*00b6*/ 	.short	(.L_1803 - .L_1802)
.L_1802:
        /*00b8*/ 	.word	0x00000008
.L_1803:


//--------------------- .nv.info._Z35group_norm_nhwc_fwd_one_pass_kernelI11Fp32IOFp16WLi64ELi16ELi256EEv26Group_norm_nhwc_fwd_params --------------------------
	.section	.nv.info._Z35group_norm_nhwc_fwd_one_pass_kernelI11Fp32IOFp16WLi64ELi16ELi256EEv26Group_norm_nhwc_fwd_params,"",@"SHT_CUDA_INFO"
	.sectionflags	@""
	.align	4


	//----- nvinfo : EIATTR_CUDA_API_VERSION
	.align		4
        /*0000*/ 	.byte	0x04, 0x37
        /*0002*/ 	.short	(.L_1805 - .L_1804)
.L_1804:
        /*0004*/ 	.word	0x00000082


	//----- nvinfo : EIATTR_KPARAM_INFO
	.align		4
.L_1805:
        /*0008*/ 	.byte	0x04, 0x17
        /*000a*/ 	.short	(.L_1807 - .L_1806)
.L_1806:
        /*000c*/ 	.word	0x00000000
        /*0010*/ 	.short	0x0000
        /*0012*/ 	.short	0x0000
        /*0014*/ 	.byte	0x00, 0xf0, 0x81, 0x02


	//----- nvinfo : EIATTR_SPARSE_MMA_MASK
	.align		4
.L_1807:
        /*0018*/ 	.byte	0x03, 0x50
        /*001a*/ 	.short	0x0000


	//----- nvinfo : EIATTR_MAXREG_COUNT
	.align		4
        /*001c*/ 	.byte	0x03, 0x1b
        /*001e*/ 	.short	0x00ff


	//----- nvinfo : EIATTR_NUM_BARRIERS
	.align		4
        /*0020*/ 	.byte	0x02, 0x4c
        /*0022*/ 	.byte	0x01
	.zero		1


	//----- nvinfo : EIATTR_MERCURY_ISA_VERSION
	.align		4
        /*0024*/ 	.byte	0x03, 0x5f
        /*0026*/ 	.short	0x0101


	//----- nvinfo : EIATTR_COOP_GROUP_MASK_REGIDS
	.align		4
        /*0028*/ 	.byte	0x04, 0x29
        /*002a*/ 	.short	(.L_1809 - .L_1808)


	//   ....[0]....
.L_1808:
        /*002c*/ 	.word	0xffffffff


	//   ....[1]....
        /*0030*/ 	.word	0xffffffff


	//   ....[2]....
        /*0034*/ 	.word	0xffffffff


	//   ....[3]....
        /*0038*/ 	.word	0xffffffff


	//   ....[4]....
        /*003c*/ 	.word	0xffffffff


	//   ....[5]....
        /*0040*/ 	.word	0xffffffff


	//   ....[6]....
        /*0044*/ 	.word	0xffffffff


	//   ....[7]....
        /*0048*/ 	.word	0xffffffff


	//   ....[8]....
        /*004c*/ 	.word	0xffffffff


	//   ....[9]....
        /*0050*/ 	.word	0xffffffff


	//----- nvinfo : EIATTR_COOP_GROUP_INSTR_OFFSETS
	.align		4
.L_1809:
        /*0054*/ 	.byte	0x04, 0x28
        /*0056*/ 	.short	(.L_1811 - .L_1810)


	//   ....[0]....
.L_1810:
        /*0058*/ 	.word	0x000006c0


	//   ....[1]....
        /*005c*/ 	.word	0x000006d0


	//   ....[2]....
        /*0060*/ 	.word	0x00000700


	//   ....[3]....
        /*0064*/ 	.word	0x00000710


	//   ....[4]....
        /*0068*/ 	.word	0x00000750


	//   ....[5]....
        /*006c*/ 	.word	0x00000760


	//   ....[6]....
        /*0070*/ 	.word	0x000007a0


	//   ....[7]....
        /*0074*/ 	.word	0x000007b0


	//   ....[8]....
        /*0078*/ 	.word	0x000007f0


	//   ....[9]....
        /*007c*/ 	.word	0x00000800


	//----- nvinfo : EIATTR_EXIT_INSTR_OFFSETS
	.align		4
.L_1811:
        /*0080*/ 	.byte	0x04, 0x1c
        /*0082*/ 	.short	(.L_1813 - .L_1812)


	//   ....[0]....
.L_1812:
        /*0084*/ 	.word	0x00000060


	//   ....[1]....
        /*0088*/ 	.word	0x00001b90


	//----- nvinfo : EIATTR_MAX_THREADS
	.align		4
.L_1813:
        /*008c*/ 	.byte	0x04, 0x05
        /*008e*/ 	.short	(.L_1815 - .L_1814)
.L_1814:
        /*0090*/ 	.word	0x00000100
        /*0094*/ 	.word	0x00000001
        /*0098*/ 	.word	0x00000001


	//----- nvinfo : EIATTR_CRS_STACK_SIZE
	.align		4
.L_1815:
        /*009c*/ 	.byte	0x04, 0x1e
        /*009e*/ 	.short	(.L_1817 - .L_1816)
.L_1816:
        /*00a0*/ 	.word	0x00000000


	//----- nvinfo : EIATTR_CBANK_PARAM_SIZE
	.align		4
.L_1817:
        /*00a4*/ 	.byte	0x03, 0x19
        /*00a6*/ 	.short	0x00a0


	//----- nvinfo : EIATTR_PARAM_CBANK
	.align		4
        /*00a8*/ 	.byte	0x04, 0x0a
        /*00aa*/ 	.short	(.L_1819 - .L_1818)
	.align		4
.L_1818:
        /*00ac*/ 	.word	index@(.nv.constant0._Z35group_norm_nhwc_fwd_one_pass_kernelI11Fp32IOFp16WLi64ELi16ELi256EEv26Group_norm_nhwc_fwd_params)
        /*00b0*/ 	.short	0x0210
        /*00b2*/ 	.short	0x00a0


	//----- nvinfo : EIATTR_SW_WAR
	.align		4
.L_1819:
        /*00b4*/ 	.byte	0x04, 0x36
        /*00b6*/ 	.short	(.L_1821 - .L_1820)
.L_1820:
        /*00b8*/ 	.word	0x00000008
.L_1821:


//--------------------- .nv.info._Z35group_norm_nhwc_fwd_one_pass_kernelI11Fp32IOFp16WLi128ELi16ELi256EEv26Group_norm_nhwc_fwd_params --------------------------
	.section	.nv.info._Z35group_norm_nhwc_fwd_one_pass_kernelI11Fp32IOFp16WLi128ELi16ELi256EEv26Group_norm_nhwc_fwd_params,"",@"SHT_CUDA_INFO"
	.sectionflags	@""
	.align	4


	//----- nvinfo : EIATTR_CUDA_API_VERSION
	.align		4
        /*0000*/ 	.byte	0x04, 0x37
        /*0002*/ 	.short	(.L_1823 - .L_1822)
.L_1822:
        /*0004*/ 	.word	0x00000082


	//----- nvinfo : EIATTR_KPARAM_INFO
	.align		4
.L_1823:
        /*0008*/ 	.byte	0x04, 0x17
        /*000a*/ 	.short	(.L_1825 - .L_1824)
.L_1824:
        /*000c*/ 	.word	0x00000000
        /*0010*/ 	.short	0x0000
        /*0012*/ 	.short	0x0000
        /*0014*/ 	.byte	0x00, 0xf0, 0x81, 0x02


	//----- nvinfo : EIATTR_SPARSE_MMA_MASK
	.align		4
.L_1825:
        /*0018*/ 	.byte	0x03, 0x50
        /*001a*/ 	.short	0x0000


	//----- nvinfo : EIATTR_MAXREG_COUNT
	.align		4
        /*001c*/ 	.byte	0x03, 0x1b
        /*001e*/ 	.short	0x00ff


	//----- nvinfo : EIATTR_NUM_BARRIERS
	.align		4
        /*0020*/ 	.byte	0x02, 0x4c
        /*0022*/ 	.byte	0x01
	.zero		1


	//----- nvinfo : EIATTR_MERCURY_ISA_VERSION
	.align		4
        /*0024*/ 	.byte	0x03, 0x5f
        /*0026*/ 	.short	0x0101


	//----- nvinfo : EIATTR_COOP_GROUP_MASK_REGIDS
	.align		4
        /*0028*/ 	.byte	0x04, 0x29
        /*002a*/ 	.short	(.L_1827 - .L_1826)


	//   ....[0]....
.L_1826:
        /*002c*/ 	.word	0xffffffff


	//   ....[1]....
        /*0030*/ 	.word	0xffffffff


	//   ....[2]....
        /*0034*/ 	.word	0xffffffff


	//   ....[3]....
        /*0038*/ 	.word	0xffffffff


	//   ....[4]....
        /*003c*/ 	.word	0xffffffff


	//   ....[5]....
        /*0040*/ 	.word	0xffffffff


	//   ....[6]....
        /*0044*/ 	.word	0xffffffff


	//   ....[7]....
        /*0048*/ 	.word	0xffffffff


	//   ....[8]....
        /*004c*/ 	.word	0xffffffff


	//   ....[9]....
        /*0050*/ 	.word	0xffffffff


	//----- nvinfo : EIATTR_COOP_GROUP_INSTR_OFFSETS
	.align		4
.L_1827:
        /*0054*/ 	.byte	0x04, 0x28
        /*0056*/ 	.short	(.L_1829 - .L_1828)


	//   ....[0]....
.L_1828:
        /*0058*/ 	.word	0x00000910


	//   ....[1]....
        /*005c*/ 	.word	0x00000920


	//   ....[2]....
        /*0060*/ 	.word	0x00000950


	//   ....[3]....
        /*0064*/ 	.word	0x00000960


	//   ....[4]....
        /*0068*/ 	.word	0x000009a0


	//   ....[5]....
        /*006c*/ 	.word	0x000009b0


	//   ....[6]....
        /*0070*/ 	.word	0x000009f0


	//   ....[7]....
        /*0074*/ 	.word	0x00000a00


	//   ....[8]....
        /*0078*/ 	.word	0x00000a50


	//   ....[9]....
        /*007c*/ 	.word	0x00000a60


	//----- nvinfo : EIATTR_EXIT_INSTR_OFFSETS
	.align		4
.L_1829:
        /*0080*/ 	.byte	0x04, 0x1c
        /*0082*/ 	.short	(.L_1831 - .L_1830)


	//   ....[0]....
.L_1830:
        /*0084*/ 	.word	0x00000060


	//   ....[1]....
        /*0088*/ 	.word	0x000022a0


	//----- nvinfo : EIATTR_MAX_THREADS
	.align		4
.L_1831:
        /*008c*/ 	.byte	0x04, 0x05
        /*008e*/ 	.short	(.L_1833 - .L_1832)
.L_1832:
        /*0090*/ 	.word	0x00000100
        /*0094*/ 	.word	0x00000001
        /*0098*/ 	.word	0x00000001


	//----- nvinfo : EIATTR_CRS_STACK_SIZE
	.align		4
.L_1833:
        /*009c*/ 	.byte	0x04, 0x1e
        /*009e*/ 	.short	(.L_1835 - .L_1834)
.L_1834:
        /*00a0*/ 	.word	0x00000000


	//----- nvinfo : EIATTR_CBANK_PARAM_SIZE
	.align		4
.L_1835:
        /*00a4*/ 	.byte	0x03, 0x19
        /*00a6*/ 	.short	0x00a0


	//----- nvinfo : EIATTR_PARAM_CBANK
	.align		4
        /*00a8*/ 	.byte	0x04, 0x0a
        /*00aa*/ 	.short	(.L_1837 - .L_1836)
	.align		4
.L_1836:
        /*00ac*/ 	.word	index@(.nv.constant0._Z35group_norm_nhwc_fwd_one_pass_kernelI11Fp32IOFp16WLi128ELi16ELi256EEv26Group_norm_nhwc_fwd_params)
        /*00b0*/ 	.short	0x0210
        /*00b2*/ 	.short	0x00a0


	//----- nvinfo : EIATTR_SW_WAR
	.align		4
.L_1837:
        /*00b4*/ 	.byte	0x04, 0x36
        /*00b6*/ 	.short	(.L_1839 - .L_1838)
.L_1838:
        /*00b8*/ 	.word	0x00000008
.L_1839:


//--------------------- .nv.info._Z35group_norm_nhwc_fwd_one_pass_kernelI11Fp32IOFp16WLi256ELi16ELi256EEv26Group_norm_nhwc_fwd_params --------------------------
	.section	.nv.info._Z35group_norm_nhwc_fwd_one_pass_kernelI11Fp32IOFp16WLi256ELi16ELi256EEv26Group_norm_nhwc_fwd_params,"",@"SHT_CUDA_INFO"
	.sectionflags	@""
	.align	4


	//----- nvinfo : EIATTR_CUDA_API_VERSION
	.align		4
        /*0000*/ 	.byte	0x04, 0x37
        /*0002*/ 	.short	(.L_1841 - .L_1840)
.L_1840:
        /*0004*/ 	.word	0x00000082


	//----- nvinfo : EIATTR_KPARAM_INFO
	.align		4
.L_1841:
        /*0008*/ 	.byte	0x04, 0x17
        /*000a*/ 	.short	(.L_1843 - .L_1842)
.L_1842:
        /*000c*/ 	.word	0x00000000
        /*0010*/ 	.short	0x0000
        /*0012*/ 	.short	0x0000
        /*0014*/ 	.byte	0x00, 0xf0, 0x81, 0x02


	//----- nvinfo : EIATTR_SPARSE_MMA_MASK
	.align		4
.L_1843:
        /*0018*/ 	.byte	0x03, 0x50
        /*001a*/ 	.short	0x0000


	//----- nvinfo : EIATTR_MAXREG_COUNT
	.align		4
        /*001c*/ 	.byte	0x03, 0x1b
        /*001e*/ 	.short	0x00ff


	//----- nvinfo : EIATTR_NUM_BARRIERS
	.align		4
        /*0020*/ 	.byte	0x02, 0x4c
        /*0022*/ 	.byte	0x01
	.zero		1


	//----- nvinfo : EIATTR_MERCURY_ISA_VERSION
	.align		4
        /*0024*/ 	.byte	0x03, 0x5f
        /*0026*/ 	.short	0x0101


	//----- nvinfo : EIATTR_COOP_GROUP_MASK_REGIDS
	.align		4
        /*0028*/ 	.byte	0x04, 0x29
        /*002a*/ 	.short	(.L_1845 - .L_1844)


	//   ....[0]....
.L_1844:
        /*002c*/ 	.word	0xffffffff


	//   ....[1]....
        /*0030*/ 	.word	0xffffffff


	//   ....[2]....
        /*0034*/ 	.word	0xffffffff


	//   ....[3]....
        /*0038*/ 	.word	0xffffffff


	//   ....[4]....
        /*003c*/ 	.word	0xffffffff


	//   ....[5]....
        /*0040*/ 	.word	0xffffffff


	//   ....[6]....
        /*0044*/ 	.word	0xffffffff


	//   ....[7]....
        /*0048*/ 	.word	0xffffffff


	//   ....[8]....
        /*004c*/ 	.word	0xffffffff


	//   ....[9]....
        /*0050*/ 	.word	0xffffffff


	//----- nvinfo : EIATTR_COOP_GROUP_INSTR_OFFSETS
	.align		4
.L_1845:
        /*0054*/ 	.byte	0x04, 0x28
        /*0056*/ 	.short	(.L_1847 - .L_1846)


	//   ....[0]....
.L_1846:
        /*0058*/ 	.word	0x00000f70


	//   ....[1]....
        /*005c*/ 	.word	0x00000f80


	//   ....[2]....
        /*0060*/ 	.word	0x00000fb0


	//   ....[3]....
        /*0064*/ 	.word	0x00000fc0


	//   ....[4]....
        /*0068*/ 	.word	0x00001000


	//   ....[5]....
        /*006c*/ 	.word	0x00001010


	//   ....[6]....
        /*0070*/ 	.word	0x00001050


	//   ....[7]....
        /*0074*/ 	.word	0x00001060


	//   ....[8]....
        /*0078*/ 	.word	0x000010a0


	//   ....[9]....
        /*007c*/ 	.word	0x000010b0


	//----- nvinfo : EIATTR_EXIT_INSTR_OFFSETS
	.align		4
.L_1847:
        /*0080*/ 	.byte	0x04, 0x1c
        /*0082*/ 	.short	(.L_1849 - .L_1848)


	//   ....[0]....
.L_1848:
        /*0084*/ 	.word	0x00000070


	//   ....[1]....
        /*0088*/ 	.word	0x00003870


	//----- nvinfo : EIATTR_MAX_THREADS
	.align		4
.L_1849:
        /*008c*/ 	.byte	0x04, 0x05
        /*008e*/ 	.short	(.L_1851 - .L_1850)
.L_1850:
        /*0090*/ 	.word	0x00000100
        /*0094*/ 	.word	0x00000001
        /*0098*/ 	.word	0x00000001


	//----- nvinfo : EIATTR_CRS_STACK_SIZE
	.align		4
.L_1851:
        /*009c*/ 	.byte	0x04, 0x1e
        /*009e*/ 	.short	(.L_1853 - .L_1852)
.L_1852:
        /*00a0*/ 	.word	0x00000000


	//----- nvinfo : EIATTR_CBANK_PARAM_SIZE
	.align		4
.L_1853:
        /*00a4*/ 	.byte	0x03, 0x19
        /*00a6*/ 	.short	0x00a0


	//----- nvinfo : EIATTR_PARAM_CBANK
	.align		4
        /*00a8*/ 	.byte	0x04, 0x0a
        /*00aa*/ 	.short	(.L_1855 - .L_1854)
	.align		4
.L_1854:
        /*00ac*/ 	.word	index@(.nv.constant0._Z35group_norm_nhwc_fwd_one_pass_kernelI11Fp32IOFp16WLi256ELi16ELi256EEv26Group_norm_nhwc_fwd_params)
        /*00b0*/ 	.short	0x0210
        /*00b2*/ 	.short	0x00a0


	//----- nvinfo : EIATTR_SW_WAR
	.align		4
.L_1855:
        /*00b4*/ 	.byte	0x04, 0x36
        /*00b6*/ 	.short	(.L_1857 - .L_1856)
.L_1856:
        /*00b8*/ 	.word	0x00000008
.L_1857:


//--------------------- .nv.info._Z35group_norm_nhwc_fwd_one_pass_kernelI11Fp32IOFp16WLi512ELi16ELi256EEv26Group_norm_nhwc_fwd_params --------------------------
	.section	.nv.info._Z35group_norm_nhwc_fwd_one_pass_kernelI11Fp32IOFp16WLi512ELi16ELi256EEv26Group_norm_nhwc_fwd_params,"",@"SHT_CUDA_INFO"
	.sectionflags	@""
	.align	4


	//----- nvinfo : EIATTR_CUDA_API_VERSION
	.align		4
        /*0000*/ 	.byte	0x04, 0x37
        /*0002*/ 	.short	(.L_1859 - .L_1858)
.L_1858:
        /*0004*/ 	.word	0x00000082


	//----- nvinfo : EIATTR_KPARAM_INFO
	.align		4
.L_1859:
        /*0008*/ 	.byte	0x04, 0x17
        /*000a*/ 	.short	(.L_1861 - .L_1860)
.L_1860:
        /*000c*/ 	.word	0x00000000
        /*0010*/ 	.short	0x0000
        /*0012*/ 	.short	0x0000
        /*0014*/ 	.byte	0x00, 0xf0, 0x81, 0x02


	//----- nvinfo : EIATTR_SPARSE_MMA_MASK
	.align		4
.L_1861:
        /*0018*/ 	.byte	0x03, 0x50
        /*001a*/ 	.short	0x0000


	//----- nvinfo : EIATTR_MAXREG_COUNT
	.align		4
        /*001c*/ 	.byte	0x03, 0x1b
        /*001e*/ 	.short	0x00ff


	//----- nvinfo : EIATTR_NUM_BARRIERS
	.align		4
        /*0020*/ 	.byte	0x02, 0x4c
        /*0022*/ 	.byte	0x01
	.zero		1


	//----- nvinfo : EIATTR_MERCURY_ISA_VERSION
	.align		4
        /*0024*/ 	.byte	0x03, 0x5f
        /*0026*/ 	.short	0x0101


	//----- nvinfo : EIATTR_COOP_GROUP_MASK_REGIDS
	.align		4
        /*0028*/ 	.byte	0x04, 0x29
        /*002a*/ 	.short	(.L_1863 - .L_1862)


	//   ....[0]....
.L_1862:
        /*002c*/ 	.word	0xffffffff


	//   ....[1]....
        /*0030*/ 	.word	0xffffffff


	//   ....[2]....
        /*0034*/ 	.word	0xffffffff


	//   ....[3]....
        /*0038*/ 	.word	0xffffffff


	//   ....[4]....
        /*003c*/ 	.word	0xffffffff


	//   ....[5]....
        /*0040*/ 	.word	0xffffffff


	//   ....[6]....
        /*0044*/ 	.word	0xffffffff


	//   ....[7]....
        /*0048*/ 	.word	0xffffffff


	//   ....[8]....
        /*004c*/ 	.word	0xffffffff


	//   ....[9]....
        /*0050*/ 	.word	0xffffffff


	//----- nvinfo : EIATTR_COOP_GROUP_INSTR_OFFSETS
	.align		4
.L_1863:
        /*0054*/ 	.byte	0x04, 0x28
        /*0056*/ 	.short	(.L_1865 - .L_1864)


	//   ....[0]....
.L_1864:
        /*0058*/ 	.word	0x00001a90


	//   ....[1]....
        /*005c*/ 	.word	0x00001ab0


	//   ....[2]....
        /*0060*/ 	.word	0x00001ad0


	//   ....[3]....
        /*0064*/ 	.word	0x00001af0


	//   ....[4]....
        /*0068*/ 	.word	0x00001b20


	//   ....[5]....
        /*006c*/ 	.word	0x00001b40


	//   ....[6]....
        /*0070*/ 	.word	0x00001b70


	//   ....[7]....
        /*0074*/ 	.word	0x00001b90


	//   ....[8]....
        /*0078*/ 	.word	0x00001bc0


	//   ....[9]....
        /*007c*/ 	.word	0x00001be0


	//----- nvinfo : EIATTR_EXIT_INSTR_OFFSETS
	.align		4
.L_1865:
        /*0080*/ 	.byte	0x04, 0x1c
        /*0082*/ 	.short	(.L_1867 - .L_1866)


	//   ....[0]....
.L_1866:
        /*0084*/ 	.word	0x00000060


	//   ....[1]....
        /*0088*/ 	.word	0x00004d10


	//----- nvinfo : EIATTR_MAX_THREADS
	.align		4
.L_1867:
        /*008c*/ 	.byte	0x04, 0x05
        /*008e*/ 	.short	(.L_1869 - .L_1868)
.L_1868:
        /*0090*/ 	.word	0x00000100
        /*0094*/ 	.word	0x00000001
        /*0098*/ 	.word	0x00000001


	//----- nvinfo : EIATTR_CRS_STACK_SIZE
	.align		4
.L_1869:
        /*009c*/ 	.byte	0x04, 0x1e
        /*009e*/ 	.short	(.L_1871 - .L_1870)
.L_1870:
        /*00a0*/ 	.word	0x00000000


	//----- nvinfo : EIATTR_CBANK_PARAM_SIZE
	.align		4
.L_1871:
        /*00a4*/ 	.byte	0x03, 0x19
        /*00a6*/ 	.short	0x00a0


	//----- nvinfo : EIATTR_PARAM_CBANK
	.align		4
        /*00a8*/ 	.byte	0x04, 0x0a
        /*00aa*/ 	.short	(.L_1873 - .L_1872)
	.align		4
.L_1872:
        /*00ac*/ 	.word	index@(.nv.constant0._Z35group_norm_nhwc_fwd_one_pass_kernelI11Fp32IOFp16WLi512ELi16ELi256EEv26Group_norm_nhwc_fwd_params)
        /*00b0*/ 	.short	0x0210
        /*00b2*/ 	.short	0x00a0


	//----- nvinfo : EIATTR_SW_WAR
	.align		4
.L_1873:
        /*00b4*/ 	.byte	0x04, 0x36
        /*00b6*/ 	.short	(.L_1875 - .L_1874)
.L_1874:
        /*00b8*/ 	.word	0x00000008
.L_1875:


//--------------------- .nv.callgraph             --------------------------
	.section	.nv.callgraph,"",@"SHT_CUDA_CALLGRAPH"
	.align	4
	.sectionentsize	8
	.align		4
        /*0000*/ 	.word	0x00000000
	.align		4
        /*0004*/ 	.word	0xffffffff
	.align		4
        /*0008*/ 	.word	0x00000000
	.align		4
        /*000c*/ 	.word	0xfffffffe
	.align		4
        /*0010*/ 	.word	0x00000000
	.align		4
        /*0014*/ 	.word	0xfffffffd
	.align		4
        /*0018*/ 	.word	0x00000000
	.align		4
        /*001c*/ 	.word	0xfffffffc


//--------------------- .nv.constant4             --------------------------
	.section	.nv.constant4,"a",@progbits
	.align	8
	.align		8
.nv.constant4:
        /*0000*/ 	.dword	_ZN61_INTERNAL_e45974a8_30_group_norm_nhwc_one_pass_16_cu_0f6b7c024cuda3std3__45__cpo5beginE
	.align		8
        /*0008*/ 	.dword	_ZN61_INTERNAL_e45974a8_30_group_norm_nhwc_one_pass_16_cu_0f6b7c024cuda3std3__45__cpo3endE
	.align		8
        /*0010*/ 	.dword	_ZN61_INTERNAL_e45974a8_30_group_norm_nhwc_one_pass_16_cu_0f6b7c024cuda3std3__45__cpo6cbeginE
	.align		8
        /*0018*/ 	.dword	_ZN61_INTERNAL_e45974a8_30_group_norm_nhwc_one_pass_16_cu_0f6b7c024cuda3std3__45__cpo4cendE
	.align		8
        /*0020*/ 	.dword	_ZN61_INTERNAL_e45974a8_30_group_norm_nhwc_one_pass_16_cu_0f6b7c024cuda3std3__45__cpo6rbeginE
	.align		8
        /*0028*/ 	.dword	_ZN61_INTERNAL_e45974a8_30_group_norm_nhwc_one_pass_16_cu_0f6b7c024cuda3std3__45__cpo4rendE
	.align		8
        /*0030*/ 	.dword	_ZN61_INTERNAL_e45974a8_30_group_norm_nhwc_one_pass_16_cu_0f6b7c024cuda3std3__45__cpo7crbeginE
	.align		8
        /*0038*/ 	.dword	_ZN61_INTERNAL_e45974a8_30_group_norm_nhwc_one_pass_16_cu_0f6b7c024cuda3std3__45__cpo5crendE
	.align		8
        /*0040*/ 	.dword	_ZN61_INTERNAL_e45974a8_30_group_norm_nhwc_one_pass_16_cu_0f6b7c024cuda3std3__463_GLOBAL__N__e45974a8_30_group_norm_nhwc_one_pass_16_cu_0f6b7c026ignoreE
	.align		8
        /*0048*/ 	.dword	_ZN61_INTERNAL_e45974a8_30_group_norm_nhwc_one_pass_16_cu_0f6b7c024cuda3std3__419piecewise_constructE
	.align		8
        /*0050*/ 	.dword	_ZN61_INTERNAL_e45974a8_30_group_norm_nhwc_one_pass_16_cu_0f6b7c024cuda3std3__48in_placeE
	.align		8
        /*0058*/ 	.dword	_ZN61_INTERNAL_e45974a8_30_group_norm_nhwc_one_pass_16_cu_0f6b7c024cuda3std3__420unreachable_sentinelE
	.align		8
        /*0060*/ 	.dword	_ZN61_INTERNAL_e45974a8_30_group_norm_nhwc_one_pass_16_cu_0f6b7c024cuda3std3__47nulloptE
	.align		8
        /*0068*/ 	.dword	_ZN61_INTERNAL_e45974a8_30_group_norm_nhwc_one_pass_16_cu_0f6b7c024cuda3std3__48unexpectE
	.align		8
        /*0070*/ 	.dword	_ZN61_INTERNAL_e45974a8_30_group_norm_nhwc_one_pass_16_cu_0f6b7c024cuda3std6ranges3__45__cpo4swapE
	.align		8
        /*0078*/ 	.dword	_ZN61_INTERNAL_e45974a8_30_group_norm_nhwc_one_pass_16_cu_0f6b7c024cuda3std6ranges3__45__cpo9iter_moveE
	.align		8
        /*0080*/ 	.dword	_ZN61_INTERNAL_e45974a8_30_group_norm_nhwc_one_pass_16_cu_0f6b7c024cuda3std6ranges3__45__cpo5beginE
	.align		8
        /*0088*/ 	.dword	_ZN61_INTERNAL_e45974a8_30_group_norm_nhwc_one_pass_16_cu_0f6b7c024cuda3std6ranges3__45__cpo3endE
	.align		8
        /*0090*/ 	.dword	_ZN61_INTERNAL_e45974a8_30_group_norm_nhwc_one_pass_16_cu_0f6b7c024cuda3std6ranges3__45__cpo6cbeginE
	.align		8
        /*0098*/ 	.dword	_ZN61_INTERNAL_e45974a8_30_group_norm_nhwc_one_pass_16_cu_0f6b7c024cuda3std6ranges3__45__cpo4cendE
	.align		8
        /*00a0*/ 	.dword	_ZN61_INTERNAL_e45974a8_30_group_norm_nhwc_one_pass_16_cu_0f6b7c024cuda3std6ranges3__45__cpo7advanceE
	.align		8
        /*00a8*/ 	.dword	_ZN61_INTERNAL_e45974a8_30_group_norm_nhwc_one_pass_16_cu_0f6b7c024cuda3std6ranges3__45__cpo9iter_swapE
	.align		8
        /*00b0*/ 	.dword	_ZN61_INTERNAL_e45974a8_30_group_norm_nhwc_one_pass_16_cu_0f6b7c024cuda3std6ranges3__45__cpo4nextE
	.align		8
        /*00b8*/ 	.dword	_ZN61_INTERNAL_e45974a8_30_group_norm_nhwc_one_pass_16_cu_0f6b7c024cuda3std6ranges3__45__cpo4prevE
	.align		8
        /*00c0*/ 	.dword	_ZN61_INTERNAL_e45974a8_30_group_norm_nhwc_one_pass_16_cu_0f6b7c024cuda3std6ranges3__45__cpo4dataE
	.align		8
        /*00c8*/ 	.dword	_ZN61_INTERNAL_e45974a8_30_group_norm_nhwc_one_pass_16_cu_0f6b7c024cuda3std6ranges3__45__cpo5cdataE
	.align		8
        /*00d0*/ 	.dword	_ZN61_INTERNAL_e45974a8_30_group_norm_nhwc_one_pass_16_cu_0f6b7c024cuda3std6ranges3__45__cpo4sizeE
	.align		8
        /*00d8*/ 	.dword	_ZN61_INTERNAL_e45974a8_30_group_norm_nhwc_one_pass_16_cu_0f6b7c024cuda3std6ranges3__45__cpo5ssizeE
	.align		8
        /*00e0*/ 	.dword	_ZN61_INTERNAL_e45974a8_30_group_norm_nhwc_one_pass_16_cu_0f6b7c024cuda3std6ranges3__45__cpo8distanceE
	.align		8
        /*00e8*/ 	.dword	_ZN61_INTERNAL_e45974a8_30_group_norm_nhwc_one_pass_16_cu_0f6b7c026thrust23THRUST_300001_SM_900_NS6system6detail10sequential3seqE
	.align		8
        /*00f0*/ 	.dword	_ZN61_INTERNAL_e45974a8_30_group_norm_nhwc_one_pass_16_cu_0f6b7c026thrust23THRUST_300001_SM_900_NS12placeholders2_1E
	.align		8
        /*00f8*/ 	.dword	_ZN61_INTERNAL_e45974a8_30_group_norm_nhwc_one_pass_16_cu_0f6b7c026thrust23THRUST_300001_SM_900_NS12placeholders2_2E
	.align		8
        /*0100*/ 	.dword	_ZN61_INTERNAL_e45974a8_30_group_norm_nhwc_one_pass_16_cu_0f6b7c026thrust23THRUST_300001_SM_900_NS12placeholders2_3E
	.align		8
        /*0108*/ 	.dword	_ZN61_INTERNAL_e45974a8_30_group_norm_nhwc_one_pass_16_cu_0f6b7c026thrust23THRUST_300001_SM_900_NS12placeholders2_4E
	.align		8
        /*0110*/ 	.dword	_ZN61_INTERNAL_e45974a8_30_group_norm_nhwc_one_pass_16_cu_0f6b7c026thrust23THRUST_300001_SM_900_NS12placeholders2_5E
	.align		8
        /*0118*/ 	.dword	_ZN61_INTERNAL_e45974a8_30_group_norm_nhwc_one_pass_16_cu_0f6b7c026thrust23THRUST_300001_SM_900_NS12placeholders2_6E
	.align		8
        /*0120*/ 	.dword	_ZN61_INTERNAL_e45974a8_30_group_norm_nhwc_one_pass_16_cu_0f6b7c026thrust23THRUST_300001_SM_900_NS12placeholders2_7E
	.align		8
        /*0128*/ 	.dword	_ZN61_INTERNAL_e45974a8_30_group_norm_nhwc_one_pass_16_cu_0f6b7c026thrust23THRUST_300001_SM_900_NS12placeholders2_8E
	.align		8
        /*0130*/ 	.dword	_ZN61_INTERNAL_e45974a8_30_group_norm_nhwc_one_pass_16_cu_0f6b7c026thrust23THRUST_300001_SM_900_NS12placeholders2_9E
	.align		8
        /*0138*/ 	.dword	_ZN61_INTERNAL_e45974a8_30_group_norm_nhwc_one_pass_16_cu_0f6b7c026thrust23THRUST_300001_SM_900_NS12placeholders3_10E


//--------------------- .text._ZN3cub17CUB_300001_SM_9006detail11EmptyKernelIvEEvv --------------------------
	.section	.text._ZN3cub17CUB_300001_SM_9006detail11EmptyKernelIvEEvv,"ax",@progbits
	.align	128
        .global         _ZN3cub17CUB_300001_SM_9006detail11EmptyKernelIvEEvv
        .type           _ZN3cub17CUB_300001_SM_9006detail11EmptyKernelIvEEvv,@function
        .size           _ZN3cub17CUB_300001_SM_9006detail11EmptyKernelIvEEvv,(.L_x_3295 - _ZN3cub17CUB_300001_SM_9006detail11EmptyKernelIvEEvv)
        .other          _ZN3cub17CUB_300001_SM_9006detail11EmptyKernelIvEEvv,@"STO_CUDA_ENTRY STV_DEFAULT"
_ZN3cub17CUB_300001_SM_9006detail11EmptyKernelIvEEvv:
.text._ZN3cub17CUB_300001_SM_9006detail11EmptyKernelIvEEvv:
[----:B------:R-:W-:Y:S01]  /*0000*/  LDC R1, c[0x0][0x28] ;  /* 0x00000a00ff017b82 */ /* 0x000fe20000000800 */
[----:B------:R-:W-:Y:S05]  /*0010*/  EXIT ;  /* 0x000000000000794d */ /* 0x000fea0003800000 */
.L_x_0:
[----:B------:R-:W-:-:S00]  /*0020*/  BRA `(.L_x_0) ;  /* 0xfffffffc00fc7947 */ /* 0x000fc0000383ffff */
[----:B------:R-:W-:-:S00]  /*0030*/  NOP ;  /* 0x0000000000007918 */ /* 0x000fc00000000000 */
        /* <DEDUP_REMOVED lines=12> */
.L_x_3295:


//--------------------- .text._Z35group_norm_nhwc_bwd_one_pass_kernelI11Bf16IOFp32WLi64ELi16ELi256EEv26Group_norm_nhwc_bwd_params --------------------------
	.section	.text._Z35group_norm_nhwc_bwd_one_pass_kernelI11Bf16IOFp32WLi64ELi16ELi256EEv26Group_norm_nhwc_bwd_params,"ax",@progbits
	.align	128
        .global         _Z35group_norm_nhwc_bwd_one_pass_kernelI11Bf16IOFp32WLi64ELi16ELi256EEv26Group_norm_nhwc_bwd_params
        .type           _Z35group_norm_nhwc_bwd_one_pass_kernelI11Bf16IOFp32WLi64ELi16ELi256EEv26Group_norm_nhwc_bwd_params,@function
        .size           _Z35group_norm_nhwc_bwd_one_pass_kernelI11Bf16IOFp32WLi64ELi16ELi256EEv26Group_norm_nhwc_bwd_params,(.L_x_3296 - _Z35group_norm_nhwc_bwd_one_pass_kernelI11Bf16IOFp32WLi64ELi16ELi256EEv26Group_norm_nhwc_bwd_params)
        .other          _Z35group_norm_nhwc_bwd_one_pass_kernelI11Bf16IOFp32WLi64ELi16ELi256EEv26Group_norm_nhwc_bwd_params,@"STO_CUDA_ENTRY STV_DEFAULT"
_Z35group_norm_nhwc_bwd_one_pass_kernelI11Bf16IOFp32WLi64ELi16ELi256EEv26Group_norm_nhwc_bwd_params:
.text._Z35group_norm_nhwc_bwd_one_pass_kernelI11Bf16IOFp32WLi64ELi16ELi256EEv26Group_norm_nhwc_bwd_params:
[----:B------:R-:W-:Y:S01]  /*0000*/  LDC R1, c[0x0][0x28] ;  /* 0x00000a00ff017b82 */ /* 0x000fe20000000800 */
[----:B------:R-:W0:Y:S01]  /*0010*/  S2R R30, SR_CTAID.Y ;  /* 0x00000000001e7919 */ /* 0x000e220000002600 */
[----:B------:R-:W-:Y:S01]  /*0020*/  ULDC UR4, c[0x0][0x2a0] ;  /* 0x0000a80000047ab9 */ /* 0x000fe20000000800 */
[----:B------:R-:W-:-:S05]  /*0030*/  ULDC UR5, c[0x0][0x270] ;  /* 0x00009c0000057ab9 */ /* 0x000fca0000000800 */
[----:B------:R-:W1:Y:S01]  /*0040*/  S2UR UR14, SR_CTAID.X ;  /* 0x00000000000e79c3 */ /* 0x000e620000002500 */
[----:B------:R-:W-:Y:S01]  /*0050*/  UIMAD UR4, UR4, UR5, URZ ;  /* 0x00000005040472a4 */ /* 0x000fe2000f8e023f */
[----:B------:R-:W2:Y:S01]  /*0060*/  S2R R38, SR_TID.X ;  /* 0x0000000000267919 */ /* 0x000ea20000002100 */
[----:B------:R-:W-:-:S04]  /*0070*/  ULDC.64 UR12, c[0x0][0x208] ;  /* 0x00008200000c7ab9 */ /* 0x000fc80000000a00 */
[----:B0-----:R-:W-:-:S13]  /*0080*/  ISETP.GE.AND P0, PT, R30, UR4, PT ;  /* 0x000000041e007c0c */ /* 0x001fda000bf06270 */
[----:B-12---:R-:W-:Y:S05]  /*0090*/  @P0 BRA `(.L_x_1) ;  /* 0x0000003400f80947 */ /* 0x006fea0003800000 */
[----:B------:R-:W0:Y:S01]  /*00a0*/  LDC R3, c[0x0][0x2ac] ;  /* 0x0000ab00ff037b82 */ /* 0x000e220000000800 */
[----:B------:R-:W-:Y:S01]  /*00b0*/  ULDC.64 UR10, c[0x0][0x288] ;  /* 0x0000a200000a7ab9 */ /* 0x000fe20000000a00 */
[----:B------:R-:W1:Y:S01]  /*00c0*/  S2R R11, SR_LANEID ;  /* 0x00000000000b7919 */ /* 0x000e620000000000 */
[----:B------:R-:W-:Y:S01]  /*00d0*/  SHF.R.U32.HI R10, RZ, 0x3, R38 ;  /* 0x00000003ff0a7819 */ /* 0x000fe20000011626 */
[----:B------:R-:W-:Y:S01]  /*00e0*/  UIMAD.WIDE.U32 UR4, UR10, 0x3, URZ ;  /* 0x000000030a0478a5 */ /* 0x000fe2000f8e003f */
[----:B------:R-:W-:Y:S01]  /*00f0*/  HFMA2.MMA R35, -RZ, RZ, 0, 0 ;  /* 0x00000000ff237435 */ /* 0x000fe200000001ff */
[----:B------:R-:W-:Y:S01]  /*0100*/  UIMAD UR8, UR11, 0x3, URZ ;  /* 0x000000030b0878a4 */ /* 0x000fe2000f8e023f */
[----:B------:R-:W-:Y:S01]  /*0110*/  MOV R36, R30 ;  /* 0x0000001e00247202 */ /* 0x000fe20000000f00 */
[----:B------:R-:W2:Y:S01]  /*0120*/  S2UR UR7, SR_CgaCtaId ;  /* 0x00000000000779c3 */ /* 0x000ea20000008800 */
[----:B------:R-:W-:Y:S02]  /*0130*/  ULEA.HI UR9, UP0, UR11, UR10, URZ, 0x1 ;  /* 0x0000000a0b097291 */ /* 0x000fe4000f81083f */
[----:B------:R-:W-:-:S02]  /*0140*/  UIADD3 UR5, UR5, UR8, URZ ;  /* 0x0000000805057290 */ /* 0x000fc4000fffe03f */
[----:B------:R-:W-:Y:S01]  /*0150*/  UIADD3.X UR10, URZ, UR11, URZ, UP0, !UPT ;  /* 0x0000000b3f0a7290 */ /* 0x000fe200087fe43f */
[----:B------:R-:W-:Y:S02]  /*0160*/  ULDC.64 UR16, c[0x0][0x290] ;  /* 0x0000a40000107ab9 */ /* 0x000fe40000000a00 */
[----:B------:R-:W3:Y:S01]  /*0170*/  LDC R29, c[0x0][0x10] ;  /* 0x00000400ff1d7b82 */ /* 0x000ee20000000800 */
[----:B------:R-:W-:Y:S01]  /*0180*/  ULEA.HI UR8, UP0, UR5, UR4, URZ, 0x1 ;  /* 0x0000000405087291 */ /* 0x000fe2000f81083f */
[----:B------:R-:W-:Y:S01]  /*0190*/  UMOV UR6, 0x400 ;  /* 0x0000040000067882 */ /* 0x000fe20000000000 */
[----:B------:R-:W-:Y:S02]  /*01a0*/  USHF.R.S64 UR9, UR9, 0x1, UR10 ;  /* 0x0000000109097899 */ /* 0x000fe4000800100a */
[----:B------:R-:W-:-:S03]  /*01b0*/  UIADD3.X UR5, URZ, UR5, URZ, UP0, !UPT ;  /* 0x000000053f057290 */ /* 0x000fc600087fe43f */
[----:B------:R-:W4:Y:S01]  /*01c0*/  LDC R28, c[0x0][0xc] ;  /* 0x00000300ff1c7b82 */ /* 0x000f220000000800 */
[----:B0-----:R-:W-:Y:S01]  /*01d0*/  IMAD R10, R3, UR14, R10 ;  /* 0x0000000e030a7c24 */ /* 0x001fe2000f8e020a */
[----:B------:R-:W-:Y:S01]  /*01e0*/  SHF.R.S32.HI R3, RZ, 0x1f, R38 ;  /* 0x0000001fff037819 */ /* 0x000fe20000011426 */
[----:B------:R-:W-:Y:S02]  /*01f0*/  USHF.R.S64 UR8, UR8, 0x1, UR5 ;  /* 0x0000000108087899 */ /* 0x000fe40008001005 */
[----:B------:R-:W-:Y:S01]  /*0200*/  USHF.R.S32.HI UR5, URZ, 0x1, UR5 ;  /* 0x000000013f057899 */ /* 0x000fe20008011405 */
[----:B------:R-:W-:Y:S02]  /*0210*/  ISETP.GE.U32.AND P1, PT, R10, UR16, PT ;  /* 0x000000100a007c0c */ /* 0x000fe4000bf26070 */
[----:B------:R-:W-:Y:S01]  /*0220*/  SHF.R.S32.HI R0, RZ, 0x1f, R10 ;  /* 0x0000001fff007819 */ /* 0x000fe2000001140a */
[----:B--2---:R-:W-:Y:S01]  /*0230*/  ULEA UR6, UR7, UR6, 0x18 ;  /* 0x0000000607067291 */ /* 0x004fe2000f8ec03f */
[----:B------:R-:W-:Y:S01]  /*0240*/  LEA.HI R3, R3, R38, RZ, 0x5 ;  /* 0x0000002603037211 */ /* 0x000fe200078f28ff */
[----:B------:R-:W-:Y:S01]  /*0250*/  USHF.R.S32.HI UR7, URZ, 0x1, UR10 ;  /* 0x000000013f077899 */ /* 0x000fe2000801140a */
[----:B------:R-:W-:Y:S01]  /*0260*/  ISETP.GE.AND.EX P1, PT, R0, UR17, PT, P1 ;  /* 0x0000001100007c0c */ /* 0x000fe2000bf26310 */
[----:B------:R-:W-:Y:S01]  /*0270*/  USHF.L.U64.HI UR5, UR8, 0x2, UR5 ;  /* 0x0000000208057899 */ /* 0x000fe20008010205 */
[----:B------:R-:W-:Y:S01]  /*0280*/  SHF.L.U32 R0, R38, 0x1, RZ ;  /* 0x0000000126007819 */ /* 0x000fe200000006ff */
[----:B------:R-:W-:Y:S01]  /*0290*/  USHF.L.U64.HI UR7, UR9, 0x2, UR7 ;  /* 0x0000000209077899 */ /* 0x000fe20008010207 */
[----:B------:R-:W-:-:S02]  /*02a0*/  SHF.R.S32.HI R2, RZ, 0x5, R3 ;  /* 0x00000005ff027819 */ /* 0x000fc40000011403 */
[----:B------:R-:W-:Y:S02]  /*02b0*/  ISETP.LT.U32.AND P1, PT, R38, 0x100, !P1 ;  /* 0x000001002600780c */ /* 0x000fe40004f21070 */
[----:B------:R-:W-:Y:S02]  /*02c0*/  LOP3.LUT R0, R0, 0xe, RZ, 0xc0, !PT ;  /* 0x0000000e00007812 */ /* 0x000fe400078ec0ff */
[----:B------:R-:W-:Y:S02]  /*02d0*/  LEA R2, R2, UR6, 0x3 ;  /* 0x0000000602027c11 */ /* 0x000fe4000f8e18ff */
[----:B-1-34-:R-:W-:-:S07]  /*02e0*/  LOP3.LUT R37, R28, 0x3, RZ, 0xc0, !PT ;  /* 0x000000031c257812 */ /* 0x01afce00078ec0ff */
.L_x_28:
[----:B0-----:R-:W0:Y:S01]  /*02f0*/  LDC R9, c[0x0][0x2a0] ;  /* 0x0000a800ff097b82 */ /* 0x001e220000000800 */
[----:B------:R-:W-:Y:S01]  /*0300*/  IABS R8, R36 ;  /* 0x0000002400087213 */ /* 0x000fe20000000000 */
[----:B------:R-:W-:-:S06]  /*0310*/  ULDC.64 UR10, c[0x0][0x290] ;  /* 0x0000a400000a7ab9 */ /* 0x000fcc0000000a00 */
[----:B------:R-:W1:Y:S01]  /*0320*/  LDC R13, c[0x0][0x2ac] ;  /* 0x0000ab00ff0d7b82 */ /* 0x000e620000000800 */
[----:B------:R-:W-:-:S07]  /*0330*/  ISETP.GE.AND P3, PT, R36, RZ, PT ;  /* 0x000000ff2400720c */ /* 0x000fce0003f66270 */
[----:B------:R-:W2:Y:S08]  /*0340*/  @P1 LDC.64 R16, c[0x0][0x288] ;  /* 0x0000a200ff101b82 */ /* 0x000eb00000000a00 */
[----:B------:R-:W3:Y:S01]  /*0350*/  @P1 LDC.64 R18, c[0x0][0x230] ;  /* 0x00008c00ff121b82 */ /* 0x000ee20000000a00 */
[----:B0-----:R-:W-:Y:S02]  /*0360*/  IABS R12, R9 ;  /* 0x00000009000c7213 */ /* 0x001fe40000000000 */
[----:B------:R-:W-:-:S02]  /*0370*/  IADD3 R27, R10, 0x20, RZ ;  /* 0x000000200a1b7810 */ /* 0x000fc40007ffe0ff */
[----:B------:R-:W-:Y:S01]  /*0380*/  CS2R R32, SRZ ;  /* 0x0000000000207805 */ /* 0x000fe2000001ff00 */
[----:B------:R-:W0:Y:S01]  /*0390*/  I2F.RP R3, R12 ;  /* 0x0000000c00037306 */ /* 0x000e220000209400 */
[----:B------:R-:W-:Y:S01]  /*03a0*/  MOV R34, RZ ;  /* 0x000000ff00227202 */ /* 0x000fe20000000f00 */
[----:B------:R-:W-:-:S06]  /*03b0*/  ULDC.U8 UR6, c[0x0][0x2a4] ;  /* 0x0000a90000067ab9 */ /* 0x000fcc0000000000 */
[----:B0-----:R-:W0:Y:S02]  /*03c0*/  MUFU.RCP R3, R3 ;  /* 0x0000000300037308 */ /* 0x001e240000001000 */
[----:B0-----:R-:W-:-:S06]  /*03d0*/  IADD3 R4, R3, 0xffffffe, RZ ;  /* 0x0ffffffe03047810 */ /* 0x001fcc0007ffe0ff */
[----:B------:R0:W4:Y:S02]  /*03e0*/  F2I.FTZ.U32.TRUNC.NTZ R5, R4 ;  /* 0x0000000400057305 */ /* 0x000124000021f000 */
[----:B0-----:R-:W-:Y:S02]  /*03f0*/  MOV R4, RZ ;  /* 0x000000ff00047202 */ /* 0x001fe40000000f00 */
[----:B----4-:R-:W-:-:S05]  /*0400*/  IADD3 R7, RZ, -R5, RZ ;  /* 0x80000005ff077210 */ /* 0x010fca0007ffe0ff */
[----:B------:R-:W-:-:S04]  /*0410*/  IMAD R7, R7, R12, RZ ;  /* 0x0000000c07077224 */ /* 0x000fc800078e02ff */
[----:B------:R-:W-:Y:S01]  /*0420*/  IMAD.HI.U32 R5, R5, R7, R4 ;  /* 0x0000000705057227 */ /* 0x000fe200078e0004 */
[----:B------:R-:W-:Y:S01]  /*0430*/  SHF.R.U32.HI R4, RZ, 0x3, R38 ;  /* 0x00000003ff047819 */ /* 0x000fe20000011626 */
[----:B------:R-:W0:Y:S04]  /*0440*/  LDC.64 R6, c[0x0][0x248] ;  /* 0x00009200ff067b82 */ /* 0x000e280000000a00 */
[----:B------:R-:W-:-:S04]  /*0450*/  IMAD.HI.U32 R5, R5, R8, RZ ;  /* 0x0000000805057227 */ /* 0x000fc800078e00ff */
[----:B-1----:R-:W-:Y:S01]  /*0460*/  IMAD R4, R13, UR14, R4 ;  /* 0x0000000e0d047c24 */ /* 0x002fe2000f8e0204 */
[----:B------:R-:W-:Y:S02]  /*0470*/  IADD3 R3, -R5, RZ, RZ ;  /* 0x000000ff05037210 */ /* 0x000fe40007ffe1ff */
[----:B------:R-:W-:-:S03]  /*0480*/  LOP3.LUT R13, R36, R9, RZ, 0x3c, !PT ;  /* 0x00000009240d7212 */ /* 0x000fc600078e3cff */
[----:B------:R-:W-:-:S05]  /*0490*/  IMAD R3, R12, R3, R8 ;  /* 0x000000030c037224 */ /* 0x000fca00078e0208 */
[----:B------:R-:W-:Y:S01]  /*04a0*/  ISETP.GT.U32.AND P5, PT, R12, R3, PT ;  /* 0x000000030c00720c */ /* 0x000fe20003fa4070 */
[----:B0-----:R-:W-:-:S06]  /*04b0*/  IMAD.WIDE R6, R36, 0x8, R6 ;  /* 0x0000000824067825 */ /* 0x001fcc00078e0206 */
[----:B------:R-:W4:Y:S06]  /*04c0*/  LDG.E.64 R6, desc[UR12][R6.64] ;  /* 0x0000000c06067981 */ /* 0x000f2c000c1e1b00 */
[----:B------:R-:W-:-:S04]  /*04d0*/  @!P5 IADD3 R3, R3, -R12, RZ ;  /* 0x8000000c0303d210 */ /* 0x000fc80007ffe0ff */
[-C--:B------:R-:W-:Y:S02]  /*04e0*/  ISETP.GE.U32.AND P4, PT, R3, R12.reuse, PT ;  /* 0x0000000c0300720c */ /* 0x080fe40003f86070 */
[----:B------:R-:W-:Y:S02]  /*04f0*/  IADD3 R8, R4, 0x20, RZ ;  /* 0x0000002004087810 */ /* 0x000fe40007ffe0ff */
[----:B------:R-:W-:Y:S02]  /*0500*/  ISETP.GE.AND P2, PT, R13, RZ, PT ;  /* 0x000000ff0d00720c */ /* 0x000fe40003f46270 */
[----:B------:R-:W-:Y:S02]  /*0510*/  ISETP.GE.U32.AND P0, PT, R8, UR10, PT ;  /* 0x0000000a08007c0c */ /* 0x000fe4000bf06070 */
[----:B------:R-:W-:Y:S02]  /*0520*/  ISETP.GT.U32.AND P6, PT, R12, R3, PT ;  /* 0x000000030c00720c */ /* 0x000fe40003fc4070 */
[----:B------:R-:W-:-:S02]  /*0530*/  IADD3 R4, R3, -R12, RZ ;  /* 0x8000000c03047210 */ /* 0x000fc40007ffe0ff */
[----:B------:R-:W-:Y:S02]  /*0540*/  @!P5 IADD3 R5, R5, 0x1, RZ ;  /* 0x000000010505d810 */ /* 0x000fe40007ffe0ff */
[----:B------:R-:W-:Y:S02]  /*0550*/  SHF.R.S32.HI R8, RZ, 0x1f, R8 ;  /* 0x0000001fff087819 */ /* 0x000fe40000011408 */
[----:B------:R-:W-:Y:S02]  /*0560*/  SEL R3, R4, R3, !P6 ;  /* 0x0000000304037207 */ /* 0x000fe40007000000 */
[----:B------:R-:W-:Y:S02]  /*0570*/  @P4 IADD3 R5, R5, 0x1, RZ ;  /* 0x0000000105054810 */ /* 0x000fe40007ffe0ff */
[----:B------:R-:W-:Y:S01]  /*0580*/  ISETP.GE.AND.EX P0, PT, R8, UR11, PT, P0 ;  /* 0x0000000b08007c0c */ /* 0x000fe2000bf06300 */
[----:B------:R-:W-:Y:S01]  /*0590*/  ULDC.64 UR10, c[0x0][0x298] ;  /* 0x0000a600000a7ab9 */ /* 0x000fe20000000a00 */
[----:B------:R-:W-:-:S02]  /*05a0*/  ISETP.NE.AND P4, PT, R9, RZ, PT ;  /* 0x000000ff0900720c */ /* 0x000fc40003f85270 */
[----:B------:R-:W-:Y:S02]  /*05b0*/  LOP3.LUT R4, RZ, R9, RZ, 0x33, !PT ;  /* 0x00000009ff047212 */ /* 0x000fe400078e33ff */
[----:B------:R-:W-:Y:S02]  /*05c0*/  ISETP.LT.U32.AND P0, PT, R38, 0x100, !P0 ;  /* 0x000001002600780c */ /* 0x000fe40004701070 */
[----:B------:R-:W-:Y:S02]  /*05d0*/  @!P3 IADD3 R3, -R3, RZ, RZ ;  /* 0x000000ff0303b210 */ /* 0x000fe40007ffe1ff */
[----:B------:R-:W-:Y:S02]  /*05e0*/  @!P2 IADD3 R5, -R5, RZ, RZ ;  /* 0x000000ff0505a210 */ /* 0x000fe40007ffe1ff */
[C---:B------:R-:W-:Y:S02]  /*05f0*/  SEL R3, R4.reuse, R3, !P4 ;  /* 0x0000000304037207 */ /* 0x040fe40006000000 */
[----:B------:R-:W-:-:S02]  /*0600*/  SEL R5, R4, R5, !P4 ;  /* 0x0000000504057207 */ /* 0x000fc40006000000 */
[----:B------:R-:W-:Y:S02]  /*0610*/  LEA R8, R3, R0, 0x4 ;  /* 0x0000000003087211 */ /* 0x000fe400078e20ff */
[----:B------:R-:W-:Y:S01]  /*0620*/  SHF.R.S32.HI R4, RZ, 0x1f, R5 ;  /* 0x0000001fff047819 */ /* 0x000fe20000011405 */
[----:B------:R-:W0:Y:S01]  /*0630*/  @P0 LDC.64 R20, c[0x0][0x288] ;  /* 0x0000a200ff140b82 */ /* 0x000e220000000a00 */
[----:B------:R-:W-:-:S03]  /*0640*/  SHF.R.S32.HI R9, RZ, 0x1f, R8 ;  /* 0x0000001fff097819 */ /* 0x000fc60000011408 */
[----:B------:R-:W-:Y:S01]  /*0650*/  IMAD R4, R4, UR10, RZ ;  /* 0x0000000a04047c24 */ /* 0x000fe2000f8e02ff */
[----:B------:R-:W-:Y:S01]  /*0660*/  SHF.R.S32.HI R13, RZ, 0x1f, R10 ;  /* 0x0000001fff0d7819 */ /* 0x000fe2000001140a */
[C---:B------:R-:W-:Y:S02]  /*0670*/  IMAD.WIDE.U32 R40, R5.reuse, UR10, R8 ;  /* 0x0000000a05287c25 */ /* 0x040fe4000f8e0008 */
[----:B------:R-:W1:Y:S02]  /*0680*/  @P0 LDC.64 R14, c[0x0][0x230] ;  /* 0x00008c00ff0e0b82 */ /* 0x000e640000000a00 */
[----:B------:R-:W-:Y:S01]  /*0690*/  IMAD R43, R5, UR11, R4 ;  /* 0x0000000b052b7c24 */ /* 0x000fe2000f8e0204 */
[----:B------:R-:W-:Y:S01]  /*06a0*/  @P1 MOV R42, R40 ;  /* 0x00000028002a1202 */ /* 0x000fe20000000f00 */
[----:B--2---:R-:W-:-:S03]  /*06b0*/  @P1 IMAD R4, R13, R16, RZ ;  /* 0x000000100d041224 */ /* 0x004fc600078e02ff */
[----:B------:R-:W-:Y:S01]  /*06c0*/  IADD3 R43, R41, R43, RZ ;  /* 0x0000002b292b7210 */ /* 0x000fe20007ffe0ff */
[----:B------:R-:W2:Y:S01]  /*06d0*/  @P1 LDC.64 R12, c[0x0][0x228] ;  /* 0x00008a00ff0c1b82 */ /* 0x000ea20000000a00 */
[C---:B------:R-:W-:Y:S02]  /*06e0*/  @P1 IMAD R23, R10.reuse, R17, R4 ;  /* 0x000000110a171224 */ /* 0x040fe400078e0204 */
[----:B------:R-:W-:-:S05]  /*06f0*/  @P1 IMAD.WIDE.U32 R16, R10, R16, R42 ;  /* 0x000000100a101225 */ /* 0x000fca00078e002a */
[----:B------:R-:W1:Y:S01]  /*0700*/  @P0 LDC.64 R4, c[0x0][0x228] ;  /* 0x00008a00ff040b82 */ /* 0x000e620000000a00 */
[----:B------:R-:W-:Y:S02]  /*0710*/  SHF.R.S32.HI R25, RZ, 0x1f, R27 ;  /* 0x0000001fff197819 */ /* 0x000fe4000001141b */
[----:B------:R-:W-:Y:S02]  /*0720*/  @P1 IADD3 R17, R17, R23, RZ ;  /* 0x0000001711111210 */ /* 0x000fe40007ffe0ff */
[C---:B------:R-:W-:Y:S01]  /*0730*/  @P1 SHF.L.U32 R23, R16.reuse, 0x1, RZ ;  /* 0x0000000110171819 */ /* 0x040fe200000006ff */
[----:B0-----:R-:W-:Y:S01]  /*0740*/  @P0 IMAD R24, R25, R20, RZ ;  /* 0x0000001419180224 */ /* 0x001fe200078e02ff */
[----:B------:R-:W-:Y:S02]  /*0750*/  @P1 SHF.L.U64.HI R22, R16, 0x1, R17 ;  /* 0x0000000110161819 */ /* 0x000fe40000010211 */
[----:B------:R-:W-:Y:S02]  /*0760*/  @P0 MOV R16, R40 ;  /* 0x0000002800100202 */ /* 0x000fe40000000f00 */
[----:B------:R-:W-:Y:S01]  /*0770*/  @P0 MOV R17, R43 ;  /* 0x0000002b00110202 */ /* 0x000fe20000000f00 */
[----:B------:R-:W-:Y:S01]  /*0780*/  @P0 IMAD R25, R27, R21, R24 ;  /* 0x000000151b190224 */ /* 0x000fe200078e0218 */
[----:B---3--:R-:W-:Y:S01]  /*0790*/  @P1 IADD3 R18, P2, R23, R18, RZ ;  /* 0x0000001217121210 */ /* 0x008fe20007f5e0ff */
[----:B------:R-:W-:-:S03]  /*07a0*/  @P0 IMAD.WIDE.U32 R20, R27, R20, R16 ;  /* 0x000000141b140225 */ /* 0x000fc600078e0010 */
[----:B------:R-:W-:Y:S02]  /*07b0*/  @P1 IADD3.X R19, R22, R19, RZ, P2, !PT ;  /* 0x0000001316131210 */ /* 0x000fe400017fe4ff */
[----:B--2---:R-:W-:Y:S02]  /*07c0*/  @P1 IADD3 R16, P2, R23, R12, RZ ;  /* 0x0000000c17101210 */ /* 0x004fe40007f5e0ff */
[----:B------:R-:W-:Y:S01]  /*07d0*/  @P0 SHF.L.U32 R17, R20, 0x1, RZ ;  /* 0x0000000114110819 */ /* 0x000fe200000006ff */
[----:B------:R-:W2:Y:S03]  /*07e0*/  @P1 LDG.E R33, desc[UR12][R18.64] ;  /* 0x0000000c12211981 */ /* 0x000ea6000c1e1900 */
[C---:B-1----:R-:W-:Y:S02]  /*07f0*/  @P0 IADD3 R12, P3, R17.reuse, R14, RZ ;  /* 0x0000000e110c0210 */ /* 0x042fe40007f7e0ff */
[----:B------:R-:W-:-:S02]  /*0800*/  @P0 IADD3 R4, P4, R17, R4, RZ ;  /* 0x0000000411040210 */ /* 0x000fc40007f9e0ff */
[----:B------:R-:W-:-:S05]  /*0810*/  @P1 IADD3.X R17, R22, R13, RZ, P2, !PT ;  /* 0x0000000d16111210 */ /* 0x000fca00017fe4ff */
[----:B------:R-:W5:Y:S01]  /*0820*/  @P1 LDG.E R32, desc[UR12][R16.64] ;  /* 0x0000000c10201981 */ /* 0x000f62000c1e1900 */
[----:B------:R-:W-:-:S04]  /*0830*/  @P0 IADD3 R21, R21, R25, RZ ;  /* 0x0000001915150210 */ /* 0x000fc80007ffe0ff */
[----:B------:R-:W-:Y:S02]  /*0840*/  @P0 SHF.L.U64.HI R20, R20, 0x1, R21 ;  /* 0x0000000114140819 */ /* 0x000fe40000010215 */
[----:B------:R-:W-:Y:S02]  /*0850*/  MOV R31, RZ ;  /* 0x000000ff001f7202 */ /* 0x000fe40000000f00 */
[C---:B------:R-:W-:Y:S02]  /*0860*/  @P0 IADD3.X R13, R20.reuse, R15, RZ, P3, !PT ;  /* 0x0000000f140d0210 */ /* 0x040fe40001ffe4ff */
[----:B------:R-:W-:-:S03]  /*0870*/  @P0 IADD3.X R5, R20, R5, RZ, P4, !PT ;  /* 0x0000000514050210 */ /* 0x000fc600027fe4ff */
[----:B------:R-:W5:Y:S04]  /*0880*/  @P0 LDG.E R34, desc[UR12][R12.64] ;  /* 0x0000000c0c220981 */ /* 0x000f68000c1e1900 */
[----:B------:R0:W5:Y:S01]  /*0890*/  @P0 LDG.E R31, desc[UR12][R4.64] ;  /* 0x0000000c041f0981 */ /* 0x000162000c1e1900 */
[----:B------:R-:W-:Y:S01]  /*08a0*/  UMOV UR10, 0x3f800000 ;  /* 0x3f800000000a7882 */ /* 0x000fe20000000000 */
[----:B------:R-:W-:Y:S01]  /*08b0*/  BSSY B0, `(.L_x_2) ;  /* 0x000001f000007945 */ /* 0x000fe20003800000 */
[----:B------:R-:W-:Y:S02]  /*08c0*/  ISETP.NE.AND P2, PT, RZ, UR6, PT ;  /* 0x00000006ff007c0c */ /* 0x000fe4000bf45270 */
[----:B0-----:R-:W-:Y:S02]  /*08d0*/  CS2R R4, SRZ ;  /* 0x0000000000047805 */ /* 0x001fe4000001ff00 */
[----:B----4-:R-:W-:-:S13]  /*08e0*/  R2UR UR11, R6 ;  /* 0x00000000060b72ca */ /* 0x010fda00000e0000 */
[----:B------:R-:W-:-:S05]  /*08f0*/  MOV R6, UR11 ;  /* 0x0000000b00067c02 */ /* 0x000fca0008000f00 */
[----:B------:R-:W-:-:S05]  /*0900*/  FFMA.FTZ R7, -R6, UR11, R7 ;  /* 0x0000000b06077c23 */ /* 0x000fca0008010107 */
[----:B------:R-:W-:-:S13]  /*0910*/  FSETP.GTU.FTZ.AND P0, PT, R7, RZ, PT ;  /* 0x000000ff0700720b */ /* 0x000fda0003f1c000 */
[----:B------:R-:W-:Y:S01]  /*0920*/  VOTEU.ANY UP0, P0 ;  /* 0x00000000003f7886 */ /* 0x000fe20000000100 */
[----:B------:R-:W-:-:S04]  /*0930*/  PLOP3.LUT P0, PT, PT, PT, UP0, 0x80, 0x0 ;  /* 0x000000000000781c */ /* 0x000fc80003f0f008 */
[----:B------:R-:W-:-:S09]  /*0940*/  @UP0 ULDC UR4, c[0x0][0x250] ;  /* 0x0000940000040ab9 */ /* 0x000fd20000000800 */
[----:B------:R-:W-:-:S06]  /*0950*/  @P0 FADD.FTZ R14, R7, UR4 ;  /* 0x00000004070e0e21 */ /* 0x000fcc0008010000 */
[----:B------:R-:W0:Y:S01]  /*0960*/  @P0 MUFU.RSQ R14, R14 ;  /* 0x0000000e000e0308 */ /* 0x000e220000001400 */
[----:B------:R-:W-:Y:S02]  /*0970*/  CS2R R6, SRZ ;  /* 0x0000000000067805 */ /* 0x000fe4000001ff00 */
[----:B0-----:R-:W-:Y:S02]  /*0980*/  @P0 R2UR UR4, R14 ;  /* 0x000000000e0402ca */ /* 0x001fe400000e0000 */
[----:B------:R-:W-:-:S11]  /*0990*/  ISETP.GT.U32.AND P0, PT, R38, 0xff, PT ;  /* 0x000000ff2600780c */ /* 0x000fd60003f04070 */
[----:B------:R-:W-:Y:S01]  /*09a0*/  @UP0 UMOV UR10, UR4 ;  /* 0x00000004000a0c82 */ /* 0x000fe20008000000 */
[C---:B--2---:R-:W-:Y:S02]  /*09b0*/  PRMT R12, R33.reuse, 0x7632, R12 ;  /* 0x00007632210c7816 */ /* 0x044fe4000000000c */
[----:B------:R-:W-:Y:S02]  /*09c0*/  SHF.L.U32 R14, R33, 0x10, RZ ;  /* 0x00000010210e7819 */ /* 0x000fe400000006ff */
[----:B------:R-:W-:Y:S01]  /*09d0*/  SHF.L.U32 R15, R12, 0x10, RZ ;  /* 0x000000100c0f7819 */ /* 0x000fe200000006ff */
[----:B------:R-:W-:Y:S06]  /*09e0*/  @P0 BRA `(.L_x_3) ;  /* 0x00000000002c0947 */ /* 0x000fec0003800000 */
[----:B------:R-:W-:Y:S01]  /*09f0*/  ISETP.NE.AND P0, PT, RZ, UR6, PT ;  /* 0x00000006ff007c0c */ /* 0x000fe2000bf05270 */
[----:B------:R-:W-:Y:S01]  /*0a00*/  ULDC.64 UR16, c[0x0][0x238] ;  /* 0x00008e0000107ab9 */ /* 0x000fe20000000a00 */
[C---:B------:R-:W-:Y:S02]  /*0a10*/  SHF.L.U32 R13, R8.reuse, 0x2, RZ ;  /* 0x00000002080d7819 */ /* 0x040fe400000006ff */
[----:B------:R-:W-:Y:S02]  /*0a20*/  SHF.L.U64.HI R16, R8, 0x2, R9 ;  /* 0x0000000208107819 */ /* 0x000fe40000010209 */
[----:B------:R-:W-:-:S07]  /*0a30*/  IADD3 R12, P3, R13, UR16, RZ ;  /* 0x000000100d0c7c10 */ /* 0x000fce000ff7e0ff */
[----:B------:R-:W0:Y:S02]  /*0a40*/  @P0 LDC.64 R4, c[0x0][0x240] ;  /* 0x00009000ff040b82 */ /* 0x000e240000000a00 */
[----:B0-----:R-:W-:Y:S02]  /*0a50*/  @P0 IADD3 R8, P4, R13, R4, RZ ;  /* 0x000000040d080210 */ /* 0x001fe40007f9e0ff */
[C---:B------:R-:W-:Y:S02]  /*0a60*/  IADD3.X R13, R16.reuse, UR17, RZ, P3, !PT ;  /* 0x00000011100d7c10 */ /* 0x040fe40009ffe4ff */
[----:B------:R-:W-:-:S03]  /*0a70*/  @P0 IADD3.X R9, R16, R5, RZ, P4, !PT ;  /* 0x0000000510090210 */ /* 0x000fc600027fe4ff */
[----:B------:R0:W5:Y:S04]  /*0a80*/  LDG.E.64 R4, desc[UR12][R12.64] ;  /* 0x0000000c0c047981 */ /* 0x000168000c1e1b00 */
[----:B------:R0:W5:Y:S02]  /*0a90*/  @P0 LDG.E.64 R6, desc[UR12][R8.64] ;  /* 0x0000000c08060981 */ /* 0x000164000c1e1b00 */
.L_x_3:
[----:B------:R-:W-:Y:S05]  /*0aa0*/  BSYNC B0 ;  /* 0x0000000000007941 */ /* 0x000fea0003800000 */
.L_x_2:
[----:B0----5:R-:W-:Y:S01]  /*0ab0*/  PRMT R8, R32, 0x7632, R8 ;  /* 0x0000763220087816 */ /* 0x021fe20000000008 */
[----:B------:R-:W-:Y:S01]  /*0ac0*/  FADD.FTZ R9, R14, -UR11 ;  /* 0x8000000b0e097e21 */ /* 0x000fe20008010000 */
[----:B------:R-:W-:Y:S01]  /*0ad0*/  FADD.FTZ R15, R15, -UR11 ;  /* 0x8000000b0f0f7e21 */ /* 0x000fe20008010000 */
[----:B------:R-:W-:Y:S02]  /*0ae0*/  SHF.L.U32 R13, R32, 0x10, RZ ;  /* 0x00000010200d7819 */ /* 0x000fe400000006ff */
[----:B------:R-:W-:Y:S01]  /*0af0*/  SHF.L.U32 R14, R8, 0x10, RZ ;  /* 0x00000010080e7819 */ /* 0x000fe200000006ff */
[----:B------:R-:W-:Y:S01]  /*0b00*/  FMUL.FTZ R9, R9, UR10 ;  /* 0x0000000a09097c20 */ /* 0x000fe20008410000 */
[----:B------:R-:W-:Y:S01]  /*0b10*/  FMUL.FTZ R8, R15, UR10 ;  /* 0x0000000a0f087c20 */ /* 0x000fe20008410000 */
[----:B------:R-:W-:Y:S06]  /*0b20*/  @!P2 BRA `(.L_x_4) ;  /* 0x000000000048a947 */ /* 0x000fec0003800000 */
[----:B------:R-:W-:Y:S01]  /*0b30*/  FFMA.FTZ R9, R9, R4, R6 ;  /* 0x0000000409097223 */ /* 0x000fe20000010006 */
[----:B------:R-:W-:-:S03]  /*0b40*/  FFMA.FTZ R12, R8, R5, R7 ;  /* 0x00000005080c7223 */ /* 0x000fc60000010007 */
[----:B------:R-:W-:Y:S01]  /*0b50*/  FMUL.FTZ R15, R9, -1.4426950216293334961 ;  /* 0xbfb8aa3b090f7820 */ /* 0x000fe20000410000 */
[----:B------:R-:W-:-:S05]  /*0b60*/  FMUL.FTZ R17, R12, -1.4426950216293334961 ;  /* 0xbfb8aa3b0c117820 */ /* 0x000fca0000410000 */
[----:B------:R-:W0:Y:S08]  /*0b70*/  MUFU.EX2 R15, R15 ;  /* 0x0000000f000f7308 */ /* 0x000e300000000800 */
[----:B------:R-:W1:Y:S01]  /*0b80*/  MUFU.EX2 R17, R17 ;  /* 0x0000001100117308 */ /* 0x000e620000000800 */
[----:B0-----:R-:W-:-:S07]  /*0b90*/  FADD.FTZ R16, R15, 1 ;  /* 0x3f8000000f107421 */ /* 0x001fce0000010000 */
[----:B------:R-:W0:Y:S01]  /*0ba0*/  MUFU.RCP R16, R16 ;  /* 0x0000001000107308 */ /* 0x000e220000001000 */
[----:B-1----:R-:W-:-:S07]  /*0bb0*/  FADD.FTZ R18, R17, 1 ;  /* 0x3f80000011127421 */ /* 0x002fce0000010000 */
[----:B------:R-:W1:Y:S01]  /*0bc0*/  MUFU.RCP R19, R18 ;  /* 0x0000001200137308 */ /* 0x000e620000001000 */
[----:B0-----:R-:W-:Y:S01]  /*0bd0*/  FADD.FTZ R20, -R16, 1 ;  /* 0x3f80000010147421 */ /* 0x001fe20000010100 */
[----:B------:R-:W-:-:S03]  /*0be0*/  FMUL.FTZ R13, R13, R16 ;  /* 0x000000100d0d7220 */ /* 0x000fc60000410000 */
[----:B------:R-:W-:Y:S01]  /*0bf0*/  FFMA.FTZ R20, R9, R20, 1 ;  /* 0x3f80000009147423 */ /* 0x000fe20000010014 */
[----:B-1----:R-:W-:Y:S01]  /*0c00*/  FADD.FTZ R21, -R19, 1 ;  /* 0x3f80000013157421 */ /* 0x002fe20000010100 */
[----:B------:R-:W-:Y:S02]  /*0c10*/  FMUL.FTZ R14, R14, R19 ;  /* 0x000000130e0e7220 */ /* 0x000fe40000410000 */
[----:B------:R-:W-:Y:S01]  /*0c20*/  FMUL.FTZ R13, R13, R20 ;  /* 0x000000140d0d7220 */ /* 0x000fe20000410000 */
[----:B------:R-:W-:-:S04]  /*0c30*/  FFMA.FTZ R21, R12, R21, 1 ;  /* 0x3f8000000c157423 */ /* 0x000fc80000010015 */
[----:B------:R-:W-:-:S07]  /*0c40*/  FMUL.FTZ R14, R14, R21 ;  /* 0x000000150e0e7220 */ /* 0x000fce0000410000 */
.L_x_4:
[----:B------:R-:W-:Y:S02]  /*0c50*/  SHF.L.U32 R17, R33, 0x10, RZ ;  /* 0x0000001021117819 */ /* 0x000fe400000006ff */
[C---:B------:R-:W-:Y:S02]  /*0c60*/  PRMT R9, R34.reuse, 0x7632, R9 ;  /* 0x0000763222097816 */ /* 0x040fe40000000009 */
[----:B------:R-:W-:Y:S01]  /*0c70*/  SHF.L.U32 R12, R34, 0x10, RZ ;  /* 0x00000010220c7819 */ /* 0x000fe200000006ff */
[----:B------:R-:W-:Y:S01]  /*0c80*/  FADD.FTZ R19, R17, -UR11 ;  /* 0x8000000b11137e21 */ /* 0x000fe20008010000 */
[----:B------:R-:W-:Y:S02]  /*0c90*/  SHF.L.U32 R18, R9, 0x10, RZ ;  /* 0x0000001009127819 */ /* 0x000fe400000006ff */
[----:B------:R-:W-:Y:S01]  /*0ca0*/  PRMT R16, R31, 0x7632, R16 ;  /* 0x000076321f107816 */ /* 0x000fe20000000010 */
[----:B------:R-:W-:Y:S01]  /*0cb0*/  FADD.FTZ R17, R12, -UR11 ;  /* 0x8000000b0c117e21 */ /* 0x000fe20008010000 */
[----:B------:R-:W-:Y:S01]  /*0cc0*/  FMUL.FTZ R9, R19, UR10 ;  /* 0x0000000a13097c20 */ /* 0x000fe20008410000 */
[----:B------:R-:W-:Y:S01]  /*0cd0*/  FMUL.FTZ R12, R13, R4 ;  /* 0x000000040d0c7220 */ /* 0x000fe20000410000 */
[----:B------:R-:W-:Y:S01]  /*0ce0*/  FADD.FTZ R18, R18, -UR11 ;  /* 0x8000000b12127e21 */ /* 0x000fe20008010000 */
[----:B------:R-:W-:Y:S01]  /*0cf0*/  SHF.L.U32 R15, R31, 0x10, RZ ;  /* 0x000000101f0f7819 */ /* 0x000fe200000006ff */
[----:B------:R-:W-:Y:S01]  /*0d00*/  FMUL.FTZ R17, R17, UR10 ;  /* 0x0000000a11117c20 */ /* 0x000fe20008410000 */
[----:B------:R-:W-:Y:S01]  /*0d10*/  FFMA.FTZ R21, R9, R12, RZ ;  /* 0x0000000c09157223 */ /* 0x000fe200000100ff */
[----:B------:R-:W-:Y:S01]  /*0d20*/  SHF.L.U32 R16, R16, 0x10, RZ ;  /* 0x0000001010107819 */ /* 0x000fe200000006ff */
[----:B------:R-:W-:Y:S01]  /*0d30*/  FMUL.FTZ R19, R14, R5 ;  /* 0x000000050e137220 */ /* 0x000fe20000410000 */
[----:B------:R-:W-:Y:S01]  /*0d40*/  FADD.FTZ R12, RZ, R12 ;  /* 0x0000000cff0c7221 */ /* 0x000fe20000010000 */
        /* <DEDUP_REMOVED lines=20> */
.L_x_5:
[----:B------:R-:W-:Y:S01]  /*0e90*/  FFMA.FTZ R22, R8, R19, R21 ;  /* 0x0000001308167223 */ /* 0x000fe20000010015 */
[----:B------:R-:W-:Y:S01]  /*0ea0*/  FMUL.FTZ R20, R15, R4 ;  /* 0x000000040f147220 */ /* 0x000fe20000410000 */
[----:B------:R-:W-:Y:S01]  /*0eb0*/  FADD.FTZ R21, R19, R12 ;  /* 0x0000000c13157221 */ /* 0x000fe20000010000 */
[----:B------:R-:W-:Y:S01]  /*0ec0*/  FMUL.FTZ R12, R16, R5 ;  /* 0x00000005100c7220 */ /* 0x000fe20000410000 */
[----:B------:R-:W-:Y:S01]  /*0ed0*/  ISETP.GT.AND P0, PT, R11, 0x1e, PT ;  /* 0x0000001e0b00780c */ /* 0x000fe20003f04270 */
[----:B------:R-:W-:Y:S01]  /*0ee0*/  FFMA.FTZ R19, R17, R20, R22 ;  /* 0x0000001411137223 */ /* 0x000fe20000010016 */
[----:B------:R-:W-:Y:S01]  /*0ef0*/  FADD.FTZ R21, R21, R20 ;  /* 0x0000001415157221 */ /* 0x000fe20000010000 */
[----:B------:R-:W0:Y:S01]  /*0f00*/  S2UR UR15, SR_CgaCtaId ;  /* 0x00000000000f79c3 */ /* 0x000e220000008800 */
[----:B------:R-:W-:Y:S01]  /*0f10*/  UMOV UR6, 0x400 ;  /* 0x0000040000067882 */ /* 0x000fe20000000000 */
[----:B------:R-:W-:Y:S01]  /*0f20*/  FFMA.FTZ R19, R18, R12, R19 ;  /* 0x0000000c12137223 */ /* 0x000fe20000010013 */
[----:B------:R-:W-:Y:S01]  /*0f30*/  FADD.FTZ R20, R12, R21 ;  /* 0x000000150c147221 */ /* 0x000fe20000010000 */
[----:B------:R-:W-:Y:S01]  /*0f40*/  FFMA.FTZ R22, R9, R13, RZ ;  /* 0x0000000d09167223 */ /* 0x000fe200000100ff */
[----:B------:R-:W-:Y:S01]  /*0f50*/  UIADD3 UR4, UR6, 0x60, URZ ;  /* 0x0000006006047890 */ /* 0x000fe2000fffe03f */
[C---:B------:R-:W-:Y:S01]  /*0f60*/  ISETP.NE.AND P3, PT, R38.reuse, RZ, PT ;  /* 0x000000ff2600720c */ /* 0x040fe20003f65270 */
[----:B------:R-:W1:Y:S01]  /*0f70*/  SHFL.DOWN PT, R12, R19, 0x1, 0x1f ;  /* 0x08201f00130c7f89 */ /* 0x000e6200000e0000 */
[----:B------:R-:W-:Y:S01]  /*0f80*/  FADD.FTZ R9, RZ, R14 ;  /* 0x0000000eff097221 */ /* 0x000fe20000010000 */
[----:B------:R-:W-:Y:S01]  /*0f90*/  BSSY B0, `(.L_x_6) ;  /* 0x000003b000007945 */ /* 0x000fe20003800000 */
[----:B------:R-:W-:Y:S01]  /*0fa0*/  ISETP.GT.U32.AND P4, PT, R38, 0x7, PT ;  /* 0x000000072600780c */ /* 0x000fe20003f84070 */
[----:B------:R-:W2:Y:S01]  /*0fb0*/  SHFL.DOWN PT, R21, R20, 0x1, 0x1f ;  /* 0x08201f0014157f89 */ /* 0x000ea200000e0000 */
[----:B0-----:R-:W-:-:S06]  /*0fc0*/  ULEA UR4, UR15, UR4, 0x18 ;  /* 0x000000040f047291 */ /* 0x001fcc000f8ec03f */
[----:B------:R-:W-:Y:S01]  /*0fd0*/  LEA R39, R38, UR4, 0x4 ;  /* 0x0000000426277c11 */ /* 0x000fe2000f8e20ff */
[----:B-1----:R-:W-:Y:S01]  /*0fe0*/  @!P0 FADD.FTZ R19, R19, R12 ;  /* 0x0000000c13138221 */ /* 0x002fe20000010000 */
[----:B--2---:R-:W-:-:S04]  /*0ff0*/  @!P0 FADD.FTZ R20, R20, R21 ;  /* 0x0000001514148221 */ /* 0x004fc80000010000 */
[----:B------:R-:W0:Y:S01]  /*1000*/  SHFL.DOWN PT, R12, R19, 0x2, 0x1f ;  /* 0x08401f00130c7f89 */ /* 0x000e2200000e0000 */
[----:B------:R-:W-:-:S03]  /*1010*/  ISETP.GT.AND P0, PT, R11, 0x1d, PT ;  /* 0x0000001d0b00780c */ /* 0x000fc60003f04270 */
[----:B------:R-:W1:Y:S10]  /*1020*/  SHFL.DOWN PT, R21, R20, 0x2, 0x1f ;  /* 0x08401f0014157f89 */ /* 0x000e7400000e0000 */
[----:B0-----:R-:W-:Y:S01]  /*1030*/  @!P0 FADD.FTZ R19, R19, R12 ;  /* 0x0000000c13138221 */ /* 0x001fe20000010000 */
[----:B-1----:R-:W-:-:S04]  /*1040*/  @!P0 FADD.FTZ R20, R20, R21 ;  /* 0x0000001514148221 */ /* 0x002fc80000010000 */
        /* <DEDUP_REMOVED lines=14> */
[----:B------:R-:W-:Y:S01]  /*1130*/  FFMA.FTZ R12, R17, R15, R22 ;  /* 0x0000000f110c7223 */ /* 0x000fe20000010016 */
[----:B------:R-:W-:Y:S01]  /*1140*/  FFMA.FTZ R17, R8, R14, RZ ;  /* 0x0000000e08117223 */ /* 0x000fe200000100ff */
[----:B------:R-:W-:Y:S01]  /*1150*/  FADD.FTZ R8, RZ, R13 ;  /* 0x0000000dff087221 */ /* 0x000fe20000010000 */
[----:B-1----:R-:W-:Y:S01]  /*1160*/  @!P0 FADD.FTZ R20, R20, R21 ;  /* 0x0000001514148221 */ /* 0x002fe20000010000 */
[----:B------:R-:W-:Y:S01]  /*1170*/  ISETP.NE.AND P0, PT, R11, RZ, PT ;  /* 0x000000ff0b00720c */ /* 0x000fe20003f05270 */
[----:B------:R-:W-:Y:S01]  /*1180*/  FFMA.FTZ R13, R18, R16, R17 ;  /* 0x00000010120d7223 */ /* 0x000fe20000010011 */
[----:B------:R-:W-:Y:S01]  /*1190*/  FADD.FTZ R14, R8, R15 ;  /* 0x0000000f080e7221 */ /* 0x000fe20000010000 */
[----:B------:R-:W-:Y:S01]  /*11a0*/  FADD.FTZ R15, R9, R16 ;  /* 0x00000010090f7221 */ /* 0x000fe20000010000 */
[----:B------:R-:W-:-:S02]  /*11b0*/  MOV R8, R19 ;  /* 0x0000001300087202 */ /* 0x000fc40000000f00 */
[----:B------:R-:W-:Y:S02]  /*11c0*/  MOV R9, R20 ;  /* 0x0000001400097202 */ /* 0x000fe40000000f00 */
[----:B------:R0:W-:Y:S05]  /*11d0*/  STS.128 [R39], R12 ;  /* 0x0000000c27007388 */ /* 0x0001ea0000000c00 */
[----:B------:R0:W-:Y:S01]  /*11e0*/  @!P0 STS.64 [R2+0x8], R8 ;  /* 0x0000080802008388 */ /* 0x0001e20000000a00 */
[----:B------:R-:W-:Y:S06]  /*11f0*/  BAR.SYNC.DEFER_BLOCKING 0x0 ;  /* 0x0000000000007b1d */ /* 0x000fec0000010000 */
[----:B------:R-:W-:Y:S05]  /*1200*/  @P3 BRA `(.L_x_7) ;  /* 0x00000000004c3947 */ /* 0x000fea0003800000 */
[----:B------:R-:W-:-:S09]  /*1210*/  ULEA UR4, UR15, UR6, 0x18 ;  /* 0x000000060f047291 */ /* 0x000fd2000f8ec03f */
[----:B------:R-:W1:Y:S04]  /*1220*/  LDS.128 R16, [UR4+0x10] ;  /* 0x00001004ff107984 */ /* 0x000e680008000c00 */
[----:B------:R-:W2:Y:S04]  /*1230*/  LDS.128 R20, [UR4+0x20] ;  /* 0x00002004ff147984 */ /* 0x000ea80008000c00 */
[----:B------:R-:W3:Y:S01]  /*1240*/  LDS.128 R24, [UR4+0x30] ;  /* 0x00003004ff187984 */ /* 0x000ee20008000c00 */
[----:B-1----:R-:W-:Y:S01]  /*1250*/  FADD.FTZ R45, R8, R16 ;  /* 0x00000010082d7221 */ /* 0x002fe20000010000 */
[----:B------:R-:W-:-:S02]  /*1260*/  FADD.FTZ R16, R9, R17 ;  /* 0x0000001109107221 */ /* 0x000fc40000010000 */
[----:B0-----:R-:W0:Y:S01]  /*1270*/  LDS.64 R8, [UR4+0x40] ;  /* 0x00004004ff087984 */ /* 0x001e220008000a00 */
[----:B------:R-:W-:Y:S01]  /*1280*/  FADD.FTZ R45, R45, R18 ;  /* 0x000000122d2d7221 */ /* 0x000fe20000010000 */
[----:B------:R-:W-:-:S03]  /*1290*/  FADD.FTZ R16, R16, R19 ;  /* 0x0000001310107221 */ /* 0x000fc60000010000 */
[----:B--2---:R-:W-:Y:S01]  /*12a0*/  FADD.FTZ R45, R45, R20 ;  /* 0x000000142d2d7221 */ /* 0x004fe20000010000 */
[----:B------:R-:W-:-:S03]  /*12b0*/  FADD.FTZ R16, R16, R21 ;  /* 0x0000001510107221 */ /* 0x000fc60000010000 */
[----:B------:R-:W-:Y:S01]  /*12c0*/  FADD.FTZ R45, R45, R22 ;  /* 0x000000162d2d7221 */ /* 0x000fe20000010000 */
[----:B------:R-:W-:-:S03]  /*12d0*/  FADD.FTZ R16, R16, R23 ;  /* 0x0000001710107221 */ /* 0x000fc60000010000 */
[----:B---3--:R-:W-:Y:S01]  /*12e0*/  FADD.FTZ R45, R45, R24 ;  /* 0x000000182d2d7221 */ /* 0x008fe20000010000 */
[----:B------:R-:W-:-:S03]  /*12f0*/  FADD.FTZ R16, R16, R25 ;  /* 0x0000001910107221 */ /* 0x000fc60000010000 */
[----:B------:R-:W-:Y:S01]  /*1300*/  FADD.FTZ R45, R45, R26 ;  /* 0x0000001a2d2d7221 */ /* 0x000fe20000010000 */
[----:B------:R-:W-:-:S03]  /*1310*/  FADD.FTZ R16, R16, R27 ;  /* 0x0000001b10107221 */ /* 0x000fc60000010000 */
[----:B0-----:R-:W-:Y:S01]  /*1320*/  FADD.FTZ R8, R45, R8 ;  /* 0x000000082d087221 */ /* 0x001fe20000010000 */
[----:B------:R-:W-:-:S07]  /*1330*/  FADD.FTZ R9, R16, R9 ;  /* 0x0000000910097221 */ /* 0x000fce0000010000 */
.L_x_7:
[----:B------:R-:W-:Y:S05]  /*1340*/  BSYNC B0 ;  /* 0x0000000000007941 */ /* 0x000fea0003800000 */
.L_x_6:
[----:B------:R-:W-:Y:S06]  /*1350*/  BAR.SYNC.DEFER_BLOCKING 0x0 ;  /* 0x0000000000007b1d */ /* 0x000fec0000010000 */
[----:B------:R-:W-:Y:S04]  /*1360*/  BSSY B0, `(.L_x_8) ;  /* 0x000009d000007945 */ /* 0x000fe80003800000 */
[----:B------:R-:W-:Y:S05]  /*1370*/  @P4 BRA `(.L_x_9) ;  /* 0x00000008006c4947 */ /* 0x000fea0003800000 */
[----:B------:R-:W1:Y:S04]  /*1380*/  LDS.128 R24, [R39+0x80] ;  /* 0x0000800027187984 */ /* 0x000e680000000c00 */
[----:B------:R-:W2:Y:S04]  /*1390*/  LDS.128 R20, [R39+0x100] ;  /* 0x0001000027147984 */ /* 0x000ea80000000c00 */
[----:B------:R-:W3:Y:S01]  /*13a0*/  LDS.128 R16, [R39+0x180] ;  /* 0x0001800027107984 */ /* 0x000ee20000000c00 */
[----:B-1----:R-:W-:Y:S01]  /*13b0*/  FADD.FTZ R45, R12, R24 ;  /* 0x000000180c2d7221 */ /* 0x002fe20000010000 */
[----:B------:R-:W-:Y:S01]  /*13c0*/  FADD.FTZ R24, R13, R25 ;  /* 0x000000190d187221 */ /* 0x000fe20000010000 */
[----:B------:R-:W-:Y:S01]  /*13d0*/  FADD.FTZ R25, R14, R26 ;  /* 0x0000001a0e197221 */ /* 0x000fe20000010000 */
[----:B------:R-:W-:Y:S01]  /*13e0*/  FADD.FTZ R26, R15, R27 ;  /* 0x0000001b0f1a7221 */ /* 0x000fe20000010000 */
[----:B--2---:R-:W-:Y:S01]  /*13f0*/  FADD.FTZ R45, R45, R20 ;  /* 0x000000142d2d7221 */ /* 0x004fe20000010000 */
[----:B0-----:R-:W0:Y:S01]  /*1400*/  LDS.128 R12, [R39+0x200] ;  /* 0x00020000270c7984 */ /* 0x001e220000000c00 */
[----:B------:R-:W-:Y:S01]  /*1410*/  FADD.FTZ R24, R24, R21 ;  /* 0x0000001518187221 */ /* 0x000fe20000010000 */
[----:B------:R-:W-:Y:S01]  /*1420*/  FADD.FTZ R25, R25, R22 ;  /* 0x0000001619197221 */ /* 0x000fe20000010000 */
[----:B------:R-:W-:Y:S01]  /*1430*/  FADD.FTZ R26, R26, R23 ;  /* 0x000000171a1a7221 */ /* 0x000fe20000010000 */
[----:B---3--:R-:W-:Y:S01]  /*1440*/  FADD.FTZ R45, R45, R16 ;  /* 0x000000102d2d7221 */ /* 0x008fe20000010000 */
[----:B------:R-:W1:Y:S01]  /*1450*/  LDS.128 R20, [R39+0x280] ;  /* 0x0002800027147984 */ /* 0x000e620000000c00 */
[----:B------:R-:W-:Y:S01]  /*1460*/  FADD.FTZ R24, R24, R17 ;  /* 0x0000001118187221 */ /* 0x000fe20000010000 */
[----:B------:R-:W-:Y:S01]  /*1470*/  FADD.FTZ R27, R25, R18 ;  /* 0x00000012191b7221 */ /* 0x000fe20000010000 */
[----:B------:R-:W-:-:S02]  /*1480*/  FADD.FTZ R26, R26, R19 ;  /* 0x000000131a1a7221 */ /* 0x000fc40000010000 */
[----:B------:R-:W2:Y:S01]  /*1490*/  LDS.128 R16, [R39+0x300] ;  /* 0x0003000027107984 */ /* 0x000ea20000000c00 */
[----:B0-----:R-:W-:Y:S01]  /*14a0*/  FADD.FTZ R25, R45, R12 ;  /* 0x0000000c2d197221 */ /* 0x001fe20000010000 */
[----:B------:R-:W-:Y:S01]  /*14b0*/  FADD.FTZ R24, R24, R13 ;  /* 0x0000000d18187221 */ /* 0x000fe20000010000 */
[----:B------:R-:W-:Y:S01]  /*14c0*/  FADD.FTZ R27, R27, R14 ;  /* 0x0000000e1b1b7221 */ /* 0x000fe20000010000 */
[----:B------:R-:W-:Y:S02]  /*14d0*/  FADD.FTZ R26, R26, R15 ;  /* 0x0000000f1a1a7221 */ /* 0x000fe40000010000 */
[----:B------:R-:W0:Y:S01]  /*14e0*/  LDS.128 R12, [R39+0x380] ;  /* 0x00038000270c7984 */ /* 0x000e220000000c00 */
[----:B-1----:R-:W-:Y:S01]  /*14f0*/  FADD.FTZ R25, R25, R20 ;  /* 0x0000001419197221 */ /* 0x002fe20000010000 */
[----:B------:R-:W-:Y:S01]  /*1500*/  FADD.FTZ R24, R24, R21 ;  /* 0x0000001518187221 */ /* 0x000fe20000010000 */
[----:B------:R-:W-:Y:S01]  /*1510*/  FADD.FTZ R27, R27, R22 ;  /* 0x000000161b1b7221 */ /* 0x000fe20000010000 */
[----:B------:R-:W-:Y:S01]  /*1520*/  FADD.FTZ R26, R26, R23 ;  /* 0x000000171a1a7221 */ /* 0x000fe20000010000 */
[----:B--2---:R-:W-:Y:S01]  /*1530*/  FADD.FTZ R25, R25, R16 ;  /* 0x0000001019197221 */ /* 0x004fe20000010000 */
        /* <DEDUP_REMOVED lines=13> */
[----:B------:R-:W-:-:S02]  /*1610*/  FADD.FTZ R26, R26, R23 ;  /* 0x000000171a1a7221 */ /* 0x000fc40000010000 */
[----:B------:R-:W1:Y:S01]  /*1620*/  LDS.128 R20, [R39+0x580] ;  /* 0x0005800027147984 */ /* 0x000e620000000c00 */
[----:B--2---:R-:W-:Y:S01]  /*1630*/  FADD.FTZ R25, R25, R16 ;  /* 0x0000001019197221 */ /* 0x004fe20000010000 */
[----:B------:R-:W-:Y:S01]  /*1640*/  FADD.FTZ R24, R24, R17 ;  /* 0x0000001118187221 */ /* 0x000fe20000010000 */
[----:B------:R-:W-:Y:S01]  /*1650*/  FADD.FTZ R27, R27, R18 ;  /* 0x000000121b1b7221 */ /* 0x000fe20000010000 */
[----:B------:R-:W-:Y:S02]  /*1660*/  FADD.FTZ R26, R26, R19 ;  /* 0x000000131a1a7221 */ /* 0x000fe40000010000 */
[----:B------:R-:W2:Y:S01]  /*1670*/  LDS.128 R16, [R39+0x600] ;  /* 0x0006000027107984 */ /* 0x000ea20000000c00 */
[----:B0-----:R-:W-:Y:S01]  /*1680*/  FADD.FTZ R25, R25, R12 ;  /* 0x0000000c19197221 */ /* 0x001fe20000010000 */
[----:B------:R-:W-:Y:S01]  /*1690*/  FADD.FTZ R24, R24, R13 ;  /* 0x0000000d18187221 */ /* 0x000fe20000010000 */
[----:B------:R-:W-:Y:S01]  /*16a0*/  FADD.FTZ R27, R27, R14 ;  /* 0x0000000e1b1b7221 */ /* 0x000fe20000010000 */
[----:B------:R-:W-:-:S02]  /*16b0*/  FADD.FTZ R26, R26, R15 ;  /* 0x0000000f1a1a7221 */ /* 0x000fc40000010000 */
[----:B------:R-:W0:Y:S01]  /*16c0*/  LDS.128 R12, [R39+0x680] ;  /* 0x00068000270c7984 */ /* 0x000e220000000c00 */
[----:B-1----:R-:W-:Y:S01]  /*16d0*/  FADD.FTZ R25, R25, R20 ;  /* 0x0000001419197221 */ /* 0x002fe20000010000 */
[----:B------:R-:W-:Y:S01]  /*16e0*/  FADD.FTZ R24, R24, R21 ;  /* 0x0000001518187221 */ /* 0x000fe20000010000 */
[----:B------:R-:W-:Y:S01]  /*16f0*/  FADD.FTZ R27, R27, R22 ;  /* 0x000000161b1b7221 */ /* 0x000fe20000010000 */
[----:B------:R-:W-:Y:S02]  /*1700*/  FADD.FTZ R26, R26, R23 ;  /* 0x000000171a1a7221 */ /* 0x000fe40000010000 */
[----:B------:R-:W1:Y:S01]  /*1710*/  LDS.128 R20, [R39+0x700] ;  /* 0x0007000027147984 */ /* 0x000e620000000c00 */
[----:B--2---:R-:W-:Y:S01]  /*1720*/  FADD.FTZ R25, R25, R16 ;  /* 0x0000001019197221 */ /* 0x004fe20000010000 */
        /* <DEDUP_REMOVED lines=82> */
[----:B------:R-:W-:Y:S01]  /*1c50*/  FADD.FTZ R44, R44, R15 ;  /* 0x0000000f2c2c7221 */ /* 0x000fe20000010000 */
[----:B------:R-:W0:Y:S01]  /*1c60*/  LDS.128 R24, [R39+0xf80] ;  /* 0x000f800027187984 */ /* 0x000e220000000c00 */
[----:B-1----:R-:W-:Y:S01]  /*1c70*/  FADD.FTZ R12, R12, R21 ;  /* 0x000000150c0c7221 */ /* 0x002fe20000010000 */
[----:B------:R-:W-:Y:S01]  /*1c80*/  FADD.FTZ R13, R13, R22 ;  /* 0x000000160d0d7221 */ /* 0x000fe20000010000 */
[----:B------:R-:W-:Y:S01]  /*1c90*/  FADD.FTZ R45, R45, R20 ;  /* 0x000000142d2d7221 */ /* 0x000fe20000010000 */
[----:B------:R-:W-:Y:S01]  /*1ca0*/  FADD.FTZ R44, R44, R23 ;  /* 0x000000172c2c7221 */ /* 0x000fe20000010000 */
[----:B--2---:R-:W-:Y:S01]  /*1cb0*/  FADD.FTZ R14, R12, R17 ;  /* 0x000000110c0e7221 */ /* 0x004fe20000010000 */
[----:B------:R-:W-:Y:S01]  /*1cc0*/  FADD.FTZ R15, R13, R18 ;  /* 0x000000120d0f7221 */ /* 0x000fe20000010000 */
[----:B------:R-:W-:Y:S01]  /*1cd0*/  FADD.FTZ R45, R45, R16 ;  /* 0x000000102d2d7221 */ /* 0x000fe20000010000 */
[----:B------:R-:W-:Y:S01]  /*1ce0*/  FADD.FTZ R44, R44, R19 ;  /* 0x000000132c2c7221 */ /* 0x000fe20000010000 */
[----:B0-----:R-:W-:Y:S01]  /*1cf0*/  FADD.FTZ R13, R14, R25 ;  /* 0x000000190e0d7221 */ /* 0x001fe20000010000 */
[----:B------:R-:W-:Y:S01]  /*1d00*/  FADD.FTZ R14, R15, R26 ;  /* 0x0000001a0f0e7221 */ /* 0x000fe20000010000 */
[----:B------:R-:W-:Y:S01]  /*1d10*/  FADD.FTZ R12, R45, R24 ;  /* 0x000000182d0c7221 */ /* 0x000fe20000010000 */
[----:B------:R-:W-:-:S07]  /*1d20*/  FADD.FTZ R15, R44, R27 ;  /* 0x0000001b2c0f7221 */ /* 0x000fce0000010000 */
.L_x_9:
[----:B------:R-:W-:Y:S05]  /*1d30*/  BSYNC B0 ;  /* 0x0000000000007941 */ /* 0x000fea0003800000 */
.L_x_8:
[----:B------:R-:W1:Y:S01]  /*1d40*/  LDC.64 R18, c[0x0][0x268] ;  /* 0x00009a00ff127b82 */ /* 0x000e620000000a00 */
[----:B------:R-:W-:Y:S01]  /*1d50*/  LEA R3, R3, R38, 0x3 ;  /* 0x0000002603037211 */ /* 0x000fe200078e18ff */
[----:B------:R-:W-:Y:S01]  /*1d60*/  BSSY B0, `(.L_x_10) ;  /* 0x0000011000007945 */ /* 0x000fe20003800000 */
[----:B------:R-:W-:-:S03]  /*1d70*/  ISETP.GE.U32.AND P0, PT, R28, 0x2, PT ;  /* 0x000000021c00780c */ /* 0x000fc60003f06070 */
[----:B-1----:R-:W-:Y:S01]  /*1d80*/  IMAD.WIDE R18, R3, 0x4, R18 ;  /* 0x0000000403127825 */ /* 0x002fe200078e0212 */
[----:B------:R-:W-:Y:S09]  /*1d90*/  @P4 BRA `(.L_x_11) ;  /* 0x0000000000344947 */ /* 0x000ff20003800000 */
[----:B------:R-:W1:Y:S01]  /*1da0*/  LDC.64 R16, c[0x0][0x288] ;  /* 0x0000a200ff107b82 */ /* 0x000e620000000a00 */
[----:B------:R-:W-:Y:S01]  /*1db0*/  MOV R25, UR9 ;  /* 0x0000000900197c02 */ /* 0x000fe20008000f00 */
[----:B------:R2:W-:Y:S01]  /*1dc0*/  REDG.E.ADD.F32.FTZ.RN.STRONG.GPU desc[UR12][R18.64], R12 ;  /* 0x0000000c120079a6 */ /* 0x0005e2000c10f38c */
[----:B------:R-:W-:Y:S02]  /*1dd0*/  MOV R21, UR8 ;  /* 0x0000000800157c02 */ /* 0x000fe40008000f00 */
[-C--:B------:R-:W-:Y:S02]  /*1de0*/  LEA R24, P4, R25, R18.reuse, 0x2 ;  /* 0x0000001219187211 */ /* 0x080fe400078810ff */
[----:B------:R-:W-:Y:S02]  /*1df0*/  LEA R20, P6, R21, R18, 0x2 ;  /* 0x0000001215147211 */ /* 0x000fe400078c10ff */
[C---:B------:R-:W-:Y:S02]  /*1e00*/  IADD3.X R25, R19.reuse, UR7, RZ, P4, !PT ;  /* 0x0000000713197c10 */ /* 0x040fe4000a7fe4ff */
[----:B------:R-:W-:-:S03]  /*1e10*/  IADD3.X R21, R19, UR5, RZ, P6, !PT ;  /* 0x0000000513157c10 */ /* 0x000fc6000b7fe4ff */
[----:B------:R2:W-:Y:S01]  /*1e20*/  REDG.E.ADD.F32.FTZ.RN.STRONG.GPU desc[UR12][R24.64], R13 ;  /* 0x0000000d180079a6 */ /* 0x0005e2000c10f38c */
[----:B-1----:R-:W-:-:S04]  /*1e30*/  LEA R22, P5, R16, R18, 0x2 ;  /* 0x0000001210167211 */ /* 0x002fc800078a10ff */
[----:B------:R-:W-:-:S05]  /*1e40*/  LEA.HI.X R23, R16, R19, R17, 0x2, P5 ;  /* 0x0000001310177211 */ /* 0x000fca00028f1411 */
[----:B------:R2:W-:Y:S04]  /*1e50*/  REDG.E.ADD.F32.FTZ.RN.STRONG.GPU desc[UR12][R22.64], R14 ;  /* 0x0000000e160079a6 */ /* 0x0005e8000c10f38c */
[----:B------:R2:W-:Y:S02]  /*1e60*/  REDG.E.ADD.F32.FTZ.RN.STRONG.GPU desc[UR12][R20.64], R15 ;  /* 0x0000000f140079a6 */ /* 0x0005e4000c10f38c */
.L_x_11:
[----:B------:R-:W-:Y:S05]  /*1e70*/  BSYNC B0 ;  /* 0x0000000000007941 */ /* 0x000fea0003800000 */
.L_x_10:
[----:B--2---:R-:W-:Y:S02]  /*1e80*/  PRMT R20, R34, 0x7632, R20 ;  /* 0x0000763222147816 */ /* 0x004fe40000000014 */
[----:B------:R-:W-:Y:S01]  /*1e90*/  PRMT R3, R31, 0x7632, R3 ;  /* 0x000076321f037816 */ /* 0x000fe20000000003 */
[----:B------:R-:W-:Y:S06]  /*1ea0*/  @!P0 BRA `(.L_x_12) ;  /* 0x0000001000808947 */ /* 0x000fec0003800000 */
[----:B0-----:R-:W0:Y:S01]  /*1eb0*/  LDC.64 R12, c[0x0][0x258] ;  /* 0x00009600ff0c7b82 */ /* 0x001e220000000a00 */
[----:B------:R-:W-:-:S05]  /*1ec0*/  LOP3.LUT R14, R35, 0x1, RZ, 0xc0, !PT ;  /* 0x00000001230e7812 */ /* 0x000fca00078ec0ff */
[----:B------:R-:W-:Y:S02]  /*1ed0*/  IMAD R15, R14, R29, RZ ;  /* 0x0000001d0e0f7224 */ /* 0x000fe400078e02ff */
[----:B------:R-:W1:Y:S02]  /*1ee0*/  LDC.64 R24, c[0x0][0x260] ;  /* 0x00009800ff187b82 */ /* 0x000e640000000a00 */
[C---:B------:R-:W-:Y:S01]  /*1ef0*/  IMAD R14, R15.reuse, R28, RZ ;  /* 0x0000001c0f0e7224 */ /* 0x040fe200078e02ff */
[----:B------:R-:W-:-:S04]  /*1f00*/  IADD3 R15, R15, R30, RZ ;  /* 0x0000001e0f0f7210 */ /* 0x000fc80007ffe0ff */
[----:B------:R-:W-:Y:S01]  /*1f10*/  SHF.L.U32 R17, R14, 0x1, RZ ;  /* 0x000000010e117819 */ /* 0x000fe200000006ff */
[----:B0-----:R-:W-:-:S04]  /*1f20*/  IMAD.WIDE.U32 R12, R15, 0x4, R12 ;  /* 0x000000040f0c7825 */ /* 0x001fc800078e000c */
[----:B-1----:R-:W-:Y:S01]  /*1f30*/  IMAD.WIDE R24, R17, 0x4, R24 ;  /* 0x0000000411187825 */ /* 0x002fe200078e0218 */
[----:B------:R-:W-:Y:S06]  /*1f40*/  @P3 BRA `(.L_x_13) ;  /* 0x0000000000643947 */ /* 0x000fec0003800000 */
[----:B------:R-:W0:Y:S01]  /*1f50*/  S2R R11, SR_LANEID ;  /* 0x00000000000b7919 */ /* 0x000e220000000000 */
[----:B------:R-:W-:Y:S01]  /*1f60*/  HFMA2.MMA R16, -RZ, RZ, 0, 5.9604644775390625e-08 ;  /* 0x00000001ff107435 */ /* 0x000fe200000001ff */
[----:B------:R-:W-:Y:S01]  /*1f70*/  VOTEU.ANY UR4, UPT, PT ;  /* 0x0000000000047886 */ /* 0x000fe200038e0100 */
[----:B------:R-:W-:Y:S01]  /*1f80*/  LOP3.LUT P0, RZ, R35, 0x2, RZ, 0xc0, !PT ;  /* 0x0000000223ff7812 */ /* 0x000fe2000780c0ff */
[----:B------:R-:W-:Y:S01]  /*1f90*/  UFLO.U32 UR6, UR4 ;  /* 0x00000004000672bd */ /* 0x000fe200080e0000 */
[----:B------:R-:W-:Y:S01]  /*1fa0*/  IMAD R15, R29, UR14, R30 ;  /* 0x0000000e1d0f7c24 */ /* 0x000fe2000f8e021e */
[----:B------:R-:W-:Y:S01]  /*1fb0*/  UPOPC UR4, UR4 ;  /* 0x00000004000472bf */ /* 0x000fe20008000000 */
[----:B------:R-:W-:-:S03]  /*1fc0*/  SEL R19, R28, RZ, !P0 ;  /* 0x000000ff1c137207 */ /* 0x000fc60004000000 */
[----:B------:R-:W-:Y:S02]  /*1fd0*/  LEA R14, P5, R15, R24, 0x3 ;  /* 0x000000180f0e7211 */ /* 0x000fe400078a18ff */
[----:B------:R-:W-:Y:S02]  /*1fe0*/  SEL R16, R16, 0xffffffff, !P0 ;  /* 0xffffffff10107807 */ /* 0x000fe40004000000 */
[----:B------:R-:W-:Y:S02]  /*1ff0*/  ISETP.NE.AND P0, PT, R19, -0x1, PT ;  /* 0xffffffff1300780c */ /* 0x000fe40003f05270 */
[----:B------:R-:W-:Y:S01]  /*2000*/  LEA.HI.X R15, R15, R25, RZ, 0x3, P5 ;  /* 0x000000190f0f7211 */ /* 0x000fe200028f1cff */
[----:B------:R-:W-:-:S04]  /*2010*/  IMAD R17, R16, UR4, RZ ;  /* 0x0000000410117c24 */ /* 0x000fc8000f8e02ff */
[----:B------:R1:W-:Y:S01]  /*2020*/  STG.E.64 desc[UR12][R14.64], R8 ;  /* 0x000000080e007986 */ /* 0x0003e2000c101b0c */
[----:B0-----:R-:W-:-:S13]  /*2030*/  ISETP.EQ.U32.AND P4, PT, R11, UR6, PT ;  /* 0x000000060b007c0c */ /* 0x001fda000bf82070 */
[----:B------:R-:W-:Y:S06]  /*2040*/  @P4 MEMBAR.ALL.GPU ;  /* 0x0000000000004992 */ /* 0x000fec000000a000 */
[----:B------:R-:W-:-:S00]  /*2050*/  @P4 ERRBAR ;  /* 0x00000000000049ab */ /* 0x000fc00000000000 */
[----:B------:R-:W-:Y:S06]  /*2060*/  @P4 CGAERRBAR ;  /* 0x00000000000045ab */ /* 0x000fec0000000000 */
[----:B------:R1:W-:Y:S01]  /*2070*/  @P4 REDG.E.ADD.S32.STRONG.GPU desc[UR12][R12.64], R17 ;  /* 0x000000110c00498e */ /* 0x0003e2000c10e38c */
[----:B------:R-:W-:Y:S05]  /*2080*/  @!P0 BRA `(.L_x_13) ;  /* 0x0000000000148947 */ /* 0x000fea0003800000 */
.L_x_14:
[----:B-1----:R-:W2:Y:S04]  /*2090*/  LDG.E.STRONG.GPU R14, desc[UR12][R12.64] ;  /* 0x0000000c0c0e7981 */ /* 0x002ea8000c1ef900 */
[----:B--2---:R-:W-:Y:S01]  /*20a0*/  CCTL.IVALL ;  /* 0x00000000ff00798f */ /* 0x004fe20002000000 */
[----:B------:R-:W-:Y:S05]  /*20b0*/  YIELD ;  /* 0x0000000000007946 */ /* 0x000fea0003800000 */
[----:B------:R-:W-:-:S13]  /*20c0*/  ISETP.NE.AND P0, PT, R14, R19, PT ;  /* 0x000000130e00720c */ /* 0x000fda0003f05270 */
[----:B------:R-:W-:Y:S05]  /*20d0*/  @P0 BRA `(.L_x_14) ;  /* 0xfffffffc00ec0947 */ /* 0x000fea000383ffff */
.L_x_13:
[----:B------:R-:W-:Y:S01]  /*20e0*/  ISETP.NE.AND P0, PT, R28, RZ, PT ;  /* 0x000000ff1c00720c */ /* 0x000fe20003f05270 */
[----:B------:R-:W-:Y:S05]  /*20f0*/  WARPSYNC.ALL ;  /* 0x0000000000007948 */ /* 0x000fea0003800000 */
[----:B------:R-:W-:Y:S07]  /*2100*/  BAR.SYNC.DEFER_BLOCKING 0x0 ;  /* 0x0000000000007b1d */ /* 0x000fee0000010000 */
[----:B------:R-:W-:Y:S05]  /*2110*/  @!P0 BRA `(.L_x_12) ;  /* 0x0000000c00e48947 */ /* 0x000fea0003800000 */
[----:B-1----:R-:W-:Y:S02]  /*2120*/  IADD3 R12, R28, -0x1, RZ ;  /* 0xffffffff1c0c7810 */ /* 0x002fe40007ffe0ff */
[----:B------:R-:W-:Y:S02]  /*2130*/  MOV R22, RZ ;  /* 0x000000ff00167202 */ /* 0x000fe40000000f00 */
[----:B------:R-:W-:-:S13]  /*2140*/  ISETP.GE.U32.AND P0, PT, R12, 0x3, PT ;  /* 0x000000030c00780c */ /* 0x000fda0003f06070 */
[----:B------:R-:W-:Y:S05]  /*2150*/  @!P0 BRA `(.L_x_15) ;  /* 0x0000000c00648947 */ /* 0x000fea0003800000 */
[----:B------:R-:W-:Y:S01]  /*2160*/  IADD3 R21, -R37, R28, RZ ;  /* 0x0000001c25157210 */ /* 0x000fe20007ffe1ff */
[----:B------:R-:W-:-:S03]  /*2170*/  HFMA2.MMA R22, -RZ, RZ, 0, 0 ;  /* 0x00000000ff167435 */ /* 0x000fc600000001ff */
[----:B------:R-:W-:-:S13]  /*2180*/  ISETP.GT.AND P0, PT, R21, RZ, PT ;  /* 0x000000ff1500720c */ /* 0x000fda0003f04270 */
[----:B------:R-:W-:Y:S05]  /*2190*/  @!P0 BRA `(.L_x_16) ;  /* 0x0000000800d88947 */ /* 0x000fea0003800000 */
[----:B------:R-:W-:Y:S02]  /*21a0*/  ISETP.GT.AND P4, PT, R21, 0xc, PT ;  /* 0x0000000c1500780c */ /* 0x000fe40003f84270 */
[----:B------:R-:W-:-:S11]  /*21b0*/  PLOP3.LUT P0, PT, PT, PT, PT, 0x80, 0x0 ;  /* 0x000000000000781c */ /* 0x000fd60003f0f070 */
[----:B------:R-:W-:Y:S05]  /*21c0*/  @!P4 BRA `(.L_x_17) ;  /* 0x0000000400d0c947 */ /* 0x000fea0003800000 */
[----:B------:R-:W-:-:S13]  /*21d0*/  PLOP3.LUT P0, PT, PT, PT, PT, 0x8, 0x0 ;  /* 0x000000000000781c */ /* 0x000fda0003f0e170 */
.L_x_18:
[----:B------:R-:W-:-:S13]  /*21e0*/  ISETP.EQ.OR P6, PT, R22, UR14, P3 ;  /* 0x0000000e16007c0c */ /* 0x000fda0009fc2670 */
[----:B------:R-:W-:-:S04]  /*21f0*/  @!P6 IMAD R13, R29, R22, R30 ;  /* 0x000000161d0de224 */ /* 0x000fc800078e021e */
[----:B------:R-:W-:-:S06]  /*2200*/  @!P6 IMAD.WIDE.U32 R12, R13, 0x8, R24 ;  /* 0x000000080d0ce825 */ /* 0x000fcc00078e0018 */
[----:B------:R-:W2:Y:S01]  /*2210*/  @!P6 LDG.E.64 R12, desc[UR12][R12.64] ;  /* 0x0000000c0c0ce981 */ /* 0x000ea2000c1e1b00 */
[C---:B------:R-:W-:Y:S02]  /*2220*/  IADD3 R15, R22.reuse, 0x1, RZ ;  /* 0x00000001160f7810 */ /* 0x040fe40007ffe0ff */
[C---:B------:R-:W-:Y:S02]  /*2230*/  IADD3 R17, R22.reuse, 0x2, RZ ;  /* 0x0000000216117810 */ /* 0x040fe40007ffe0ff */
[----:B------:R-:W-:Y:S02]  /*2240*/  ISETP.EQ.OR P4, PT, R15, UR14, P3 ;  /* 0x0000000e0f007c0c */ /* 0x000fe40009f82670 */
[----:B------:R-:W-:Y:S02]  /*2250*/  ISETP.EQ.OR P5, PT, R17, UR14, P3 ;  /* 0x0000000e11007c0c */ /* 0x000fe40009fa2670 */
[----:B------:R-:W-:-:S09]  /*2260*/  IADD3 R16, R22, 0x3, RZ ;  /* 0x0000000316107810 */ /* 0x000fd20007ffe0ff */
[C-C-:B------:R-:W-:Y:S02]  /*2270*/  @!P4 IMAD R15, R29.reuse, R15, R30.reuse ;  /* 0x0000000f1d0fc224 */ /* 0x140fe400078e021e */
[----:B------:R-:W-:Y:S02]  /*2280*/  @!P5 IMAD R17, R29, R17, R30 ;  /* 0x000000111d11d224 */ /* 0x000fe400078e021e */
[----:B--2---:R-:W-:Y:S01]  /*2290*/  @!P6 FADD.FTZ R8, R8, R12 ;  /* 0x0000000c0808e221 */ /* 0x004fe20000010000 */
[----:B------:R-:W-:Y:S01]  /*22a0*/  @!P6 FADD.FTZ R9, R9, R13 ;  /* 0x0000000d0909e221 */ /* 0x000fe20000010000 */
[----:B------:R-:W-:Y:S01]  /*22b0*/  ISETP.EQ.OR P6, PT, R16, UR14, P3 ;  /* 0x0000000e10007c0c */ /* 0x000fe20009fc2670 */
[----:B------:R-:W-:-:S04]  /*22c0*/  @!P4 IMAD.WIDE.U32 R12, R15, 0x8, R24 ;  /* 0x000000080f0cc825 */ /* 0x000fc800078e0018 */
[----:B------:R-:W-:Y:S02]  /*22d0*/  @!P5 IMAD.WIDE.U32 R14, R17, 0x8, R24 ;  /* 0x00000008110ed825 */ /* 0x000fe400078e0018 */
[----:B------:R-:W2:Y:S04]  /*22e0*/  @!P4 LDG.E.64 R12, desc[UR12][R12.64] ;  /* 0x0000000c0c0cc981 */ /* 0x000ea8000c1e1b00 */
[----:B------:R-:W3:Y:S02]  /*22f0*/  @!P5 LDG.E.64 R14, desc[UR12][R14.64] ;  /* 0x0000000c0e0ed981 */ /* 0x000ee4000c1e1b00 */
[----:B------:R-:W-:-:S04]  /*2300*/  @!P6 IMAD R17, R29, R16, R30 ;  /* 0x000000101d11e224 */ /* 0x000fc800078e021e */
[----:B------:R-:W-:-:S06]  /*2310*/  @!P6 IMAD.WIDE.U32 R16, R17, 0x8, R24 ;  /* 0x000000081110e825 */ /* 0x000fcc00078e0018 */
[----:B------:R-:W4:Y:S01]  /*2320*/  @!P6 LDG.E.64 R16, desc[UR12][R16.64] ;  /* 0x0000000c1010e981 */ /* 0x000f22000c1e1b00 */
[C---:B------:R-:W-:Y:S02]  /*2330*/  IADD3 R18, R22.reuse, 0x4, RZ ;  /* 0x0000000416127810 */ /* 0x040fe40007ffe0ff */
[C---:B------:R-:W-:Y:S02]  /*2340*/  IADD3 R19, R22.reuse, 0x5, RZ ;  /* 0x0000000516137810 */ /* 0x040fe40007ffe0ff */
[----:B------:R-:W-:Y:S01]  /*2350*/  IADD3 R23, R22, 0x6, RZ ;  /* 0x0000000616177810 */ /* 0x000fe20007ffe0ff */
[----:B--2---:R-:W-:Y:S01]  /*2360*/  @!P4 FADD.FTZ R8, R8, R12 ;  /* 0x0000000c0808c221 */ /* 0x004fe20000010000 */
[----:B------:R-:W-:Y:S01]  /*2370*/  @!P4 FADD.FTZ R9, R9, R13 ;  /* 0x0000000d0909c221 */ /* 0x000fe20000010000 */
[----:B------:R-:W-:Y:S02]  /*2380*/  ISETP.EQ.OR P4, PT, R18, UR14, P3 ;  /* 0x0000000e12007c0c */ /* 0x000fe40009f82670 */
[----:B---3--:R-:W-:Y:S01]  /*2390*/  @!P5 FADD.FTZ R8, R8, R14 ;  /* 0x0000000e0808d221 */ /* 0x008fe20000010000 */
[----:B------:R-:W-:Y:S01]  /*23a0*/  @!P5 FADD.FTZ R9, R9, R15 ;  /* 0x0000000f0909d221 */ /* 0x000fe20000010000 */
[----:B------:R-:W-:-:S09]  /*23b0*/  ISETP.EQ.OR P5, PT, R19, UR14, P3 ;  /* 0x0000000e13007c0c */ /* 0x000fd20009fa2670 */
[----:B------:R-:W-:Y:S02]  /*23c0*/  @!P4 IMAD R13, R29, R18, R30 ;  /* 0x000000121d0dc224 */ /* 0x000fe400078e021e */
[----:B----4-:R-:W-:Y:S01]  /*23d0*/  @!P6 FADD.FTZ R8, R8, R16 ;  /* 0x000000100808e221 */ /* 0x010fe20000010000 */
[----:B------:R-:W-:Y:S01]  /*23e0*/  @!P6 FADD.FTZ R9, R9, R17 ;  /* 0x000000110909e221 */ /* 0x000fe20000010000 */
[----:B------:R-:W-:Y:S01]  /*23f0*/  ISETP.EQ.OR P6, PT, R23, UR14, P3 ;  /* 0x0000000e17007c0c */ /* 0x000fe20009fc2670 */
[----:B------:R-:W-:-:S04]  /*2400*/  @!P4 IMAD.WIDE.U32 R12, R13, 0x8, R24 ;  /* 0x000000080d0cc825 */ /* 0x000fc800078e0018 */
[----:B------:R-:W-:Y:S02]  /*2410*/  @!P5 IMAD R15, R29, R19, R30 ;  /* 0x000000131d0fd224 */ /* 0x000fe400078e021e */
[----:B------:R-:W2:Y:S02]  /*2420*/  @!P4 LDG.E.64 R12, desc[UR12][R12.64] ;  /* 0x0000000c0c0cc981 */ /* 0x000ea4000c1e1b00 */
[----:B------:R-:W-:-:S04]  /*2430*/  @!P5 IMAD.WIDE.U32 R14, R15, 0x8, R24 ;  /* 0x000000080f0ed825 */ /* 0x000fc800078e0018 */
[----:B------:R-:W-:Y:S02]  /*2440*/  @!P6 IMAD R17, R29, R23, R30 ;  /* 0x000000171d11e224 */ /* 0x000fe400078e021e */
[----:B------:R-:W3:Y:S02]  /*2450*/  @!P5 LDG.E.64 R14, desc[UR12][R14.64] ;  /* 0x0000000c0e0ed981 */ /* 0x000ee4000c1e1b00 */
        /* <DEDUP_REMOVED lines=65> */
[----:B------:R-:W-:Y:S02]  /*2870*/  IADD3 R21, R21, -0x10, RZ ;  /* 0xfffffff015157810 */ /* 0x000fe40007ffe0ff */
[----:B------:R-:W-:Y:S01]  /*2880*/  IADD3 R22, R22, 0x10, RZ ;  /* 0x0000001016167810 */ /* 0x000fe20007ffe0ff */
[----:B--2---:R-:W-:Y:S01]  /*2890*/  @!P4 FADD.FTZ R8, R8, R12 ;  /* 0x0000000c0808c221 */ /* 0x004fe20000010000 */
[----:B------:R-:W-:Y:S01]  /*28a0*/  @!P4 FADD.FTZ R9, R9, R13 ;  /* 0x0000000d0909c221 */ /* 0x000fe20000010000 */
[----:B------:R-:W-:Y:S02]  /*28b0*/  ISETP.GT.AND P4, PT, R21, 0xc, PT ;  /* 0x0000000c1500780c */ /* 0x000fe40003f84270 */
[----:B---3--:R-:W-:Y:S01]  /*28c0*/  @!P5 FADD.FTZ R8, R8, R14 ;  /* 0x0000000e0808d221 */ /* 0x008fe20000010000 */
[----:B------:R-:W-:-:S03]  /*28d0*/  @!P5 FADD.FTZ R9, R9, R15 ;  /* 0x0000000f0909d221 */ /* 0x000fc60000010000 */
[----:B----4-:R-:W-:Y:S01]  /*28e0*/  @!P6 FADD.FTZ R8, R8, R16 ;  /* 0x000000100808e221 */ /* 0x010fe20000010000 */
[----:B------:R-:W-:-:S06]  /*28f0*/  @!P6 FADD.FTZ R9, R9, R17 ;  /* 0x000000110909e221 */ /* 0x000fcc0000010000 */
[----:B------:R-:W-:Y:S05]  /*2900*/  @P4 BRA `(.L_x_18) ;  /* 0xfffffff800344947 */ /* 0x000fea000383ffff */
.L_x_17:
[----:B------:R-:W-:-:S13]  /*2910*/  ISETP.GT.AND P4, PT, R21, 0x4, PT ;  /* 0x000000041500780c */ /* 0x000fda0003f84270 */
[----:B------:R-:W-:Y:S05]  /*2920*/  @!P4 BRA `(.L_x_19) ;  /* 0x0000000000ecc947 */ /* 0x000fea0003800000 */
[C---:B------:R-:W-:Y:S02]  /*2930*/  IADD3 R15, R22.reuse, 0x1, RZ ;  /* 0x00000001160f7810 */ /* 0x040fe40007ffe0ff */
[C---:B------:R-:W-:Y:S02]  /*2940*/  ISETP.EQ.OR P0, PT, R22.reuse, UR14, P3 ;  /* 0x0000000e16007c0c */ /* 0x040fe40009f02670 */
[----:B------:R-:W-:Y:S02]  /*2950*/  ISETP.EQ.OR P5, PT, R15, UR14, P3 ;  /* 0x0000000e0f007c0c */ /* 0x000fe40009fa2670 */
[C---:B------:R-:W-:Y:S02]  /*2960*/  IADD3 R17, R22.reuse, 0x2, RZ ;  /* 0x0000000216117810 */ /* 0x040fe40007ffe0ff */
[----:B------:R-:W-:Y:S02]  /*2970*/  IADD3 R19, R22, 0x3, RZ ;  /* 0x0000000316137810 */ /* 0x000fe40007ffe0ff */
[----:B------:R-:W-:-:S02]  /*2980*/  ISETP.EQ.OR P6, PT, R17, UR14, P3 ;  /* 0x0000000e11007c0c */ /* 0x000fc40009fc2670 */
[----:B------:R-:W-:-:S03]  /*2990*/  ISETP.EQ.OR P4, PT, R19, UR14, P3 ;  /* 0x0000000e13007c0c */ /* 0x000fc60009f82670 */
[--C-:B------:R-:W-:Y:S02]  /*29a0*/  @!P0 IMAD R13, R22, R29, R30.reuse ;  /* 0x0000001d160d8224 */ /* 0x100fe400078e021e */
[----:B------:R-:W-:Y:S02]  /*29b0*/  @!P5 IMAD R15, R29, R15, R30 ;  /* 0x0000000f1d0fd224 */ /* 0x000fe400078e021e */
[----:B------:R-:W-:-:S04]  /*29c0*/  @!P0 IMAD.WIDE.U32 R12, R13, 0x8, R24 ;  /* 0x000000080d0c8825 */ /* 0x000fc800078e0018 */
[----:B------:R-:W-:Y:S02]  /*29d0*/  @!P5 IMAD.WIDE.U32 R14, R15, 0x8, R24 ;  /* 0x000000080f0ed825 */ /* 0x000fe400078e0018 */
[----:B------:R-:W2:Y:S02]  /*29e0*/  @!P0 LDG.E.64 R12, desc[UR12][R12.64] ;  /* 0x0000000c0c0c8981 */ /* 0x000ea4000c1e1b00 */
[C-C-:B------:R-:W-:Y:S02]  /*29f0*/  @!P6 IMAD R17, R29.reuse, R17, R30.reuse ;  /* 0x000000111d11e224 */ /* 0x140fe400078e021e */
[----:B------:R-:W-:Y:S01]  /*2a00*/  @!P4 IMAD R19, R29, R19, R30 ;  /* 0x000000131d13c224 */ /* 0x000fe200078e021e */
[----:B------:R-:W3:Y:S01]  /*2a10*/  @!P5 LDG.E.64 R14, desc[UR12][R14.64] ;  /* 0x0000000c0e0ed981 */ /* 0x000ee2000c1e1b00 */
[----:B------:R-:W-:-:S04]  /*2a20*/  @!P6 IMAD.WIDE.U32 R16, R17, 0x8, R24 ;  /* 0x000000081110e825 */ /* 0x000fc800078e0018 */
[----:B------:R-:W-:Y:S02]  /*2a30*/  @!P4 IMAD.WIDE.U32 R18, R19, 0x8, R24 ;  /* 0x000000081312c825 */ /* 0x000fe400078e0018 */
[----:B------:R-:W4:Y:S04]  /*2a40*/  @!P6 LDG.E.64 R16, desc[UR12][R16.64] ;  /* 0x0000000c1010e981 */ /* 0x000f28000c1e1b00 */
[----:B------:R-:W5:Y:S01]  /*2a50*/  @!P4 LDG.E.64 R18, desc[UR12][R18.64] ;  /* 0x0000000c1212c981 */ /* 0x000f62000c1e1b00 */
[----:B------:R-:W-:Y:S01]  /*2a60*/  IADD3 R22, R22, 0x4, RZ ;  /* 0x0000000416167810 */ /* 0x000fe20007ffe0ff */
[----:B--2---:R-:W-:Y:S01]  /*2a70*/  @!P0 FADD.FTZ R8, R8, R12 ;  /* 0x0000000c08088221 */ /* 0x004fe20000010000 */
[----:B------:R-:W-:Y:S02]  /*2a80*/  @!P0 FADD.FTZ R9, R9, R13 ;  /* 0x0000000d09098221 */ /* 0x000fe40000010000 */
[----:B------:R-:W-:-:S02]  /*2a90*/  IADD3 R12, R22, 0x1, RZ ;  /* 0x00000001160c7810 */ /* 0x000fc40007ffe0ff */
[----:B------:R-:W-:Y:S01]  /*2aa0*/  ISETP.EQ.OR P0, PT, R22, UR14, P3 ;  /* 0x0000000e16007c0c */ /* 0x000fe20009f02670 */
[----:B---3--:R-:W-:Y:S01]  /*2ab0*/  @!P5 FADD.FTZ R8, R8, R14 ;  /* 0x0000000e0808d221 */ /* 0x008fe20000010000 */
[----:B------:R-:W-:Y:S01]  /*2ac0*/  @!P5 FADD.FTZ R9, R9, R15 ;  /* 0x0000000f0909d221 */ /* 0x000fe20000010000 */
[----:B------:R-:W-:Y:S02]  /*2ad0*/  IADD3 R14, R22, 0x2, RZ ;  /* 0x00000002160e7810 */ /* 0x000fe40007ffe0ff */
[----:B------:R-:W-:Y:S01]  /*2ae0*/  ISETP.EQ.OR P5, PT, R12, UR14, P3 ;  /* 0x0000000e0c007c0c */ /* 0x000fe20009fa2670 */
[----:B----4-:R-:W-:Y:S01]  /*2af0*/  @!P6 FADD.FTZ R8, R8, R16 ;  /* 0x000000100808e221 */ /* 0x010fe20000010000 */
[----:B------:R-:W-:Y:S01]  /*2b00*/  @!P6 FADD.FTZ R9, R9, R17 ;  /* 0x000000110909e221 */ /* 0x000fe20000010000 */
[----:B------:R-:W-:Y:S02]  /*2b10*/  IADD3 R16, R22, 0x3, RZ ;  /* 0x0000000316107810 */ /* 0x000fe40007ffe0ff */
[----:B------:R-:W-:Y:S01]  /*2b20*/  ISETP.EQ.OR P6, PT, R14, UR14, P3 ;  /* 0x0000000e0e007c0c */ /* 0x000fe20009fc2670 */
[----:B-----5:R-:W-:Y:S01]  /*2b30*/  @!P4 FADD.FTZ R8, R8, R18 ;  /* 0x000000120808c221 */ /* 0x020fe20000010000 */
[----:B------:R-:W-:Y:S01]  /*2b40*/  @!P4 FADD.FTZ R9, R9, R19 ;  /* 0x000000130909c221 */ /* 0x000fe20000010000 */
[----:B------:R-:W-:Y:S01]  /*2b50*/  ISETP.EQ.OR P4, PT, R16, UR14, P3 ;  /* 0x0000000e10007c0c */ /* 0x000fe20009f82670 */
[----:B------:R-:W-:-:S04]  /*2b60*/  @!P0 IMAD R13, R29, R22, R30 ;  /* 0x000000161d0d8224 */ /* 0x000fc800078e021e */
[----:B------:R-:W-:Y:S02]  /*2b70*/  @!P5 IMAD R15, R29, R12, R30 ;  /* 0x0000000c1d0fd224 */ /* 0x000fe400078e021e */
[----:B------:R-:W-:-:S04]  /*2b80*/  @!P0 IMAD.WIDE.U32 R12, R13, 0x8, R24 ;  /* 0x000000080d0c8825 */ /* 0x000fc800078e0018 */
[----:B------:R-:W-:Y:S02]  /*2b90*/  @!P6 IMAD R17, R29, R14, R30 ;  /* 0x0000000e1d11e224 */ /* 0x000fe400078e021e */
[----:B------:R-:W2:Y:S01]  /*2ba0*/  @!P0 LDG.E.64 R12, desc[UR12][R12.64] ;  /* 0x0000000c0c0c8981 */ /* 0x000ea2000c1e1b00 */
[----:B------:R-:W-:-:S04]  /*2bb0*/  @!P5 IMAD.WIDE.U32 R14, R15, 0x8, R24 ;  /* 0x000000080f0ed825 */ /* 0x000fc800078e0018 */
[----:B------:R-:W-:Y:S02]  /*2bc0*/  @!P4 IMAD R19, R29, R16, R30 ;  /* 0x000000101d13c224 */ /* 0x000fe400078e021e */
[--C-:B------:R-:W-:Y:S01]  /*2bd0*/  @!P6 IMAD.WIDE.U32 R16, R17, 0x8, R24.reuse ;  /* 0x000000081110e825 */ /* 0x100fe200078e0018 */
[----:B------:R-:W3:Y:S03]  /*2be0*/  @!P5 LDG.E.64 R14, desc[UR12][R14.64] ;  /* 0x0000000c0e0ed981 */ /* 0x000ee6000c1e1b00 */
[----:B------:R-:W-:Y:S02]  /*2bf0*/  @!P4 IMAD.WIDE.U32 R18, R19, 0x8, R24 ;  /* 0x000000081312c825 */ /* 0x000fe400078e0018 */
[----:B------:R-:W4:Y:S04]  /*2c00*/  @!P6 LDG.E.64 R16, desc[UR12][R16.64] ;  /* 0x0000000c1010e981 */ /* 0x000f28000c1e1b00 */
[----:B------:R-:W5:Y:S01]  /*2c10*/  @!P4 LDG.E.64 R18, desc[UR12][R18.64] ;  /* 0x0000000c1212c981 */ /* 0x000f62000c1e1b00 */
[----:B------:R-:W-:-:S02]  /*2c20*/  IADD3 R21, R21, -0x4, RZ ;  /* 0xfffffffc15157810 */ /* 0x000fc40007ffe0ff */
[----:B------:R-:W-:Y:S02]  /*2c30*/  IADD3 R22, R22, 0x4, RZ ;  /* 0x0000000416167810 */ /* 0x000fe40007ffe0ff */
[----:B------:R-:W-:Y:S01]  /*2c40*/  IADD3 R21, R21, -0x4, RZ ;  /* 0xfffffffc15157810 */ /* 0x000fe20007ffe0ff */
[----:B--2---:R-:W-:Y:S01]  /*2c50*/  @!P0 FADD.FTZ R8, R8, R12 ;  /* 0x0000000c08088221 */ /* 0x004fe20000010000 */
[----:B------:R-:W-:-:S03]  /*2c60*/  @!P0 FADD.FTZ R9, R9, R13 ;  /* 0x0000000d09098221 */ /* 0x000fc60000010000 */
[----:B---3--:R-:W-:Y:S01]  /*2c70*/  @!P5 FADD.FTZ R8, R8, R14 ;  /* 0x0000000e0808d221 */ /* 0x008fe20000010000 */
[----:B------:R-:W-:-:S03]  /*2c80*/  @!P5 FADD.FTZ R9, R9, R15 ;  /* 0x0000000f0909d221 */ /* 0x000fc60000010000 */
[----:B----4-:R-:W-:Y:S01]  /*2c90*/  @!P6 FADD.FTZ R8, R8, R16 ;  /* 0x000000100808e221 */ /* 0x010fe20000010000 */
[----:B------:R-:W-:Y:S01]  /*2ca0*/  @!P6 FADD.FTZ R9, R9, R17 ;  /* 0x000000110909e221 */ /* 0x000fe20000010000 */
[----:B------:R-:W-:Y:S02]  /*2cb0*/  PLOP3.LUT P0, PT, PT, PT, PT, 0x8, 0x0 ;  /* 0x000000000000781c */ /* 0x000fe40003f0e170 */
[----:B-----5:R-:W-:Y:S01]  /*2cc0*/  @!P4 FADD.FTZ R8, R8, R18 ;  /* 0x000000120808c221 */ /* 0x020fe20000010000 */
[----:B------:R-:W-:-:S10]  /*2cd0*/  @!P4 FADD.FTZ R9, R9, R19 ;  /* 0x000000130909c221 */ /* 0x000fd40000010000 */
.L_x_19:
[----:B------:R-:W-:-:S13]  /*2ce0*/  ISETP.NE.OR P0, PT, R21, RZ, P0 ;  /* 0x000000ff1500720c */ /* 0x000fda0000705670 */
[----:B------:R-:W-:Y:S05]  /*2cf0*/  @!P0 BRA `(.L_x_15) ;  /* 0x00000000007c8947 */ /* 0x000fea0003800000 */
.L_x_16:
[C---:B------:R-:W-:Y:S02]  /*2d00*/  ISETP.EQ.OR P5, PT, R22.reuse, UR14, P3 ;  /* 0x0000000e16007c0c */ /* 0x040fe40009fa2670 */
[C---:B------:R-:W-:Y:S02]  /*2d10*/  IADD3 R15, R22.reuse, 0x1, RZ ;  /* 0x00000001160f7810 */ /* 0x040fe40007ffe0ff */
[C---:B------:R-:W-:Y:S02]  /*2d20*/  IADD3 R17, R22.reuse, 0x2, RZ ;  /* 0x0000000216117810 */ /* 0x040fe40007ffe0ff */
[----:B------:R-:W-:Y:S02]  /*2d30*/  ISETP.EQ.OR P6, PT, R15, UR14, P3 ;  /* 0x0000000e0f007c0c */ /* 0x000fe40009fc2670 */
[----:B------:R-:W-:Y:S02]  /*2d40*/  IADD3 R19, R22, 0x3, RZ ;  /* 0x0000000316137810 */ /* 0x000fe40007ffe0ff */
[----:B------:R-:W-:-:S02]  /*2d50*/  ISETP.EQ.OR P4, PT, R17, UR14, P3 ;  /* 0x0000000e11007c0c */ /* 0x000fc40009f82670 */
[----:B------:R-:W-:Y:S01]  /*2d60*/  ISETP.EQ.OR P0, PT, R19, UR14, P3 ;  /* 0x0000000e13007c0c */ /* 0x000fe20009f02670 */
[----:B------:R-:W-:-:S04]  /*2d70*/  @!P5 IMAD R13, R29, R22, R30 ;  /* 0x000000161d0dd224 */ /* 0x000fc800078e021e */
[----:B------:R-:W-:-:S04]  /*2d80*/  @!P5 IMAD.WIDE.U32 R12, R13, 0x8, R24 ;  /* 0x000000080d0cd825 */ /* 0x000fc800078e0018 */
[C-C-:B------:R-:W-:Y:S02]  /*2d90*/  @!P6 IMAD R15, R29.reuse, R15, R30.reuse ;  /* 0x0000000f1d0fe224 */ /* 0x140fe400078e021e */
[----:B------:R-:W2:Y:S01]  /*2da0*/  @!P5 LDG.E.64 R12, desc[UR12][R12.64] ;  /* 0x0000000c0c0cd981 */ /* 0x000ea2000c1e1b00 */
[----:B------:R-:W-:Y:S02]  /*2db0*/  @!P4 IMAD R17, R29, R17, R30 ;  /* 0x000000111d11c224 */ /* 0x000fe400078e021e */
        /* <DEDUP_REMOVED lines=8> */
[----:B------:R-:W-:Y:S01]  /*2e40*/  IADD3 R22, R22, 0x4, RZ ;  /* 0x0000000416167810 */ /* 0x000fe20007ffe0ff */
[----:B--2---:R-:W-:Y:S01]  /*2e50*/  @!P5 FADD.FTZ R8, R8, R12 ;  /* 0x0000000c0808d221 */ /* 0x004fe20000010000 */
[----:B------:R-:W-:Y:S01]  /*2e60*/  @!P5 FADD.FTZ R9, R9, R13 ;  /* 0x0000000d0909d221 */ /* 0x000fe20000010000 */
[----:B------:R-:W-:Y:S02]  /*2e70*/  ISETP.NE.AND P5, PT, R21, RZ, PT ;  /* 0x000000ff1500720c */ /* 0x000fe40003fa5270 */
[----:B---3--:R-:W-:Y:S01]  /*2e80*/  @!P6 FADD.FTZ R8, R8, R14 ;  /* 0x0000000e0808e221 */ /* 0x008fe20000010000 */
[----:B------:R-:W-:-:S03]  /*2e90*/  @!P6 FADD.FTZ R9, R9, R15 ;  /* 0x0000000f0909e221 */ /* 0x000fc60000010000 */
[----:B----4-:R-:W-:Y:S01]  /*2ea0*/  @!P4 FADD.FTZ R8, R8, R16 ;  /* 0x000000100808c221 */ /* 0x010fe20000010000 */
[----:B------:R-:W-:-:S03]  /*2eb0*/  @!P4 FADD.FTZ R9, R9, R17 ;  /* 0x000000110909c221 */ /* 0x000fc60000010000 */
[----:B-----5:R-:W-:Y:S01]  /*2ec0*/  @!P0 FADD.FTZ R8, R8, R18 ;  /* 0x0000001208088221 */ /* 0x020fe20000010000 */
[----:B------:R-:W-:Y:S02]  /*2ed0*/  @!P0 FADD.FTZ R9, R9, R19 ;  /* 0x0000001309098221 */ /* 0x000fe40000010000 */
[----:B------:R-:W-:Y:S05]  /*2ee0*/  @P5 BRA `(.L_x_16) ;  /* 0xfffffffc00845947 */ /* 0x000fea000383ffff */
.L_x_15:
[----:B------:R-:W-:-:S13]  /*2ef0*/  ISETP.NE.AND P0, PT, R37, RZ, PT ;  /* 0x000000ff2500720c */ /* 0x000fda0003f05270 */
[----:B------:R-:W-:Y:S05]  /*2f00*/  @!P0 BRA `(.L_x_12) ;  /* 0x0000000000688947 */ /* 0x000fea0003800000 */
[----:B------:R-:W-:Y:S01]  /*2f10*/  ISETP.EQ.OR P0, PT, R22, UR14, P3 ;  /* 0x0000000e16007c0c */ /* 0x000fe20009f02670 */
[----:B------:R-:W-:Y:S01]  /*2f20*/  BSSY B0, `(.L_x_20) ;  /* 0x0000008000007945 */ /* 0x000fe20003800000 */
[----:B------:R-:W-:-:S11]  /*2f30*/  ISETP.NE.AND P4, PT, R37, 0x1, PT ;  /* 0x000000012500780c */ /* 0x000fd60003f85270 */
[----:B------:R-:W-:Y:S05]  /*2f40*/  @P0 BRA `(.L_x_21) ;  /* 0x0000000000140947 */ /* 0x000fea0003800000 */
[----:B------:R-:W-:-:S04]  /*2f50*/  IMAD R13, R29, R22, R30 ;  /* 0x000000161d0d7224 */ /* 0x000fc800078e021e */
[----:B------:R-:W-:-:S06]  /*2f60*/  IMAD.WIDE.U32 R12, R13, 0x8, R24 ;  /* 0x000000080d0c7825 */ /* 0x000fcc00078e0018 */
[----:B------:R-:W2:Y:S02]  /*2f70*/  LDG.E.64 R12, desc[UR12][R12.64] ;  /* 0x0000000c0c0c7981 */ /* 0x000ea4000c1e1b00 */
[----:B--2---:R-:W-:Y:S01]  /*2f80*/  FADD.FTZ R8, R8, R12 ;  /* 0x0000000c08087221 */ /* 0x004fe20000010000 */
[----:B------:R-:W-:-:S07]  /*2f90*/  FADD.FTZ R9, R9, R13 ;  /* 0x0000000d09097221 */ /* 0x000fce0000010000 */
.L_x_21:
[----:B------:R-:W-:Y:S05]  /*2fa0*/  BSYNC B0 ;  /* 0x0000000000007941 */ /* 0x000fea0003800000 */
.L_x_20:
[----:B------:R-:W-:Y:S05]  /*2fb0*/  @!P4 BRA `(.L_x_12) ;  /* 0x00000000003cc947 */ /* 0x000fea0003800000 */
[C---:B------:R-:W-:Y:S02]  /*2fc0*/  IADD3 R15, R22.reuse, 0x2, RZ ;  /* 0x00000002160f7810 */ /* 0x040fe40007ffe0ff */
[----:B------:R-:W-:Y:S02]  /*2fd0*/  IADD3 R13, R22, 0x1, RZ ;  /* 0x00000001160d7810 */ /* 0x000fe40007ffe0ff */
[----:B------:R-:W-:Y:S02]  /*2fe0*/  ISETP.EQ.OR P0, PT, R15, UR14, P3 ;  /* 0x0000000e0f007c0c */ /* 0x000fe40009f02670 */
[----:B------:R-:W-:Y:S02]  /*2ff0*/  ISETP.EQ.OR P4, PT, R13, UR14, P3 ;  /* 0x0000000e0d007c0c */ /* 0x000fe40009f82670 */
[----:B------:R-:W-:-:S11]  /*3000*/  ISETP.EQ.OR P0, PT, R37, 0x2, P0 ;  /* 0x000000022500780c */ /* 0x000fd60000702670 */
[-CC-:B------:R-:W-:Y:S02]  /*3010*/  @!P4 IMAD R13, R13, R29.reuse, R30.reuse ;  /* 0x0000001d0d0dc224 */ /* 0x180fe400078e021e */
[----:B------:R-:W-:Y:S02]  /*3020*/  @!P0 IMAD R15, R15, R29, R30 ;  /* 0x0000001d0f0f8224 */ /* 0x000fe400078e021e */
[----:B------:R-:W-:-:S04]  /*3030*/  @!P4 IMAD.WIDE.U32 R12, R13, 0x8, R24 ;  /* 0x000000080d0cc825 */ /* 0x000fc800078e0018 */
[----:B------:R-:W-:Y:S02]  /*3040*/  @!P0 IMAD.WIDE.U32 R14, R15, 0x8, R24 ;  /* 0x000000080f0e8825 */ /* 0x000fe400078e0018 */
[----:B------:R-:W2:Y:S04]  /*3050*/  @!P4 LDG.E.64 R12, desc[UR12][R12.64] ;  /* 0x0000000c0c0cc981 */ /* 0x000ea8000c1e1b00 */
[----:B------:R-:W3:Y:S01]  /*3060*/  @!P0 LDG.E.64 R14, desc[UR12][R14.64] ;  /* 0x0000000c0e0e8981 */ /* 0x000ee2000c1e1b00 */
[----:B--2---:R-:W-:Y:S01]  /*3070*/  @!P4 FADD.FTZ R8, R8, R12 ;  /* 0x0000000c0808c221 */ /* 0x004fe20000010000 */
[----:B------:R-:W-:-:S03]  /*3080*/  @!P4 FADD.FTZ R9, R9, R13 ;  /* 0x0000000d0909c221 */ /* 0x000fc60000010000 */
[----:B---3--:R-:W-:Y:S01]  /*3090*/  @!P0 FADD.FTZ R8, R8, R14 ;  /* 0x0000000e08088221 */ /* 0x008fe20000010000 */
[----:B------:R-:W-:-:S07]  /*30a0*/  @!P0 FADD.FTZ R9, R9, R15 ;  /* 0x0000000f09098221 */ /* 0x000fce0000010000 */
.L_x_12:
[----:B------:R-:W2:Y:S01]  /*30b0*/  S2UR UR6, SR_CgaCtaId ;  /* 0x00000000000679c3 */ /* 0x000ea20000008800 */
[----:B------:R-:W-:Y:S01]  /*30c0*/  UMOV UR4, 0x400 ;  /* 0x0000040000047882 */ /* 0x000fe20000000000 */
[C---:B-1----:R-:W-:Y:S02]  /*30d0*/  PRMT R17, R33.reuse, 0x7632, R17 ;  /* 0x0000763221117816 */ /* 0x042fe40000000011 */
[----:B------:R-:W-:Y:S02]  /*30e0*/  SHF.L.U32 R33, R33, 0x10, RZ ;  /* 0x0000001021217819 */ /* 0x000fe400000006ff */
[----:B------:R-:W-:Y:S02]  /*30f0*/  PRMT R18, R32, 0x7632, R18 ;  /* 0x0000763220127816 */ /* 0x000fe40000000012 */
[----:B------:R-:W1:Y:S01]  /*3100*/  LDC R16, c[0x0][0x2ac] ;  /* 0x0000ab00ff107b82 */ /* 0x000e620000000800 */
[----:B------:R-:W-:Y:S02]  /*3110*/  SHF.L.U32 R34, R34, 0x10, RZ ;  /* 0x0000001022227819 */ /* 0x000fe400000006ff */
[----:B------:R-:W-:-:S02]  /*3120*/  SHF.L.U32 R20, R20, 0x10, RZ ;  /* 0x0000001014147819 */ /* 0x000fc400000006ff */
[----:B------:R-:W-:Y:S01]  /*3130*/  SHF.L.U32 R18, R18, 0x10, RZ ;  /* 0x0000001012127819 */ /* 0x000fe200000006ff */
[----:B--2---:R-:W-:-:S09]  /*3140*/  ULEA UR4, UR6, UR4, 0x18 ;  /* 0x0000000406047291 */ /* 0x004fd2000f8ec03f */
[----:B------:R0:W-:Y:S01]  /*3150*/  @!P3 STS.64 [UR4+0x50], R8 ;  /* 0x00005008ff00b988 */ /* 0x0001e20008000a04 */
[----:B------:R-:W-:Y:S01]  /*3160*/  BAR.SYNC.DEFER_BLOCKING 0x0 ;  /* 0x0000000000007b1d */ /* 0x000fe20000010000 */
[----:B0-----:R-:W-:-:S05]  /*3170*/  SHF.L.U32 R9, R32, 0x10, RZ ;  /* 0x0000001020097819 */ /* 0x001fca00000006ff */
[----:B------:R-:W0:Y:S01]  /*3180*/  LDS.64 R12, [UR4+0x50] ;  /* 0x00005004ff0c7984 */ /* 0x000e220008000a00 */
[----:B------:R-:W-:Y:S02]  /*3190*/  ULDC UR4, c[0x0][0x2bc] ;  /* 0x0000af0000047ab9 */ /* 0x000fe40000000800 */
[----:B0-----:R-:W-:Y:S01]  /*31a0*/  FMUL.FTZ R14, R12, UR4 ;  /* 0x000000040c0e7c20 */ /* 0x001fe20008410000 */
[----:B------:R-:W-:Y:S01]  /*31b0*/  SHF.L.U32 R12, R17, 0x10, RZ ;  /* 0x00000010110c7819 */ /* 0x000fe200000006ff */
[----:B------:R-:W-:Y:S01]  /*31c0*/  FMUL.FTZ R15, R13, UR4 ;  /* 0x000000040d0f7c20 */ /* 0x000fe20008410000 */
[----:B------:R-:W-:Y:S01]  /*31d0*/  FADD.FTZ R13, R33, -UR11 ;  /* 0x8000000b210d7e21 */ /* 0x000fe20008010000 */
[----:B------:R-:W-:Y:S02]  /*31e0*/  SHF.R.U32.HI R17, RZ, 0x3, R38 ;  /* 0x00000003ff117819 */ /* 0x000fe40000011626 */
[----:B------:R-:W-:Y:S01]  /*31f0*/  FADD.FTZ R8, R12, -UR11 ;  /* 0x8000000b0c087e21 */ /* 0x000fe20008010000 */
[----:B------:R-:W-:-:S03]  /*3200*/  FMUL.FTZ R13, R13, UR10 ;  /* 0x0000000a0d0d7c20 */ /* 0x000fc60008410000 */
[----:B------:R-:W-:Y:S01]  /*3210*/  FMUL.FTZ R8, R8, UR10 ;  /* 0x0000000a08087c20 */ /* 0x000fe20008410000 */
[----:B-1----:R-:W-:Y:S06]  /*3220*/  @!P2 BRA `(.L_x_22) ;  /* 0x000000000048a947 */ /* 0x002fec0003800000 */
        /* <DEDUP_REMOVED lines=18> */
.L_x_22:
[----:B------:R-:W-:Y:S04]  /*3350*/  BSSY B0, `(.L_x_23) ;  /* 0x0000015000007945 */ /* 0x000fe80003800000 */
[----:B------:R-:W-:Y:S05]  /*3360*/  @!P1 BRA `(.L_x_24) ;  /* 0x00000000004c9947 */ /* 0x000fea0003800000 */
[C-C-:B------:R-:W-:Y:S01]  /*3370*/  FFMA.FTZ R12, R14.reuse, R13, R15.reuse ;  /* 0x0000000d0e0c7223 */ /* 0x140fe2000001000f */
[----:B------:R-:W-:Y:S01]  /*3380*/  SHF.R.S32.HI R19, RZ, 0x1f, R10 ;  /* 0x0000001fff137819 */ /* 0x000fe2000001140a */
[----:B------:R-:W-:Y:S01]  /*3390*/  FFMA.FTZ R13, R14, R8, R15 ;  /* 0x000000080e0d7223 */ /* 0x000fe2000001000f */
[----:B------:R-:W-:Y:S01]  /*33a0*/  ULDC.64 UR16, c[0x0][0x288] ;  /* 0x0000a20000107ab9 */ /* 0x000fe20000000a00 */
[----:B------:R-:W-:Y:S01]  /*33b0*/  FFMA.FTZ R12, R9, R4, -R12 ;  /* 0x00000004090c7223 */ /* 0x000fe2000001080c */
[----:B------:R-:W-:Y:S01]  /*33c0*/  MOV R8, R40 ;  /* 0x0000002800087202 */ /* 0x000fe20000000f00 */
[----:B------:R-:W-:Y:S01]  /*33d0*/  IMAD R19, R19, UR16, RZ ;  /* 0x0000001013137c24 */ /* 0x000fe2000f8e02ff */
[----:B------:R-:W-:Y:S01]  /*33e0*/  MOV R9, R43 ;  /* 0x0000002b00097202 */ /* 0x000fe20000000f00 */
[----:B------:R-:W-:Y:S02]  /*33f0*/  FFMA.FTZ R18, R18, R5, -R13 ;  /* 0x0000000512127223 */ /* 0x000fe4000001080d */
[----:B------:R-:W-:-:S02]  /*3400*/  IMAD R13, R10, UR17, R19 ;  /* 0x000000110a0d7c24 */ /* 0x000fc4000f8e0213 */
[----:B------:R-:W-:Y:S01]  /*3410*/  FMUL.FTZ R19, R12, UR10 ;  /* 0x0000000a0c137c20 */ /* 0x000fe20008410000 */
[----:B------:R-:W-:Y:S01]  /*3420*/  IMAD.WIDE.U32 R8, R10, UR16, R8 ;  /* 0x000000100a087c25 */ /* 0x000fe2000f8e0008 */
[----:B------:R-:W-:-:S03]  /*3430*/  ULDC.64 UR16, c[0x0][0x210] ;  /* 0x0000840000107ab9 */ /* 0x000fc60000000a00 */
[----:B------:R-:W-:Y:S01]  /*3440*/  FMUL.FTZ R18, R18, UR10 ;  /* 0x0000000a12127c20 */ /* 0x000fe20008410000 */
[----:B------:R-:W-:Y:S02]  /*3450*/  LEA R12, P0, R8, UR16, 0x1 ;  /* 0x00000010080c7c11 */ /* 0x000fe4000f8008ff */
[----:B------:R-:W-:Y:S02]  /*3460*/  IADD3 R13, R9, R13, RZ ;  /* 0x0000000d090d7210 */ /* 0x000fe40007ffe0ff */
[----:B------:R-:W-:Y:S02]  /*3470*/  F2FP.BF16.F32.PACK_AB R9, R18, R19 ;  /* 0x000000131209723e */ /* 0x000fe400000010ff */
[----:B------:R-:W-:-:S05]  /*3480*/  LEA.HI.X R13, R8, UR17, R13, 0x1, P0 ;  /* 0x00000011080d7c11 */ /* 0x000fca00080f0c0d */
[----:B------:R0:W-:Y:S02]  /*3490*/  STG.E desc[UR12][R12.64], R9 ;  /* 0x000000090c007986 */ /* 0x0001e4000c10190c */
.L_x_24:
[----:B------:R-:W-:Y:S05]  /*34a0*/  BSYNC B0 ;  /* 0x0000000000007941 */ /* 0x000fea0003800000 */
.L_x_23:
[----:B------:R-:W-:Y:S02]  /*34b0*/  IMAD R16, R16, UR14, R17 ;  /* 0x0000000e10107c24 */ /* 0x000fe4000f8e0211 */
[----:B------:R-:W-:Y:S01]  /*34c0*/  FADD.FTZ R34, R34, -UR11 ;  /* 0x8000000b22227e21 */ /* 0x000fe20008010000 */
[----:B0-----:R-:W-:Y:S01]  /*34d0*/  FADD.FTZ R12, R20, -UR11 ;  /* 0x8000000b140c7e21 */ /* 0x001fe20008010000 */
[----:B------:R-:W-:Y:S02]  /*34e0*/  SHF.L.U32 R8, R3, 0x10, RZ ;  /* 0x0000001003087819 */ /* 0x000fe400000006ff */
[----:B------:R-:W-:Y:S01]  /*34f0*/  SHF.L.U32 R31, R31, 0x10, RZ ;  /* 0x000000101f1f7819 */ /* 0x000fe200000006ff */
[----:B------:R-:W-:Y:S01]  /*3500*/  FMUL.FTZ R3, R34, UR10 ;  /* 0x0000000a22037c20 */ /* 0x000fe20008410000 */
[----:B------:R-:W-:Y:S01]  /*3510*/  IADD3 R22, R16, 0x20, RZ ;  /* 0x0000002010167810 */ /* 0x000fe20007ffe0ff */
        /* <DEDUP_REMOVED lines=20> */
.L_x_25:
[----:B------:R-:W-:Y:S01]  /*3660*/  ULDC.64 UR16, c[0x0][0x290] ;  /* 0x0000a40000107ab9 */ /* 0x000fe20000000a00 */
[----:B------:R-:W-:Y:S01]  /*3670*/  SHF.R.S32.HI R6, RZ, 0x1f, R22 ;  /* 0x0000001fff067819 */ /* 0x000fe20000011416 */
[----:B------:R-:W-:Y:S01]  /*3680*/  BSSY B0, `(.L_x_26) ;  /* 0x0000018000007945 */ /* 0x000fe20003800000 */
[----:B------:R-:W-:-:S04]  /*3690*/  ISETP.GE.U32.AND P0, PT, R22, UR16, PT ;  /* 0x0000001016007c0c */ /* 0x000fc8000bf06070 */
[----:B------:R-:W-:-:S04]  /*36a0*/  ISETP.GE.AND.EX P0, PT, R6, UR17, PT, P0 ;  /* 0x0000001106007c0c */ /* 0x000fc8000bf06300 */
[----:B------:R-:W-:-:S13]  /*36b0*/  ISETP.LT.U32.AND P0, PT, R38, 0x100, !P0 ;  /* 0x000001002600780c */ /* 0x000fda0004701070 */
[----:B------:R-:W-:Y:S05]  /*36c0*/  @!P0 BRA `(.L_x_27) ;  /* 0x00000000004c8947 */ /* 0x000fea0003800000 */
[----:B------:R-:W-:Y:S01]  /*36d0*/  IADD3 R7, R10, 0x20, RZ ;  /* 0x000000200a077810 */ /* 0x000fe20007ffe0ff */
[C-C-:B------:R-:W-:Y:S01]  /*36e0*/  FFMA.FTZ R6, R14.reuse, R3, R15.reuse ;  /* 0x000000030e067223 */ /* 0x140fe2000001000f */
[----:B------:R-:W-:Y:S01]  /*36f0*/  ULDC.64 UR16, c[0x0][0x288] ;  /* 0x0000a20000107ab9 */ /* 0x000fe20000000a00 */
[----:B------:R-:W-:Y:S01]  /*3700*/  FFMA.FTZ R15, R14, R12, R15 ;  /* 0x0000000c0e0f7223 */ /* 0x000fe2000001000f */
[----:B------:R-:W-:Y:S01]  /*3710*/  SHF.R.S32.HI R9, RZ, 0x1f, R7 ;  /* 0x0000001fff097819 */ /* 0x000fe20000011407 */
[----:B------:R-:W-:Y:S01]  /*3720*/  FFMA.FTZ R6, R31, R4, -R6 ;  /* 0x000000041f067223 */ /* 0x000fe20000010806 */
[----:B------:R-:W-:Y:S01]  /*3730*/  MOV R41, R43 ;  /* 0x0000002b00297202 */ /* 0x000fe20000000f00 */
[----:B------:R-:W-:Y:S02]  /*3740*/  FFMA.FTZ R15, R8, R5, -R15 ;  /* 0x00000005080f7223 */ /* 0x000fe4000001080f */
[----:B------:R-:W-:Y:S02]  /*3750*/  IMAD R3, R9, UR16, RZ ;  /* 0x0000001009037c24 */ /* 0x000fe4000f8e02ff */
[----:B------:R-:W-:-:S04]  /*3760*/  IMAD.WIDE.U32 R40, R7, UR16, R40 ;  /* 0x0000001007287c25 */ /* 0x000fc8000f8e0028 */
[----:B------:R-:W-:Y:S01]  /*3770*/  IMAD R5, R7, UR17, R3 ;  /* 0x0000001107057c24 */ /* 0x000fe2000f8e0203 */
[----:B------:R-:W-:Y:S01]  /*3780*/  ULDC.64 UR16, c[0x0][0x210] ;  /* 0x0000840000107ab9 */ /* 0x000fe20000000a00 */
[----:B------:R-:W-:Y:S01]  /*3790*/  FMUL.FTZ R3, R6, UR10 ;  /* 0x0000000a06037c20 */ /* 0x000fe20008410000 */
[----:B------:R-:W-:Y:S01]  /*37a0*/  FMUL.FTZ R6, R15, UR10 ;  /* 0x0000000a0f067c20 */ /* 0x000fe20008410000 */
[----:B------:R-:W-:Y:S02]  /*37b0*/  LEA R4, P0, R40, UR16, 0x1 ;  /* 0x0000001028047c11 */ /* 0x000fe4000f8008ff */
[----:B------:R-:W-:Y:S02]  /*37c0*/  IADD3 R5, R41, R5, RZ ;  /* 0x0000000529057210 */ /* 0x000fe40007ffe0ff */
[----:B------:R-:W-:Y:S02]  /*37d0*/  F2FP.BF16.F32.PACK_AB R3, R6, R3 ;  /* 0x000000030603723e */ /* 0x000fe400000010ff */
[----:B------:R-:W-:-:S05]  /*37e0*/  LEA.HI.X R5, R40, UR17, R5, 0x1, P0 ;  /* 0x0000001128057c11 */ /* 0x000fca00080f0c05 */
[----:B------:R0:W-:Y:S02]  /*37f0*/  STG.E desc[UR12][R4.64], R3 ;  /* 0x0000000304007986 */ /* 0x0001e4000c10190c */
.L_x_27:
[----:B------:R-:W-:Y:S05]  /*3800*/  BSYNC B0 ;  /* 0x0000000000007941 */ /* 0x000fea0003800000 */
.L_x_26:
[----:B------:R-:W-:Y:S01]  /*3810*/  ULDC UR4, c[0x0][0x2a0] ;  /* 0x0000a80000047ab9 */ /* 0x000fe20000000800 */
[----:B------:R-:W-:Y:S01]  /*3820*/  ULDC UR6, c[0x0][0x270] ;  /* 0x00009c0000067ab9 */ /* 0x000fe20000000800 */
[----:B------:R-:W-:Y:S01]  /*3830*/  IADD3 R36, R29, R36, RZ ;  /* 0x000000241d247210 */ /* 0x000fe20007ffe0ff */
[----:B------:R-:W-:Y:S01]  /*3840*/  UIMAD UR4, UR4, UR6, URZ ;  /* 0x00000006040472a4 */ /* 0x000fe2000f8e023f */
[----:B------:R-:W-:-:S05]  /*3850*/  IADD3 R35, R35, 0x1, RZ ;  /* 0x0000000123237810 */ /* 0x000fca0007ffe0ff */
[----:B------:R-:W-:-:S13]  /*3860*/  ISETP.GE.AND P0, PT, R36, UR4, PT ;  /* 0x0000000424007c0c */ /* 0x000fda000bf06270 */
[----:B------:R-:W-:Y:S05]  /*3870*/  @!P0 BRA `(.L_x_28) ;  /* 0xffffffc8009c8947 */ /* 0x000fea000383ffff */
.L_x_1:
[----:B0-----:R-:W0:Y:S01]  /*3880*/  LDC R4, c[0x0][0xc] ;  /* 0x00000300ff047b82 */ /* 0x001e220000000800 */
[----:B------:R-:W-:Y:S01]  /*3890*/  ISETP.NE.AND P2, PT, R38, RZ, PT ;  /* 0x000000ff2600720c */ /* 0x000fe20003f45270 */
[----:B------:R-:W-:Y:S06]  /*38a0*/  BSSY B0, `(.L_x_29) ;  /* 0x0000015000007945 */ /* 0x000fec0003800000 */
[----:B------:R-:W1:Y:S08]  /*38b0*/  LDC R7, c[0x0][0x10] ;  /* 0x00000400ff077b82 */ /* 0x000e700000000800 */
[----:B------:R-:W2:Y:S01]  /*38c0*/  LDC.64 R2, c[0x0][0x258] ;  /* 0x00009600ff027b82 */ /* 0x000ea20000000a00 */
[----:B0-----:R-:W-:-:S02]  /*38d0*/  IADD3 R0, R4, -0x1, RZ ;  /* 0xffffffff04007810 */ /* 0x001fc40007ffe0ff */
[----:B------:R-:W-:Y:S02]  /*38e0*/  ISETP.NE.AND P1, PT, R4, 0x1, PT ;  /* 0x000000010400780c */ /* 0x000fe40003f25270 */
[----:B------:R-:W-:Y:S02]  /*38f0*/  ISETP.NE.AND P0, PT, R0, UR14, PT ;  /* 0x0000000e00007c0c */ /* 0x000fe4000bf05270 */
[C---:B-1----:R-:W-:Y:S02]  /*3900*/  IADD3 R5, R7.reuse, -0x1, RZ ;  /* 0xffffffff07057810 */ /* 0x042fe40007ffe0ff */
[----:B------:R-:W-:Y:S02]  /*3910*/  SHF.L.U32 R0, R7, 0x1, RZ ;  /* 0x0000000107007819 */ /* 0x000fe400000006ff */
[----:B------:R-:W-:Y:S02]  /*3920*/  ISETP.NE.OR P0, PT, R30, R5, P0 ;  /* 0x000000051e00720c */ /* 0x000fe40000705670 */
[----:B------:R-:W-:-:S05]  /*3930*/  SEL R5, R0, RZ, P1 ;  /* 0x000000ff00057207 */ /* 0x000fca0000800000 */
[----:B--2---:R-:W-:Y:S01]  /*3940*/  IMAD.WIDE.U32 R2, R5, 0x4, R2 ;  /* 0x0000000405027825 */ /* 0x004fe200078e0002 */
[----:B------:R-:W-:Y:S06]  /*3950*/  @P2 BRA `(.L_x_30) ;  /* 0x0000000000242947 */ /* 0x000fec0003800000 */
[----:B------:R-:W0:Y:S01]  /*3960*/  S2R R0, SR_LANEID ;  /* 0x0000000000007919 */ /* 0x000e220000000000 */
[----:B------:R-:W-:Y:S02]  /*3970*/  VOTEU.ANY UR4, UPT, PT ;  /* 0x0000000000047886 */ /* 0x000fe400038e0100 */
[----:B------:R-:W-:Y:S02]  /*3980*/  UFLO.U32 UR5, UR4 ;  /* 0x00000004000572bd */ /* 0x000fe400080e0000 */
[----:B------:R-:W1:Y:S04]  /*3990*/  POPC R5, UR4 ;  /* 0x0000000400057d09 */ /* 0x000e680008000000 */
[----:B0-----:R-:W-:-:S13]  /*39a0*/  ISETP.EQ.U32.AND P1, PT, R0, UR5, PT ;  /* 0x0000000500007c0c */ /* 0x001fda000bf22070 */
[----:B------:R-:W-:Y:S06]  /*39b0*/  @P1 MEMBAR.ALL.GPU ;  /* 0x0000000000001992 */ /* 0x000fec000000a000 */
[----:B------:R-:W-:-:S00]  /*39c0*/  @P1 ERRBAR ;  /* 0x00000000000019ab */ /* 0x000fc00000000000 */
[----:B------:R-:W-:Y:S06]  /*39d0*/  @P1 CGAERRBAR ;  /* 0x00000000000015ab */ /* 0x000fec0000000000 */
[----:B-1----:R0:W-:Y:S02]  /*39e0*/  @P1 REDG.E.ADD.S32.STRONG.GPU desc[UR12][R2.64], R5 ;  /* 0x000000050200198e */ /* 0x0021e4000c10e38c */
.L_x_30:
[----:B------:R-:W-:Y:S05]  /*39f0*/  BSYNC B0 ;  /* 0x0000000000007941 */ /* 0x000fea0003800000 */
.L_x_29:
[----:B------:R-:W-:Y:S05]  /*3a00*/  @P0 EXIT ;  /* 0x000000000000094d */ /* 0x000fea0003800000 */
[----:B------:R-:W-:Y:S05]  /*3a10*/  @P2 BRA `(.L_x_31) ;  /* 0x0000000000202947 */ /* 0x000fea0003800000 */
[----:B------:R-:W-:-:S05]  /*3a20*/  IMAD R0, R4, R7, RZ ;  /* 0x0000000704007224 */ /* 0x000fca00078e02ff */
[----:B------:R-:W-:-:S13]  /*3a30*/  ISETP.NE.AND P0, PT, R0, -0x1, PT ;  /* 0xffffffff0000780c */ /* 0x000fda0003f05270 */
[----:B------:R-:W-:Y:S05]  /*3a40*/  @!P0 BRA `(.L_x_31) ;  /* 0x0000000000148947 */ /* 0x000fea0003800000 */
.L_x_32:
[----:B0-----:R-:W2:Y:S04]  /*3a50*/  LDG.E.STRONG.GPU R5, desc[UR12][R2.64] ;  /* 0x0000000c02057981 */ /* 0x001ea8000c1ef900 */
[----:B--2---:R-:W-:Y:S01]  /*3a60*/  CCTL.IVALL ;  /* 0x00000000ff00798f */ /* 0x004fe20002000000 */
[----:B------:R-:W-:Y:S05]  /*3a70*/  YIELD ;  /* 0x0000000000007946 */ /* 0x000fea0003800000 */
[----:B------:R-:W-:-:S13]  /*3a80*/  ISETP.NE.AND P0, PT, R5, R0, PT ;  /* 0x000000000500720c */ /* 0x000fda0003f05270 */
[----:B------:R-:W-:Y:S05]  /*3a90*/  @P0 BRA `(.L_x_32) ;  /* 0xfffffffc00ec0947 */ /* 0x000fea000383ffff */
.L_x_31:
[----:B------:R-:W-:Y:S05]  /*3aa0*/  WARPSYNC.ALL ;  /* 0x0000000000007948 */ /* 0x000fea0003800000 */
[----:B0-----:R-:W0:Y:S08]  /*3ab0*/  LDC.64 R2, c[0x0][0x288] ;  /* 0x0000a200ff027b82 */ /* 0x001e300000000a00 */
[----:B------:R-:W-:Y:S01]  /*3ac0*/  BAR.SYNC.DEFER_BLOCKING 0x0 ;  /* 0x0000000000007b1d */ /* 0x000fe20000010000 */
[----:B0-----:R-:W-:-:S04]  /*3ad0*/  LEA.HI R0, P0, R3, R2, RZ, 0x1 ;  /* 0x0000000203007211 */ /* 0x001fc800078108ff */
[----:B------:R-:W-:-:S04]  /*3ae0*/  IADD3.X R5, RZ, R3, RZ, P0, !PT ;  /* 0x00000003ff057210 */ /* 0x000fc800007fe4ff */
[--C-:B------:R-:W-:Y:S02]  /*3af0*/  SHF.R.S64 R25, R0, 0x1, R5.reuse ;  /* 0x0000000100197819 */ /* 0x100fe40000001005 */
[----:B------:R-:W-:Y:S02]  /*3b00*/  SHF.R.S32.HI R0, RZ, 0x1f, R38 ;  /* 0x0000001fff007819 */ /* 0x000fe40000011426 */
[----:B------:R-:W-:Y:S02]  /*3b10*/  SHF.R.S32.HI R27, RZ, 0x1, R5 ;  /* 0x00000001ff1b7819 */ /* 0x000fe40000011405 */
[----:B------:R-:W-:-:S04]  /*3b20*/  ISETP.GT.U32.AND P0, PT, R25, R38, PT ;  /* 0x000000261900720c */ /* 0x000fc80003f04070 */
[----:B------:R-:W-:-:S13]  /*3b30*/  ISETP.GT.AND.EX P0, PT, R27, R0, PT, P0 ;  /* 0x000000001b00720c */ /* 0x000fda0003f04300 */
[----:B------:R-:W-:Y:S05]  /*3b40*/  @!P0 EXIT ;  /* 0x000000000000894d */ /* 0x000fea0003800000 */
[C---:B------:R-:W-:Y:S01]  /*3b50*/  IMAD.WIDE.U32 R8, R2.reuse, 0x3, RZ ;  /* 0x0000000302087825 */ /* 0x040fe200078e00ff */
[----:B------:R-:W-:Y:S01]  /*3b60*/  LEA R11, R3, R3, 0x1 ;  /* 0x00000003030b7211 */ /* 0x000fe200078e08ff */
[----:B------:R-:W0:Y:S01]  /*3b70*/  LDC.64 R4, c[0x0][0x218] ;  /* 0x00008600ff047b82 */ /* 0x000e220000000a00 */
[----:B------:R-:W-:Y:S01]  /*3b80*/  SHF.L.U64.HI R3, R2, 0x2, R3 ;  /* 0x0000000202037819 */ /* 0x000fe20000010203 */
[----:B------:R-:W-:Y:S01]  /*3b90*/  ULDC.64 UR4, c[0x0][0x268] ;  /* 0x00009a0000047ab9 */ /* 0x000fe20000000a00 */
[----:B------:R-:W-:Y:S02]  /*3ba0*/  IADD3 R11, R9, R11, RZ ;  /* 0x0000000b090b7210 */ /* 0x000fe40007ffe0ff */
[----:B------:R-:W-:Y:S02]  /*3bb0*/  SHF.L.U64.HI R33, R25, 0x2, R27 ;  /* 0x0000000219217819 */ /* 0x000fe4000001021b */
[----:B------:R-:W-:Y:S01]  /*3bc0*/  LEA.HI R8, P0, R11, R8, RZ, 0x1 ;  /* 0x000000080b087211 */ /* 0x000fe200078108ff */
[----:B------:R-:W1:Y:S03]  /*3bd0*/  LDC.64 R6, c[0x0][0x220] ;  /* 0x00008800ff067b82 */ /* 0x000e660000000a00 */
[----:B------:R-:W-:-:S04]  /*3be0*/  IADD3.X R11, RZ, R11, RZ, P0, !PT ;  /* 0x0000000bff0b7210 */ /* 0x000fc800007fe4ff */
[--C-:B------:R-:W-:Y:S02]  /*3bf0*/  SHF.R.S64 R29, R8, 0x1, R11.reuse ;  /* 0x00000001081d7819 */ /* 0x100fe4000000100b */
[----:B------:R-:W-:-:S04]  /*3c00*/  SHF.R.S32.HI R8, RZ, 0x1, R11 ;  /* 0x00000001ff087819 */ /* 0x000fc8000001140b */
[----:B------:R-:W-:-:S07]  /*3c10*/  SHF.L.U64.HI R31, R29, 0x2, R8 ;  /* 0x000000021d1f7819 */ /* 0x000fce0000010208 */
.L_x_33:
[----:B------:R-:W-:-:S04]  /*3c20*/  LEA R12, P0, R38, UR4, 0x2 ;  /* 0x00000004260c7c11 */ /* 0x000fc8000f8010ff */
[----:B------:R-:W-:Y:S02]  /*3c30*/  LEA.HI.X R13, R38, UR5, R0, 0x2, P0 ;  /* 0x00000005260d7c11 */ /* 0x000fe400080f1400 */
[-C--:B------:R-:W-:Y:S02]  /*3c40*/  LEA R14, P0, R25, R12.reuse, 0x2 ;  /* 0x0000000c190e7211 */ /* 0x080fe400078010ff */
[-C--:B------:R-:W-:Y:S01]  /*3c50*/  LEA R18, P1, R2, R12.reuse, 0x2 ;  /* 0x0000000c02127211 */ /* 0x080fe200078210ff */
[----:B--2---:R-:W2:Y:S01]  /*3c60*/  LDG.E R20, desc[UR12][R12.64] ;  /* 0x0000000c0c147981 */ /* 0x004ea2000c1e1900 */
[----:B------:R-:W-:Y:S02]  /*3c70*/  LEA R16, P2, R29, R12, 0x2 ;  /* 0x0000000c1d107211 */ /* 0x000fe400078410ff */
[----:B------:R-:W-:Y:S02]  /*3c80*/  IADD3.X R15, R13, R33, RZ, P0, !PT ;  /* 0x000000210d0f7210 */ /* 0x000fe400007fe4ff */
[----:B------:R-:W-:-:S02]  /*3c90*/  IADD3.X R19, R3, R13, RZ, P1, !PT ;  /* 0x0000000d03137210 */ /* 0x000fc40000ffe4ff */
[----:B------:R-:W-:Y:S01]  /*3ca0*/  IADD3.X R17, R13, R31, RZ, P2, !PT ;  /* 0x0000001f0d117210 */ /* 0x000fe200017fe4ff */
[----:B------:R-:W2:Y:S04]  /*3cb0*/  LDG.E R21, desc[UR12][R14.64] ;  /* 0x0000000c0e157981 */ /* 0x000ea8000c1e1900 */
[----:B------:R-:W3:Y:S04]  /*3cc0*/  LDG.E R22, desc[UR12][R18.64] ;  /* 0x0000000c12167981 */ /* 0x000ee8000c1e1900 */
[----:B------:R-:W3:Y:S01]  /*3cd0*/  LDG.E R23, desc[UR12][R16.64] ;  /* 0x0000000c10177981 */ /* 0x000ee2000c1e1900 */
[----:B------:R-:W-:-:S02]  /*3ce0*/  SHF.L.U32 R11, R38, 0x1, RZ ;  /* 0x00000001260b7819 */ /* 0x000fc400000006ff */
[----:B------:R-:W-:-:S03]  /*3cf0*/  IADD3 R38, R38, 0x100, RZ ;  /* 0x0000010026267810 */ /* 0x000fc60007ffe0ff */
[----:B0-----:R-:W-:-:S04]  /*3d00*/  IMAD.WIDE R8, R11, 0x4, R4 ;  /* 0x000000040b087825 */ /* 0x001fc800078e0204 */
[----:B-1----:R-:W-:Y:S01]  /*3d10*/  IMAD.WIDE R10, R11, 0x4, R6 ;  /* 0x000000040b0a7825 */ /* 0x002fe200078e0206 */
[----:B------:R-:W-:Y:S02]  /*3d20*/  ISETP.GT.U32.AND P0, PT, R25, R38, PT ;  /* 0x000000261900720c */ /* 0x000fe40003f04070 */
[----:B------:R-:W-:-:S04]  /*3d30*/  SHF.R.S32.HI R0, RZ, 0x1f, R38 ;  /* 0x0000001fff007819 */ /* 0x000fc80000011426 */
[----:B------:R-:W-:Y:S01]  /*3d40*/  ISETP.GT.AND.EX P0, PT, R27, R0, PT, P0 ;  /* 0x000000001b00720c */ /* 0x000fe20003f04300 */
[----:B--2---:R2:W-:Y:S04]  /*3d50*/  STG.E.64 desc[UR12][R8.64], R20 ;  /* 0x0000001408007986 */ /* 0x0045e8000c101b0c */
[----:B---3--:R2:W-:Y:S08]  /*3d60*/  STG.E.64 desc[UR12][R10.64], R22 ;  /* 0x000000160a007986 */ /* 0x0085f0000c101b0c */
[----:B------:R-:W-:Y:S05]  /*3d70*/  @P0 BRA `(.L_x_33) ;  /* 0xfffffffc00a80947 */ /* 0x000fea000383ffff */
[----:B------:R-:W-:Y:S05]  /*3d80*/  EXIT ;  /* 0x000000000000794d */ /* 0x000fea0003800000 */
.L_x_34:
        /* <DEDUP_REMOVED lines=15> */
.L_x_3296:


//--------------------- .text._Z35group_norm_nhwc_bwd_one_pass_kernelI11Bf16IOFp32WLi128ELi16ELi256EEv26Group_norm_nhwc_bwd_params --------------------------
	.section	.text._Z35group_norm_nhwc_bwd_one_pass_kernelI11Bf16IOFp32WLi128ELi16ELi256EEv26Group_norm_nhwc_bwd_params,"ax",@progbits
	.align	128
        .global         _Z35group_norm_nhwc_bwd_one_pass_kernelI11Bf16IOFp32WLi128ELi16ELi256EEv26Group_norm_nhwc_bwd_params
        .type           _Z35group_norm_nhwc_bwd_one_pass_kernelI11Bf16IOFp32WLi128ELi16ELi256EEv26Group_norm_nhwc_bwd_params,@function
        .size           _Z35group_norm_nhwc_bwd_one_pass_kernelI11Bf16IOFp32WLi128ELi16ELi256EEv26Group_norm_nhwc_bwd_params,(.L_x_3297 - _Z35group_norm_nhwc_bwd_one_pass_kernelI11Bf16IOFp32WLi128ELi16ELi256EEv26Group_norm_nhwc_bwd_params)
        .other          _Z35group_norm_nhwc_bwd_one_pass_kernelI11Bf16IOFp32WLi128ELi16ELi256EEv26Group_norm_nhwc_bwd_params,@"STO_CUDA_ENTRY STV_DEFAULT"
_Z35group_norm_nhwc_bwd_one_pass_kernelI11Bf16IOFp32WLi128ELi16ELi256EEv26Group_norm_nhwc_bwd_params:
.text._Z35group_norm_nhwc_bwd_one_pass_kernelI11Bf16IOFp32WLi128ELi16ELi256EEv26Group_norm_nhwc_bwd_params:
[----:B------:R-:W-:Y:S08]  /*0000*/  LDC R1, c[0x0][0x28] ;  /* 0x00000a00ff017b82 */ /* 0x000ff00000000800 */
[----:B------:R-:W0:Y:S01]  /*0010*/  S2UR UR6, SR_CTAID.Y ;  /* 0x00000000000679c3 */ /* 0x000e220000002600 */
[----:B------:R-:W-:Y:S01]  /*0020*/  ULDC UR5, c[0x0][0x2a0] ;  /* 0x0000a80000057ab9 */ /* 0x000fe20000000800 */
[----:B------:R-:W-:Y:S01]  /*0030*/  ULDC UR4, c[0x0][0x270] ;  /* 0x00009c0000047ab9 */ /* 0x000fe20000000800 */
[----:B------:R-:W1:Y:S01]  /*0040*/  S2R R40, SR_TID.X ;  /* 0x0000000000287919 */ /* 0x000e620000002100 */
[----:B------:R-:W-:Y:S01]  /*0050*/  UIMAD UR5, UR5, UR4, URZ ;  /* 0x00000004050572a4 */ /* 0x000fe2000f8e023f */
[----:B------:R-:W-:-:S03]  /*0060*/  ULDC.64 UR12, c[0x0][0x208] ;  /* 0x00008200000c7ab9 */ /* 0x000fc60000000a00 */
[----:B------:R-:W2:Y:S01]  /*0070*/  S2UR UR14, SR_CTAID.X ;  /* 0x00000000000e79c3 */ /* 0x000ea20000002500 */
[----:B0-----:R-:W-:-:S04]  /*0080*/  MOV R31, UR6 ;  /* 0x00000006001f7c02 */ /* 0x001fc80008000f00 */
[----:B------:R-:W-:-:S13]  /*0090*/  ISETP.GE.AND P0, PT, R31, UR5, PT ;  /* 0x000000051f007c0c */ /* 0x000fda000bf06270 */
[----:B-12---:R-:W-:Y:S05]  /*00a0*/  @P0 BRA `(.L_x_35) ;  /* 0x0000004400a80947 */ /* 0x006fea0003800000 */
[----:B------:R-:W0:Y:S01]  /*00b0*/  LDC R3, c[0x0][0x2ac] ;  /* 0x0000ab00ff037b82 */ /* 0x000e220000000800 */
[----:B------:R-:W-:Y:S01]  /*00c0*/  SHF.R.U32.HI R0, RZ, 0x3, R40 ;  /* 0x00000003ff007819 */ /* 0x000fe20000011628 */
[----:B------:R-:W-:Y:S01]  /*00d0*/  ULDC.64 UR10, c[0x0][0x288] ;  /* 0x0000a200000a7ab9 */ /* 0x000fe20000000a00 */
[----:B------:R-:W1:Y:S01]  /*00e0*/  S2R R30, SR_LANEID ;  /* 0x00000000001e7919 */ /* 0x000e620000000000 */
[----:B------:R-:W-:Y:S01]  /*00f0*/  ULDC.64 UR16, c[0x0][0x290] ;  /* 0x0000a40000107ab9 */ /* 0x000fe20000000a00 */
[----:B------:R-:W-:Y:S01]  /*0100*/  UIMAD.WIDE.U32 UR6, UR10, 0x3, URZ ;  /* 0x000000030a0678a5 */ /* 0x000fe2000f8e003f */
[----:B------:R-:W-:Y:S01]  /*0110*/  ISETP.GE.U32.AND P1, PT, R40, 0x100, PT ;  /* 0x000001002800780c */ /* 0x000fe20003f26070 */
[----:B------:R-:W-:Y:S01]  /*0120*/  UIMAD UR9, UR11, 0x3, URZ ;  /* 0x000000030b0978a4 */ /* 0x000fe2000f8e023f */
[----:B------:R-:W2:Y:S01]  /*0130*/  S2UR UR8, SR_CgaCtaId ;  /* 0x00000000000879c3 */ /* 0x000ea20000008800 */
[----:B------:R-:W-:Y:S01]  /*0140*/  ULEA.HI UR10, UP0, UR11, UR10, URZ, 0x1 ;  /* 0x0000000a0b0a7291 */ /* 0x000fe2000f81083f */
[----:B------:R-:W-:Y:S01]  /*0150*/  R2UR UR15, R31 ;  /* 0x000000001f0f72ca */ /* 0x000fe200000e0000 */
[----:B------:R-:W-:-:S02]  /*0160*/  UIADD3 UR9, UR7, UR9, URZ ;  /* 0x0000000907097290 */ /* 0x000fc4000fffe03f */
[----:B------:R-:W-:Y:S02]  /*0170*/  UIADD3.X UR11, URZ, UR11, URZ, UP0, !UPT ;  /* 0x0000000b3f0b7290 */ /* 0x000fe400087fe43f */
[----:B------:R-:W-:Y:S01]  /*0180*/  ULEA.HI UR7, UP0, UR9, UR6, URZ, 0x1 ;  /* 0x0000000609077291 */ /* 0x000fe2000f81083f */
[----:B------:R-:W-:Y:S01]  /*0190*/  UMOV UR4, 0x400 ;  /* 0x0000040000047882 */ /* 0x000fe20000000000 */
[----:B------:R-:W-:Y:S02]  /*01a0*/  USHF.R.S64 UR6, UR10, 0x1, UR11 ;  /* 0x000000010a067899 */ /* 0x000fe4000800100b */
[----:B------:R-:W-:Y:S01]  /*01b0*/  UIADD3.X UR9, URZ, UR9, URZ, UP0, !UPT ;  /* 0x000000093f097290 */ /* 0x000fe200087fe43f */
[----:B0-----:R-:W-:Y:S01]  /*01c0*/  IMAD R0, R3, UR14, R0 ;  /* 0x0000000e03007c24 */ /* 0x001fe2000f8e0200 */
[----:B------:R-:W-:Y:S02]  /*01d0*/  SHF.R.S32.HI R3, RZ, 0x1f, R40 ;  /* 0x0000001fff037819 */ /* 0x000fe40000011428 */
[----:B------:R-:W-:-:S02]  /*01e0*/  USHF.R.S64 UR7, UR7, 0x1, UR9 ;  /* 0x0000000107077899 */ /* 0x000fc40008001009 */
[----:B------:R-:W-:Y:S01]  /*01f0*/  USHF.R.S32.HI UR9, URZ, 0x1, UR9 ;  /* 0x000000013f097899 */ /* 0x000fe20008011409 */
[----:B------:R-:W-:Y:S02]  /*0200*/  ISETP.LT.U32.AND P2, PT, R0, UR16, PT ;  /* 0x0000001000007c0c */ /* 0x000fe4000bf41070 */
[----:B------:R-:W-:Y:S01]  /*0210*/  SHF.R.S32.HI R2, RZ, 0x1f, R0 ;  /* 0x0000001fff027819 */ /* 0x000fe20000011400 */
[----:B--2---:R-:W-:Y:S01]  /*0220*/  ULEA UR4, UR8, UR4, 0x18 ;  /* 0x0000000408047291 */ /* 0x004fe2000f8ec03f */
[----:B------:R-:W-:Y:S01]  /*0230*/  LEA.HI R3, R3, R40, RZ, 0x5 ;  /* 0x0000002803037211 */ /* 0x000fe200078f28ff */
[----:B------:R-:W-:Y:S01]  /*0240*/  USHF.R.S32.HI UR8, URZ, 0x1, UR11 ;  /* 0x000000013f087899 */ /* 0x000fe2000801140b */
[----:B------:R-:W-:Y:S01]  /*0250*/  ISETP.LT.AND.EX P2, PT, R2, UR17, !P1, P2 ;  /* 0x0000001102007c0c */ /* 0x000fe2000cf41320 */
[----:B------:R-:W-:Y:S01]  /*0260*/  USHF.L.U64.HI UR9, UR7, 0x2, UR9 ;  /* 0x0000000207097899 */ /* 0x000fe20008010209 */
[----:B------:R-:W-:Y:S01]  /*0270*/  IADD3 R2, R0, 0x20, RZ ;  /* 0x0000002000027810 */ /* 0x000fe20007ffe0ff */
[----:B------:R-:W-:-:S03]  /*0280*/  USHF.L.U64.HI UR8, UR6, 0x2, UR8 ;  /* 0x0000000206087899 */ /* 0x000fc60008010208 */
[----:B------:R-:W-:Y:S01]  /*0290*/  ISETP.LT.U32.AND P0, PT, R2, UR16, PT ;  /* 0x0000001002007c0c */ /* 0x000fe2000bf01070 */
[----:B------:R-:W-:Y:S01]  /*02a0*/  ULDC.U8 UR16, c[0x0][0x2a4] ;  /* 0x0000a90000107ab9 */ /* 0x000fe20000000000 */
[----:B------:R-:W-:-:S04]  /*02b0*/  SHF.R.S32.HI R2, RZ, 0x1f, R2 ;  /* 0x0000001fff027819 */ /* 0x000fc80000011402 */
[----:B------:R-:W-:Y:S01]  /*02c0*/  ISETP.LT.AND.EX P1, PT, R2, UR17, !P1, P0 ;  /* 0x0000001102007c0c */ /* 0x000fe2000cf21300 */
[----:B------:R-:W-:Y:S01]  /*02d0*/  ULDC UR17, c[0x0][0x10] ;  /* 0x0000040000117ab9 */ /* 0x000fe20000000800 */
[----:B------:R-:W-:-:S04]  /*02e0*/  SHF.R.S32.HI R2, RZ, 0x5, R3 ;  /* 0x00000005ff027819 */ /* 0x000fc80000011403 */
[----:B------:R-:W-:Y:S01]  /*02f0*/  LEA R2, R2, UR4, 0x3 ;  /* 0x0000000402027c11 */ /* 0x000fe2000f8e18ff */
[----:B-1----:R-:W-:-:S06]  /*0300*/  UMOV UR4, URZ ;  /* 0x0000003f00047c82 */ /* 0x002fcc0008000000 */
.L_x_70:
[----:B01----:R-:W0:Y:S01]  /*0310*/  LDC R9, c[0x0][0x2a0] ;  /* 0x0000a800ff097b82 */ /* 0x003e220000000800 */
[----:B------:R-:W-:Y:S01]  /*0320*/  IABS R6, UR15 ;  /* 0x0000000f00067c13 */ /* 0x000fe20008000000 */
[----:B------:R-:W-:Y:S01]  /*0330*/  ULDC.64 UR10, c[0x0][0x248] ;  /* 0x00009200000a7ab9 */ /* 0x000fe20000000a00 */
[----:B------:R-:W-:Y:S01]  /*0340*/  ISETP.LE.AND P0, PT, RZ, UR15, PT ;  /* 0x0000000fff007c0c */ /* 0x000fe2000bf03270 */
[----:B------:R-:W-:Y:S01]  /*0350*/  UIMAD.WIDE UR10, UR15, 0x8, UR10 ;  /* 0x000000080f0a78a5 */ /* 0x000fe2000f8e020a */
[----:B------:R-:W-:Y:S01]  /*0360*/  SHF.R.S32.HI R11, RZ, 0x1f, R0 ;  /* 0x0000001fff0b7819 */ /* 0x000fe20000011400 */
[----:B------:R-:W-:Y:S02]  /*0370*/  ULDC.64 UR18, c[0x0][0x298] ;  /* 0x0000a60000127ab9 */ /* 0x000fe40000000a00 */
[----:B------:R-:W1:Y:S02]  /*0380*/  LDC R10, c[0x0][0x2ac] ;  /* 0x0000ab00ff0a7b82 */ /* 0x000e640000000800 */
[----:B------:R-:W-:-:S02]  /*0390*/  MOV R12, UR10 ;  /* 0x0000000a000c7c02 */ /* 0x000fc40008000f00 */
[----:B------:R-:W-:-:S04]  /*03a0*/  MOV R13, UR11 ;  /* 0x0000000b000d7c02 */ /* 0x000fc80008000f00 */
[----:B--2---:R-:W2:Y:S02]  /*03b0*/  @P1 LDC.64 R14, c[0x0][0x288] ;  /* 0x0000a200ff0e1b82 */ /* 0x004ea40000000a00 */
[----:B------:R-:W3:Y:S01]  /*03c0*/  LDG.E.64 R12, desc[UR12][R12.64] ;  /* 0x0000000c0c0c7981 */ /* 0x000ee2000c1e1b00 */
[----:B0-----:R-:W-:-:S05]  /*03d0*/  IABS R8, R9 ;  /* 0x0000000900087213 */ /* 0x001fca0000000000 */
[----:B------:R-:W0:Y:S01]  /*03e0*/  @P1 LDC.64 R18, c[0x0][0x230] ;  /* 0x00008c00ff121b82 */ /* 0x000e220000000a00 */
[----:B------:R-:W4:Y:S01]  /*03f0*/  I2F.RP R3, R8 ;  /* 0x0000000800037306 */ /* 0x000f220000209400 */
[----:B------:R-:W-:-:S06]  /*0400*/  IADD3 R25, R0, 0x20, RZ ;  /* 0x0000002000197810 */ /* 0x000fcc0007ffe0ff */
[----:B------:R-:W0:Y:S01]  /*0410*/  @P1 LDC.64 R20, c[0x0][0x228] ;  /* 0x00008a00ff141b82 */ /* 0x000e220000000a00 */
[----:B----4-:R-:W4:Y:S02]  /*0420*/  MUFU.RCP R3, R3 ;  /* 0x0000000300037308 */ /* 0x010f240000001000 */
[----:B----4-:R-:W-:-:S06]  /*0430*/  IADD3 R4, R3, 0xffffffe, RZ ;  /* 0x0ffffffe03047810 */ /* 0x010fcc0007ffe0ff */
[----:B------:R4:W1:Y:S02]  /*0440*/  F2I.FTZ.U32.TRUNC.NTZ R5, R4 ;  /* 0x0000000400057305 */ /* 0x000864000021f000 */
[----:B----4-:R-:W-:Y:S01]  /*0450*/  HFMA2.MMA R4, -RZ, RZ, 0, 0 ;  /* 0x00000000ff047435 */ /* 0x010fe200000001ff */
[----:B-1----:R-:W-:-:S05]  /*0460*/  IADD3 R7, RZ, -R5, RZ ;  /* 0x80000005ff077210 */ /* 0x002fca0007ffe0ff */
[----:B------:R-:W-:-:S04]  /*0470*/  IMAD R7, R7, R8, RZ ;  /* 0x0000000807077224 */ /* 0x000fc800078e02ff */
[----:B------:R-:W-:Y:S01]  /*0480*/  IMAD.HI.U32 R5, R5, R7, R4 ;  /* 0x0000000705057227 */ /* 0x000fe200078e0004 */
[----:B------:R-:W-:Y:S02]  /*0490*/  MOV R7, R6 ;  /* 0x0000000600077202 */ /* 0x000fe40000000f00 */
[----:B------:R-:W-:-:S03]  /*04a0*/  LOP3.LUT R4, R9, UR15, RZ, 0x3c, !PT ;  /* 0x0000000f09047c12 */ /* 0x000fc6000f8e3cff */
[----:B------:R-:W-:Y:S01]  /*04b0*/  IMAD.HI.U32 R6, R5, R7, RZ ;  /* 0x0000000705067227 */ /* 0x000fe200078e00ff */
[----:B------:R-:W-:Y:S02]  /*04c0*/  ISETP.GE.AND P3, PT, R4, RZ, PT ;  /* 0x000000ff0400720c */ /* 0x000fe40003f66270 */
[----:B------:R-:W1:Y:S02]  /*04d0*/  @P2 LDC.64 R4, c[0x0][0x288] ;  /* 0x0000a200ff042b82 */ /* 0x000e640000000a00 */
[----:B------:R-:W-:-:S05]  /*04e0*/  IADD3 R3, -R6, RZ, RZ ;  /* 0x000000ff06037210 */ /* 0x000fca0007ffe1ff */
[----:B------:R-:W-:-:S05]  /*04f0*/  IMAD R3, R8, R3, R7 ;  /* 0x0000000308037224 */ /* 0x000fca00078e0207 */
[----:B------:R-:W-:-:S13]  /*0500*/  ISETP.GT.U32.AND P5, PT, R8, R3, PT ;  /* 0x000000030800720c */ /* 0x000fda0003fa4070 */
[-C--:B------:R-:W-:Y:S02]  /*0510*/  @!P5 IADD3 R3, R3, -R8.reuse, RZ ;  /* 0x800000080303d210 */ /* 0x080fe40007ffe0ff */
[----:B------:R-:W-:Y:S02]  /*0520*/  @!P5 IADD3 R6, R6, 0x1, RZ ;  /* 0x000000010606d810 */ /* 0x000fe40007ffe0ff */
[CC--:B------:R-:W-:Y:S02]  /*0530*/  ISETP.GE.U32.AND P4, PT, R3.reuse, R8.reuse, PT ;  /* 0x000000080300720c */ /* 0x0c0fe40003f86070 */
[----:B------:R-:W-:Y:S02]  /*0540*/  ISETP.GT.U32.AND P5, PT, R8, R3, PT ;  /* 0x000000030800720c */ /* 0x000fe40003fa4070 */
[----:B------:R-:W-:-:S04]  /*0550*/  IADD3 R8, R3, -R8, RZ ;  /* 0x8000000803087210 */ /* 0x000fc80007ffe0ff */
[----:B------:R-:W-:Y:S02]  /*0560*/  SEL R3, R8, R3, !P5 ;  /* 0x0000000308037207 */ /* 0x000fe40006800000 */
[----:B------:R-:W-:Y:S02]  /*0570*/  SHF.L.U32 R8, R40, 0x1, RZ ;  /* 0x0000000128087819 */ /* 0x000fe400000006ff */
[----:B------:R-:W-:Y:S02]  /*0580*/  @!P0 IADD3 R3, -R3, RZ, RZ ;  /* 0x000000ff03038210 */ /* 0x000fe40007ffe1ff */
[----:B------:R-:W-:Y:S02]  /*0590*/  @P4 IADD3 R6, R6, 0x1, RZ ;  /* 0x0000000106064810 */ /* 0x000fe40007ffe0ff */
[----:B------:R-:W-:Y:S02]  /*05a0*/  ISETP.NE.AND P4, PT, R9, RZ, PT ;  /* 0x000000ff0900720c */ /* 0x000fe40003f85270 */
[----:B------:R-:W-:-:S02]  /*05b0*/  MOV R7, R6 ;  /* 0x0000000600077202 */ /* 0x000fc40000000f00 */
[----:B------:R-:W-:Y:S02]  /*05c0*/  LOP3.LUT R6, RZ, R9, RZ, 0x33, !PT ;  /* 0x00000009ff067212 */ /* 0x000fe400078e33ff */
[----:B------:R-:W-:Y:S02]  /*05d0*/  @!P3 IADD3 R7, -R7, RZ, RZ ;  /* 0x000000ff0707b210 */ /* 0x000fe40007ffe1ff */
[----:B------:R-:W-:Y:S02]  /*05e0*/  LOP3.LUT R8, R8, 0xe, RZ, 0xc0, !PT ;  /* 0x0000000e08087812 */ /* 0x000fe400078ec0ff */
[C---:B------:R-:W-:Y:S02]  /*05f0*/  SEL R3, R6.reuse, R3, !P4 ;  /* 0x0000000306037207 */ /* 0x040fe40006000000 */
[----:B------:R-:W-:Y:S02]  /*0600*/  SEL R7, R6, R7, !P4 ;  /* 0x0000000706077207 */ /* 0x000fe40006000000 */
[----:B------:R-:W-:-:S02]  /*0610*/  SHF.R.U32.HI R9, RZ, 0x3, R40 ;  /* 0x00000003ff097819 */ /* 0x000fc40000011628 */
[----:B------:R-:W-:Y:S02]  /*0620*/  LEA R8, R3, R8, 0x4 ;  /* 0x0000000803087211 */ /* 0x000fe400078e20ff */
[----:B------:R-:W-:Y:S01]  /*0630*/  SHF.R.S32.HI R6, RZ, 0x1f, R7 ;  /* 0x0000001fff067819 */ /* 0x000fe20000011407 */
[----:B------:R-:W-:Y:S01]  /*0640*/  IMAD R16, R10, UR14, R9 ;  /* 0x0000000e0a107c24 */ /* 0x000fe2000f8e0209 */
[----:B------:R-:W-:Y:S01]  /*0650*/  SHF.R.S32.HI R9, RZ, 0x1f, R8 ;  /* 0x0000001fff097819 */ /* 0x000fe20000011408 */
[----:B-1----:R-:W-:Y:S02]  /*0660*/  @P2 IMAD R10, R11, R4, RZ ;  /* 0x000000040b0a2224 */ /* 0x002fe400078e02ff */
[----:B------:R-:W-:Y:S02]  /*0670*/  IMAD R6, R6, UR18, RZ ;  /* 0x0000001206067c24 */ /* 0x000fe4000f8e02ff */
[----:B------:R-:W-:Y:S01]  /*0680*/  @P2 IMAD R17, R0, R5, R10 ;  /* 0x0000000500112224 */ /* 0x000fe200078e020a */
[----:B------:R-:W-:Y:S01]  /*0690*/  IADD3 R5, R16, 0x40, RZ ;  /* 0x0000004010057810 */ /* 0x000fe20007ffe0ff */
[C---:B------:R-:W-:Y:S01]  /*06a0*/  IMAD R45, R7.reuse, UR19, R6 ;  /* 0x00000013072d7c24 */ /* 0x040fe2000f8e0206 */
[----:B------:R-:W1:Y:S01]  /*06b0*/  @P2 LDC.64 R10, c[0x0][0x228] ;  /* 0x00008a00ff0a2b82 */ /* 0x000e620000000a00 */
[----:B------:R-:W-:Y:S01]  /*06c0*/  IMAD.WIDE.U32 R42, R7, UR18, R8 ;  /* 0x00000012072a7c25 */ /* 0x000fe2000f8e0008 */
[----:B------:R-:W-:-:S02]  /*06d0*/  ULDC.64 UR18, c[0x0][0x290] ;  /* 0x0000a40000127ab9 */ /* 0x000fc40000000a00 */
[----:B------:R-:W-:Y:S02]  /*06e0*/  ISETP.GE.U32.AND P0, PT, R5, UR18, PT ;  /* 0x0000001205007c0c */ /* 0x000fe4000bf06070 */
[----:B------:R-:W-:Y:S02]  /*06f0*/  SHF.R.S32.HI R5, RZ, 0x1f, R5 ;  /* 0x0000001fff057819 */ /* 0x000fe40000011405 */
[----:B------:R-:W4:Y:S01]  /*0700*/  @P2 LDC.64 R6, c[0x0][0x230] ;  /* 0x00008c00ff062b82 */ /* 0x000f220000000a00 */
[----:B------:R-:W-:Y:S02]  /*0710*/  IADD3 R45, R43, R45, RZ ;  /* 0x0000002d2b2d7210 */ /* 0x000fe40007ffe0ff */
[----:B------:R-:W-:Y:S02]  /*0720*/  ISETP.GE.AND.EX P0, PT, R5, UR19, PT, P0 ;  /* 0x0000001305007c0c */ /* 0x000fe4000bf06300 */
[----:B------:R-:W-:Y:S02]  /*0730*/  @P2 MOV R44, R42 ;  /* 0x0000002a002c2202 */ /* 0x000fe40000000f00 */
[----:B------:R-:W-:-:S02]  /*0740*/  ISETP.LT.U32.AND P0, PT, R40, 0x100, !P0 ;  /* 0x000001002800780c */ /* 0x000fc40004701070 */
[----:B------:R-:W-:Y:S01]  /*0750*/  IADD3 R16, R16, 0x60, RZ ;  /* 0x0000006010107810 */ /* 0x000fe20007ffe0ff */
[----:B------:R-:W-:-:S03]  /*0760*/  @P2 IMAD.WIDE.U32 R4, R0, R4, R44 ;  /* 0x0000000400042225 */ /* 0x000fc600078e002c */
[----:B------:R-:W-:Y:S02]  /*0770*/  ISETP.GE.U32.AND P3, PT, R16, UR18, PT ;  /* 0x0000001210007c0c */ /* 0x000fe4000bf66070 */
[----:B------:R-:W-:Y:S02]  /*0780*/  SHF.R.S32.HI R16, RZ, 0x1f, R16 ;  /* 0x0000001fff107819 */ /* 0x000fe40000011410 */
[----:B------:R-:W-:Y:S02]  /*0790*/  @P2 IADD3 R5, R5, R17, RZ ;  /* 0x0000001105052210 */ /* 0x000fe40007ffe0ff */
[----:B------:R-:W-:Y:S02]  /*07a0*/  ISETP.GE.AND.EX P3, PT, R16, UR19, PT, P3 ;  /* 0x0000001310007c0c */ /* 0x000fe4000bf66330 */
[C---:B------:R-:W-:Y:S02]  /*07b0*/  @P2 SHF.L.U32 R17, R4.reuse, 0x1, RZ ;  /* 0x0000000104112819 */ /* 0x040fe400000006ff */
[----:B------:R-:W-:-:S02]  /*07c0*/  @P2 SHF.L.U64.HI R22, R4, 0x1, R5 ;  /* 0x0000000104162819 */ /* 0x000fc40000010205 */
[----:B------:R-:W0:Y:S01]  /*07d0*/  @P0 LDC.64 R4, c[0x0][0x288] ;  /* 0x0000a200ff040b82 */ /* 0x000e220000000a00 */
[----:B------:R-:W-:Y:S02]  /*07e0*/  SHF.R.S32.HI R23, RZ, 0x1f, R25 ;  /* 0x0000001fff177819 */ /* 0x000fe40000011419 */
[----:B------:R-:W-:Y:S02]  /*07f0*/  ISETP.LT.U32.AND P3, PT, R40, 0x100, !P3 ;  /* 0x000001002800780c */ /* 0x000fe40005f61070 */
[C---:B----4-:R-:W-:Y:S02]  /*0800*/  @P2 IADD3 R6, P4, R17.reuse, R6, RZ ;  /* 0x0000000611062210 */ /* 0x050fe40007f9e0ff */
[----:B-1----:R-:W-:Y:S01]  /*0810*/  @P2 IADD3 R10, P5, R17, R10, RZ ;  /* 0x0000000a110a2210 */ /* 0x002fe20007fbe0ff */
[----:B--2---:R-:W-:Y:S01]  /*0820*/  @P1 IMAD R16, R23, R14, RZ ;  /* 0x0000000e17101224 */ /* 0x004fe200078e02ff */
[C---:B------:R-:W-:Y:S02]  /*0830*/  @P2 IADD3.X R7, R22.reuse, R7, RZ, P4, !PT ;  /* 0x0000000716072210 */ /* 0x040fe400027fe4ff */
[----:B------:R-:W-:-:S02]  /*0840*/  @P2 IADD3.X R11, R22, R11, RZ, P5, !PT ;  /* 0x0000000b160b2210 */ /* 0x000fc40002ffe4ff */
[----:B------:R-:W-:Y:S02]  /*0850*/  @P1 MOV R22, R42 ;  /* 0x0000002a00161202 */ /* 0x000fe40000000f00 */
[----:B------:R-:W-:Y:S01]  /*0860*/  @P1 MOV R23, R45 ;  /* 0x0000002d00171202 */ /* 0x000fe20000000f00 */
[C---:B------:R-:W-:Y:S02]  /*0870*/  @P1 IMAD R15, R25.reuse, R15, R16 ;  /* 0x0000000f190f1224 */ /* 0x040fe400078e0210 */
[----:B------:R-:W1:Y:S01]  /*0880*/  @P3 LDC.64 R16, c[0x0][0x288] ;  /* 0x0000a200ff103b82 */ /* 0x000e620000000a00 */
[----:B------:R-:W-:Y:S01]  /*0890*/  @P1 IMAD.WIDE.U32 R22, R25, R14, R22 ;  /* 0x0000000e19161225 */ /* 0x000fe200078e0016 */
[----:B------:R-:W-:-:S04]  /*08a0*/  IADD3 R25, R0, 0x40, RZ ;  /* 0x0000004000197810 */ /* 0x000fc80007ffe0ff */
[----:B------:R-:W-:Y:S02]  /*08b0*/  @P1 IADD3 R27, R23, R15, RZ ;  /* 0x0000000f171b1210 */ /* 0x000fe40007ffe0ff */
[C---:B------:R-:W-:Y:S02]  /*08c0*/  @P1 SHF.L.U32 R23, R22.reuse, 0x1, RZ ;  /* 0x0000000116171819 */ /* 0x040fe400000006ff */
[----:B------:R-:W-:Y:S02]  /*08d0*/  CS2R R36, SRZ ;  /* 0x0000000000247805 */ /* 0x000fe4000001ff00 */
[----:B------:R-:W-:Y:S02]  /*08e0*/  SHF.R.S32.HI R29, RZ, 0x1f, R25 ;  /* 0x0000001fff1d7819 */ /* 0x000fe40000011419 */
[----:B------:R-:W-:Y:S02]  /*08f0*/  CS2R R38, SRZ ;  /* 0x0000000000267805 */ /* 0x000fe4000001ff00 */
[----:B------:R-:W-:Y:S01]  /*0900*/  @P1 SHF.L.U64.HI R24, R22, 0x1, R27 ;  /* 0x0000000116181819 */ /* 0x000fe2000001021b */
[----:B------:R-:W2:Y:S01]  /*0910*/  @P0 LDC.64 R14, c[0x0][0x230] ;  /* 0x00008c00ff0e0b82 */ /* 0x000ea20000000a00 */
[----:B0-----:R-:W-:-:S02]  /*0920*/  @P1 IADD3 R18, P4, R23, R18, RZ ;  /* 0x0000001217121210 */ /* 0x001fc40007f9e0ff */
[----:B------:R-:W-:Y:S01]  /*0930*/  @P1 IADD3 R20, P5, R23, R20, RZ ;  /* 0x0000001417141210 */ /* 0x000fe20007fbe0ff */
[----:B------:R-:W-:Y:S01]  /*0940*/  @P0 IMAD R26, R29, R4, RZ ;  /* 0x000000041d1a0224 */ /* 0x000fe200078e02ff */
[----:B------:R-:W-:Y:S01]  /*0950*/  @P0 MOV R22, R42 ;  /* 0x0000002a00160202 */ /* 0x000fe20000000f00 */
[----:B------:R0:W5:Y:S01]  /*0960*/  @P2 LDG.E R37, desc[UR12][R10.64] ;  /* 0x0000000c0a252981 */ /* 0x000162000c1e1900 */
[----:B------:R-:W-:Y:S01]  /*0970*/  @P0 MOV R23, R45 ;  /* 0x0000002d00170202 */ /* 0x000fe20000000f00 */
[C---:B------:R-:W-:Y:S01]  /*0980*/  @P0 IMAD R29, R25.reuse, R5, R26 ;  /* 0x00000005191d0224 */ /* 0x040fe200078e021a */
[----:B------:R-:W-:Y:S02]  /*0990*/  IADD3 R27, R0, 0x60, RZ ;  /* 0x00000060001b7810 */ /* 0x000fe40007ffe0ff */
[----:B------:R-:W-:Y:S01]  /*09a0*/  CS2R R34, SRZ ;  /* 0x0000000000227805 */ /* 0x000fe2000001ff00 */
[----:B------:R4:W5:Y:S01]  /*09b0*/  @P2 LDG.E R38, desc[UR12][R6.64] ;  /* 0x0000000c06262981 */ /* 0x000962000c1e1900 */
[----:B------:R-:W-:Y:S01]  /*09c0*/  @P0 IMAD.WIDE.U32 R22, R25, R4, R22 ;  /* 0x0000000419160225 */ /* 0x000fe200078e0016 */
[----:B0-----:R-:W0:Y:S01]  /*09d0*/  @P3 LDC.64 R10, c[0x0][0x228] ;  /* 0x00008a00ff0a3b82 */ /* 0x001e220000000a00 */
[----:B------:R-:W-:-:S03]  /*09e0*/  SHF.R.S32.HI R33, RZ, 0x1f, R27 ;  /* 0x0000001fff217819 */ /* 0x000fc6000001141b */
[----:B------:R-:W-:Y:S02]  /*09f0*/  @P0 IADD3 R25, R23, R29, RZ ;  /* 0x0000001d17190210 */ /* 0x000fe40007ffe0ff */
[----:B------:R-:W-:Y:S01]  /*0a00*/  @P0 SHF.L.U32 R23, R22, 0x1, RZ ;  /* 0x0000000116170819 */ /* 0x000fe200000006ff */
[----:B-1----:R-:W-:Y:S01]  /*0a10*/  @P3 IMAD R26, R33, R16, RZ ;  /* 0x00000010211a3224 */ /* 0x002fe200078e02ff */
[C---:B------:R-:W-:Y:S01]  /*0a20*/  @P1 IADD3.X R19, R24.reuse, R19, RZ, P4, !PT ;  /* 0x0000001318131210 */ /* 0x040fe200027fe4ff */
[----:B------:R-:W1:Y:S01]  /*0a30*/  @P0 LDC.64 R4, c[0x0][0x228] ;  /* 0x00008a00ff040b82 */ /* 0x000e620000000a00 */
[----:B------:R-:W-:Y:S02]  /*0a40*/  @P1 IADD3.X R21, R24, R21, RZ, P5, !PT ;  /* 0x0000001518151210 */ /* 0x000fe40002ffe4ff */
[----:B------:R-:W-:Y:S01]  /*0a50*/  @P0 SHF.L.U64.HI R22, R22, 0x1, R25 ;  /* 0x0000000116160819 */ /* 0x000fe20000010219 */
[----:B------:R-:W-:Y:S01]  /*0a60*/  @P3 IMAD R29, R27, R17, R26 ;  /* 0x000000111b1d3224 */ /* 0x000fe200078e021a */
[----:B------:R-:W-:-:S02]  /*0a70*/  @P3 MOV R24, R42 ;  /* 0x0000002a00183202 */ /* 0x000fc40000000f00 */
[----:B------:R-:W-:Y:S02]  /*0a80*/  CS2R R32, SRZ ;  /* 0x0000000000207805 */ /* 0x000fe4000001ff00 */
[----:B------:R-:W-:Y:S01]  /*0a90*/  @P3 MOV R25, R45 ;  /* 0x0000002d00193202 */ /* 0x000fe20000000f00 */
[----:B------:R-:W5:Y:S01]  /*0aa0*/  @P1 LDG.E R39, desc[UR12][R18.64] ;  /* 0x0000000c12271981 */ /* 0x000f62000c1e1900 */
[----:B----4-:R-:W4:Y:S01]  /*0ab0*/  @P3 LDC.64 R6, c[0x0][0x230] ;  /* 0x00008c00ff063b82 */ /* 0x010f220000000a00 */
[----:B------:R-:W-:Y:S02]  /*0ac0*/  @P3 IMAD.WIDE.U32 R16, R27, R16, R24 ;  /* 0x000000101b103225 */ /* 0x000fe400078e0018 */
[----:B------:R-:W5:Y:S03]  /*0ad0*/  @P1 LDG.E R36, desc[UR12][R20.64] ;  /* 0x0000000c14241981 */ /* 0x000f66000c1e1900 */
[----:B------:R-:W-:-:S02]  /*0ae0*/  @P3 IADD3 R25, R17, R29, RZ ;  /* 0x0000001d11193210 */ /* 0x000fc40007ffe0ff */
[C---:B------:R-:W-:Y:S02]  /*0af0*/  @P3 SHF.L.U32 R17, R16.reuse, 0x1, RZ ;  /* 0x0000000110113819 */ /* 0x040fe400000006ff */
[----:B------:R-:W-:Y:S02]  /*0b00*/  @P3 SHF.L.U64.HI R16, R16, 0x1, R25 ;  /* 0x0000000110103819 */ /* 0x000fe40000010219 */
[----:B0-----:R-:W-:-:S04]  /*0b10*/  @P3 IADD3 R10, P6, R17, R10, RZ ;  /* 0x0000000a110a3210 */ /* 0x001fc80007fde0ff */
[----:B------:R-:W-:-:S05]  /*0b20*/  @P3 IADD3.X R11, R16, R11, RZ, P6, !PT ;  /* 0x0000000b100b3210 */ /* 0x000fca00037fe4ff */
[----:B------:R-:W5:Y:S01]  /*0b30*/  @P3 LDG.E R32, desc[UR12][R10.64] ;  /* 0x0000000c0a203981 */ /* 0x000f62000c1e1900 */
[----:B--2---:R-:W-:-:S04]  /*0b40*/  @P0 IADD3 R14, P4, R23, R14, RZ ;  /* 0x0000000e170e0210 */ /* 0x004fc80007f9e0ff */
[----:B------:R-:W-:Y:S02]  /*0b50*/  @P0 IADD3.X R15, R22, R15, RZ, P4, !PT ;  /* 0x0000000f160f0210 */ /* 0x000fe400027fe4ff */
[----:B-1----:R-:W-:-:S03]  /*0b60*/  @P0 IADD3 R4, P4, R23, R4, RZ ;  /* 0x0000000417040210 */ /* 0x002fc60007f9e0ff */
[----:B------:R-:W5:Y:S01]  /*0b70*/  @P0 LDG.E R34, desc[UR12][R14.64] ;  /* 0x0000000c0e220981 */ /* 0x000f62000c1e1900 */
[----:B---3--:R-:W-:Y:S02]  /*0b80*/  R2UR UR20, R12 ;  /* 0x000000000c1472ca */ /* 0x008fe400000e0000 */
[----:B------:R-:W-:-:S05]  /*0b90*/  @P0 IADD3.X R5, R22, R5, RZ, P4, !PT ;  /* 0x0000000516050210 */ /* 0x000fca00027fe4ff */
[----:B------:R0:W5:Y:S06]  /*0ba0*/  @P0 LDG.E R33, desc[UR12][R4.64] ;  /* 0x0000000c04210981 */ /* 0x00016c000c1e1900 */
[----:B------:R-:W-:-:S05]  /*0bb0*/  MOV R12, UR20 ;  /* 0x00000014000c7c02 */ /* 0x000fca0008000f00 */
[----:B------:R-:W-:-:S05]  /*0bc0*/  FFMA.FTZ R13, -R12, UR20, R13 ;  /* 0x000000140c0d7c23 */ /* 0x000fca000801010d */
[----:B------:R-:W-:-:S13]  /*0bd0*/  FSETP.GTU.FTZ.AND P0, PT, R13, RZ, PT ;  /* 0x000000ff0d00720b */ /* 0x000fda0003f1c000 */
[----:B------:R-:W-:Y:S01]  /*0be0*/  VOTEU.ANY UP0, P0 ;  /* 0x00000000003f7886 */ /* 0x000fe20000000100 */
[----:B------:R-:W-:-:S04]  /*0bf0*/  PLOP3.LUT P0, PT, PT, PT, UP0, 0x80, 0x0 ;  /* 0x000000000000781c */ /* 0x000fc80003f0f008 */
[----:B------:R-:W-:-:S09]  /*0c00*/  @UP0 ULDC UR10, c[0x0][0x250] ;  /* 0x00009400000a0ab9 */ /* 0x000fd20000000800 */
[----:B------:R-:W-:-:S06]  /*0c10*/  @P0 FADD.FTZ R12, R13, UR10 ;  /* 0x0000000a0d0c0e21 */ /* 0x000fcc0008010000 */
[----:B------:R-:W1:Y:S01]  /*0c20*/  @P0 MUFU.RSQ R12, R12 ;  /* 0x0000000c000c0308 */ /* 0x000e620000001400 */
[----:B----4-:R-:W-:Y:S01]  /*0c30*/  @P3 IADD3 R6, P5, R17, R6, RZ ;  /* 0x0000000611063210 */ /* 0x010fe20007fbe0ff */
[----:B------:R-:W-:-:S03]  /*0c40*/  UMOV UR18, 0x3f800000 ;  /* 0x3f80000000127882 */ /* 0x000fc60000000000 */
[----:B------:R-:W-:Y:S01]  /*0c50*/  @P3 IADD3.X R7, R16, R7, RZ, P5, !PT ;  /* 0x0000000710073210 */ /* 0x000fe20002ffe4ff */
[----:B------:R-:W-:Y:S01]  /*0c60*/  BSSY B0, `(.L_x_36) ;  /* 0x0000013000007945 */ /* 0x000fe20003800000 */
[----:B0-----:R-:W-:-:S03]  /*0c70*/  CS2R R4, SRZ ;  /* 0x0000000000047805 */ /* 0x001fc6000001ff00 */
[----:B------:R0:W5:Y:S01]  /*0c80*/  @P3 LDG.E R35, desc[UR12][R6.64] ;  /* 0x0000000c06233981 */ /* 0x000162000c1e1900 */
[----:B-1----:R-:W-:Y:S02]  /*0c90*/  @P0 R2UR UR10, R12 ;  /* 0x000000000c0a02ca */ /* 0x002fe400000e0000 */
[----:B------:R-:W-:Y:S02]  /*0ca0*/  ISETP.GT.U32.AND P0, PT, R40, 0xff, PT ;  /* 0x000000ff2800780c */ /* 0x000fe40003f04070 */
[----:B0-----:R-:W-:-:S09]  /*0cb0*/  CS2R R6, SRZ ;  /* 0x0000000000067805 */ /* 0x001fd2000001ff00 */
[----:B------:R-:W-:Y:S02]  /*0cc0*/  @UP0 UMOV UR18, UR10 ;  /* 0x0000000a00120c82 */ /* 0x000fe40008000000 */
[----:B------:R-:W-:Y:S05]  /*0cd0*/  @P0 BRA `(.L_x_37) ;  /* 0x00000000002c0947 */ /* 0x000fea0003800000 */
[----:B------:R-:W-:Y:S01]  /*0ce0*/  ISETP.NE.AND P0, PT, RZ, UR16, PT ;  /* 0x00000010ff007c0c */ /* 0x000fe2000bf05270 */
[----:B------:R-:W-:Y:S01]  /*0cf0*/  ULDC.64 UR10, c[0x0][0x238] ;  /* 0x00008e00000a7ab9 */ /* 0x000fe20000000a00 */
[C---:B------:R-:W-:Y:S02]  /*0d00*/  SHF.L.U32 R11, R8.reuse, 0x2, RZ ;  /* 0x00000002080b7819 */ /* 0x040fe400000006ff */
[----:B------:R-:W-:Y:S02]  /*0d10*/  SHF.L.U64.HI R12, R8, 0x2, R9 ;  /* 0x00000002080c7819 */ /* 0x000fe40000010209 */
[----:B------:R-:W-:-:S04]  /*0d20*/  IADD3 R8, P3, R11, UR10, RZ ;  /* 0x0000000a0b087c10 */ /* 0x000fc8000ff7e0ff */
[----:B------:R-:W-:-:S03]  /*0d30*/  IADD3.X R9, R12, UR11, RZ, P3, !PT ;  /* 0x0000000b0c097c10 */ /* 0x000fc60009ffe4ff */
[----:B------:R-:W0:Y:S02]  /*0d40*/  @P0 LDC.64 R4, c[0x0][0x240] ;  /* 0x00009000ff040b82 */ /* 0x000e240000000a00 */
[----:B0-----:R-:W-:-:S04]  /*0d50*/  @P0 IADD3 R10, P4, R11, R4, RZ ;  /* 0x000000040b0a0210 */ /* 0x001fc80007f9e0ff */
[----:B------:R-:W-:Y:S02]  /*0d60*/  @P0 IADD3.X R11, R12, R5, RZ, P4, !PT ;  /* 0x000000050c0b0210 */ /* 0x000fe400027fe4ff */
[----:B------:R0:W5:Y:S04]  /*0d70*/  LDG.E.64 R4, desc[UR12][R8.64] ;  /* 0x0000000c08047981 */ /* 0x000168000c1e1b00 */
[----:B------:R0:W5:Y:S03]  /*0d80*/  @P0 LDG.E.64 R6, desc[UR12][R10.64] ;  /* 0x0000000c0a060981 */ /* 0x000166000c1e1b00 */
.L_x_37:
[----:B------:R-:W-:Y:S05]  /*0d90*/  BSYNC B0 ;  /* 0x0000000000007941 */ /* 0x000fea0003800000 */
.L_x_36:
[----:B------:R-:W-:Y:S02]  /*0da0*/  ISETP.NE.AND P3, PT, RZ, UR16, PT ;  /* 0x00000010ff007c0c */ /* 0x000fe4000bf65270 */
[C---:B0----5:R-:W-:Y:S02]  /*0db0*/  PRMT R8, R38.reuse, 0x7632, R8 ;  /* 0x0000763226087816 */ /* 0x061fe40000000008 */
[----:B------:R-:W-:Y:S02]  /*0dc0*/  SHF.L.U32 R9, R38, 0x10, RZ ;  /* 0x0000001026097819 */ /* 0x000fe400000006ff */
[----:B------:R-:W-:Y:S02]  /*0dd0*/  SHF.L.U32 R8, R8, 0x10, RZ ;  /* 0x0000001008087819 */ /* 0x000fe400000006ff */
[----:B------:R-:W-:Y:S01]  /*0de0*/  SHF.L.U32 R15, R39, 0x10, RZ ;  /* 0x00000010270f7819 */ /* 0x000fe200000006ff */
[----:B------:R-:W-:Y:S01]  /*0df0*/  FADD.FTZ R9, R9, -UR20 ;  /* 0x8000001409097e21 */ /* 0x000fe20008010000 */
[----:B------:R-:W-:Y:S01]  /*0e00*/  PRMT R11, R37, 0x7632, R11 ;  /* 0x00007632250b7816 */ /* 0x000fe2000000000b */
[----:B------:R-:W-:Y:S01]  /*0e10*/  FADD.FTZ R8, R8, -UR20 ;  /* 0x8000001408087e21 */ /* 0x000fe20008010000 */
[----:B------:R-:W-:Y:S01]  /*0e20*/  PRMT R14, R39, 0x7632, R14 ;  /* 0x00007632270e7816 */ /* 0x000fe2000000000e */
[----:B------:R-:W-:Y:S01]  /*0e30*/  FADD.FTZ R15, R15, -UR20 ;  /* 0x800000140f0f7e21 */ /* 0x000fe20008010000 */
[----:B------:R-:W-:Y:S01]  /*0e40*/  PRMT R10, R36, 0x7632, R10 ;  /* 0x00007632240a7816 */ /* 0x000fe2000000000a */
[----:B------:R-:W-:Y:S01]  /*0e50*/  FMUL.FTZ R9, R9, UR18 ;  /* 0x0000001209097c20 */ /* 0x000fe20008410000 */
[----:B------:R-:W-:Y:S01]  /*0e60*/  SHF.L.U32 R12, R37, 0x10, RZ ;  /* 0x00000010250c7819 */ /* 0x000fe200000006ff */
[----:B------:R-:W-:Y:S01]  /*0e70*/  FMUL.FTZ R8, R8, UR18 ;  /* 0x0000001208087c20 */ /* 0x000fe20008410000 */
[----:B------:R-:W-:-:S02]  /*0e80*/  SHF.L.U32 R13, R36, 0x10, RZ ;  /* 0x00000010240d7819 */ /* 0x000fc400000006ff */
[----:B------:R-:W-:Y:S02]  /*0e90*/  PRMT R16, R34, 0x7632, R16 ;  /* 0x0000763222107816 */ /* 0x000fe40000000010 */
[----:B------:R-:W-:Y:S02]  /*0ea0*/  SHF.L.U32 R11, R11, 0x10, RZ ;  /* 0x000000100b0b7819 */ /* 0x000fe400000006ff */
[----:B------:R-:W-:Y:S02]  /*0eb0*/  SHF.L.U32 R14, R14, 0x10, RZ ;  /* 0x000000100e0e7819 */ /* 0x000fe400000006ff */
[----:B------:R-:W-:Y:S01]  /*0ec0*/  SHF.L.U32 R10, R10, 0x10, RZ ;  /* 0x000000100a0a7819 */ /* 0x000fe200000006ff */
        /* <DEDUP_REMOVED lines=19> */
.L_x_38:
[----:B------:R-:W-:Y:S01]  /*1000*/  FMUL.FTZ R18, R12, R4 ;  /* 0x000000040c127220 */ /* 0x000fe20000410000 */
[----:B------:R-:W-:Y:S01]  /*1010*/  FADD.FTZ R14, R14, -UR20 ;  /* 0x800000140e0e7e21 */ /* 0x000fe20008010000 */
[----:B------:R-:W-:Y:S01]  /*1020*/  FMUL.FTZ R15, R15, UR18 ;  /* 0x000000120f0f7c20 */ /* 0x000fe20008410000 */
[----:B------:R-:W-:Y:S01]  /*1030*/  FMUL.FTZ R17, R11, R5 ;  /* 0x000000050b117220 */ /* 0x000fe20000410000 */
[----:B------:R-:W-:Y:S01]  /*1040*/  FFMA.FTZ R19, R9, R18, RZ ;  /* 0x0000001209137223 */ /* 0x000fe200000100ff */
        /* <DEDUP_REMOVED lines=21> */
.L_x_39:
[----:B------:R-:W-:Y:S01]  /*11a0*/  FFMA.FTZ R22, R8, R17, R19 ;  /* 0x0000001108167223 */ /* 0x000fe20000010013 */
[----:B------:R-:W-:Y:S01]  /*11b0*/  FADD.FTZ R19, R17, R18 ;  /* 0x0000001211137221 */ /* 0x000fe20000010000 */
[----:B------:R-:W-:Y:S01]  /*11c0*/  FMUL.FTZ R20, R13, R4 ;  /* 0x000000040d147220 */ /* 0x000fe20000410000 */
[----:B------:R-:W-:Y:S01]  /*11d0*/  SHF.L.U32 R17, R34, 0x10, RZ ;  /* 0x0000001022117819 */ /* 0x000fe200000006ff */
[----:B------:R-:W-:Y:S01]  /*11e0*/  FMUL.FTZ R23, R10, R5 ;  /* 0x000000050a177220 */ /* 0x000fe20000410000 */
[----:B------:R-:W-:Y:S01]  /*11f0*/  SHF.L.U32 R16, R16, 0x10, RZ ;  /* 0x0000001010107819 */ /* 0x000fe200000006ff */
[----:B------:R-:W-:Y:S01]  /*1200*/  FFMA.FTZ R21, R15, R20, R22 ;  /* 0x000000140f157223 */ /* 0x000fe20000010016 */
[----:B------:R-:W-:Y:S01]  /*1210*/  PRMT R18, R33, 0x7632, R18 ;  /* 0x0000763221127816 */ /* 0x000fe20000000012 */
[----:B------:R-:W-:Y:S01]  /*1220*/  FADD.FTZ R17, R17, -UR20 ;  /* 0x8000001411117e21 */ /* 0x000fe20008010000 */
[----:B------:R-:W-:Y:S01]  /*1230*/  FADD.FTZ R20, R19, R20 ;  /* 0x0000001413147221 */ /* 0x000fe20000010000 */
[----:B------:R-:W-:Y:S01]  /*1240*/  FADD.FTZ R22, R16, -UR20 ;  /* 0x8000001410167e21 */ /* 0x000fe20008010000 */
[----:B------:R-:W-:Y:S01]  /*1250*/  SHF.L.U32 R16, R18, 0x10, RZ ;  /* 0x0000001012107819 */ /* 0x000fe200000006ff */
[----:B------:R-:W-:Y:S01]  /*1260*/  FMUL.FTZ R17, R17, UR18 ;  /* 0x0000001211117c20 */ /* 0x000fe20008410000 */
[----:B------:R-:W-:Y:S01]  /*1270*/  SHF.L.U32 R19, R33, 0x10, RZ ;  /* 0x0000001021137819 */ /* 0x000fe200000006ff */
        /* <DEDUP_REMOVED lines=15> */
[----:B-1----:R-:W-:Y:S01]  /*1370*/  FMUL.FTZ R16, R16, R29 ;  /* 0x0000001d10107220 */ /* 0x002fe20000410000 */
[----:B------:R-:W-:Y:S02]  /*1380*/  FADD.FTZ R29, -R29, 1 ;  /* 0x3f8000001d1d7421 */ /* 0x000fe40000010100 */
[----:B------:R-:W-:Y:S02]  /*1390*/  FMUL.FTZ R19, R19, R24 ;  /* 0x0000001813137220 */ /* 0x000fe40000410000 */
[----:B------:R-:W-:-:S04]  /*13a0*/  FFMA.FTZ R29, R22, R29, 1 ;  /* 0x3f800000161d7423 */ /* 0x000fc8000001001d */
[----:B------:R-:W-:-:S07]  /*13b0*/  FMUL.FTZ R16, R16, R29 ;  /* 0x0000001d10107220 */ /* 0x000fce0000410000 */
.L_x_40:
[----:B------:R-:W-:Y:S01]  /*13c0*/  FFMA.FTZ R24, R14, R23, R21 ;  /* 0x000000170e187223 */ /* 0x000fe20000010015 */
[----:B------:R-:W-:Y:S01]  /*13d0*/  FMUL.FTZ R22, R19, R4 ;  /* 0x0000000413167220 */ /* 0x000fe20000410000 */
[--C-:B------:R-:W-:Y:S01]  /*13e0*/  FADD.FTZ R23, R23, R20.reuse ;  /* 0x0000001417177221 */ /* 0x100fe20000010000 */
[----:B------:R-:W-:Y:S01]  /*13f0*/  PRMT R20, R35, 0x7632, R20 ;  /* 0x0000763223147816 */ /* 0x000fe20000000014 */
[----:B------:R-:W-:Y:S01]  /*1400*/  FMUL.FTZ R25, R16, R5 ;  /* 0x0000000510197220 */ /* 0x000fe20000410000 */
[----:B------:R-:W-:Y:S01]  /*1410*/  FFMA.FTZ R21, R17, R22, R24 ;  /* 0x0000001611157223 */ /* 0x000fe20000010018 */
[----:B------:R-:W-:Y:S01]  /*1420*/  FADD.FTZ R22, R23, R22 ;  /* 0x0000001617167221 */ /* 0x000fe20000010000 */
[----:B------:R-:W-:Y:S02]  /*1430*/  SHF.L.U32 R23, R35, 0x10, RZ ;  /* 0x0000001023177819 */ /* 0x000fe400000006ff */
[----:B------:R-:W-:Y:S01]  /*1440*/  SHF.L.U32 R20, R20, 0x10, RZ ;  /* 0x0000001014147819 */ /* 0x000fe200000006ff */
[--C-:B------:R-:W-:Y:S01]  /*1450*/  FFMA.FTZ R24, R18, R25, R21.reuse ;  /* 0x0000001912187223 */ /* 0x100fe20000010015 */
[----:B------:R-:W-:Y:S01]  /*1460*/  FADD.FTZ R25, R25, R22 ;  /* 0x0000001619197221 */ /* 0x000fe20000010000 */
[----:B------:R-:W-:Y:S01]  /*1470*/  PRMT R21, R32, 0x7632, R21 ;  /* 0x0000763220157816 */ /* 0x000fe20000000015 */
[----:B------:R-:W-:Y:S01]  /*1480*/  FADD.FTZ R22, R23, -UR20 ;  /* 0x8000001417167e21 */ /* 0x000fe20008010000 */
[----:B------:R-:W-:Y:S01]  /*1490*/  FADD.FTZ R26, R20, -UR20 ;  /* 0x80000014141a7e21 */ /* 0x000fe20008010000 */
[----:B------:R-:W-:-:S02]  /*14a0*/  SHF.L.U32 R23, R32, 0x10, RZ ;  /* 0x0000001020177819 */ /* 0x000fc400000006ff */
[----:B------:R-:W-:Y:S01]  /*14b0*/  SHF.L.U32 R20, R21, 0x10, RZ ;  /* 0x0000001015147819 */ /* 0x000fe200000006ff */
[----:B------:R-:W-:Y:S01]  /*14c0*/  FMUL.FTZ R21, R22, UR18 ;  /* 0x0000001216157c20 */ /* 0x000fe20008410000 */
[----:B------:R-:W-:Y:S01]  /*14d0*/  FMUL.FTZ R22, R26, UR18 ;  /* 0x000000121a167c20 */ /* 0x000fe20008410000 */
[----:B------:R-:W-:Y:S06]  /*14e0*/  @!P3 BRA `(.L_x_41) ;  /* 0x000000000048b947 */ /* 0x000fec0003800000 */
[----:B------:R-:W-:-:S04]  /*14f0*/  FFMA.FTZ R26, R21, R4, R6 ;  /* 0x00000004151a7223 */ /* 0x000fc80000010006 */
[----:B------:R-:W-:-:S06]  /*1500*/  FMUL.FTZ R28, R26, -1.4426950216293334961 ;  /* 0xbfb8aa3b1a1c7820 */ /* 0x000fcc0000410000 */
[----:B------:R-:W0:Y:S02]  /*1510*/  MUFU.EX2 R28, R28 ;  /* 0x0000001c001c7308 */ /* 0x000e240000000800 */
[----:B0-----:R-:W-:-:S06]  /*1520*/  FADD.FTZ R29, R28, 1 ;  /* 0x3f8000001c1d7421 */ /* 0x001fcc0000010000 */
[----:B------:R-:W0:Y:S02]  /*1530*/  MUFU.RCP R29, R29 ;  /* 0x0000001d001d7308 */ /* 0x000e240000001000 */
[----:B0-----:R-:W-:Y:S01]  /*1540*/  FADD.FTZ R27, -R29, 1 ;  /* 0x3f8000001d1b7421 */ /* 0x001fe20000010100 */
[----:B------:R-:W-:-:S03]  /*1550*/  FMUL.FTZ R23, R23, R29 ;  /* 0x0000001d17177220 */ /* 0x000fc60000410000 */
[----:B------:R-:W-:Y:S01]  /*1560*/  FFMA.FTZ R26, R26, R27, 1 ;  /* 0x3f8000001a1a7423 */ /* 0x000fe2000001001b */
[----:B------:R-:W-:-:S03]  /*1570*/  FFMA.FTZ R27, R22, R5, R7 ;  /* 0x00000005161b7223 */ /* 0x000fc60000010007 */
[----:B------:R-:W-:Y:S01]  /*1580*/  FMUL.FTZ R23, R23, R26 ;  /* 0x0000001a17177220 */ /* 0x000fe20000410000 */
[----:B------:R-:W-:-:S06]  /*1590*/  FMUL.FTZ R41, R27, -1.4426950216293334961 ;  /* 0xbfb8aa3b1b297820 */ /* 0x000fcc0000410000 */
[----:B------:R-:W0:Y:S02]  /*15a0*/  MUFU.EX2 R41, R41 ;  /* 0x0000002900297308 */ /* 0x000e240000000800 */
[----:B0-----:R-:W-:-:S06]  /*15b0*/  FADD.FTZ R41, R41, 1 ;  /* 0x3f80000029297421 */ /* 0x001fcc0000010000 */
[----:B------:R-:W0:Y:S02]  /*15c0*/  MUFU.RCP R41, R41 ;  /* 0x0000002900297308 */ /* 0x000e240000001000 */
[----:B0-----:R-:W-:Y:S01]  /*15d0*/  FADD.FTZ R28, -R41, 1 ;  /* 0x3f800000291c7421 */ /* 0x001fe20000010100 */
[----:B------:R-:W-:-:S03]  /*15e0*/  FMUL.FTZ R20, R20, R41 ;  /* 0x0000002914147220 */ /* 0x000fc60000410000 */
[----:B------:R-:W-:-:S04]  /*15f0*/  FFMA.FTZ R27, R27, R28, 1 ;  /* 0x3f8000001b1b7423 */ /* 0x000fc8000001001c */
[----:B------:R-:W-:-:S07]  /*1600*/  FMUL.FTZ R20, R20, R27 ;  /* 0x0000001b14147220 */ /* 0x000fce0000410000 */
.L_x_41:
[----:B------:R-:W-:Y:S01]  /*1610*/  FMUL.FTZ R26, R23, R4 ;  /* 0x00000004171a7220 */ /* 0x000fe20000410000 */
[----:B------:R-:W-:Y:S01]  /*1620*/  FMUL.FTZ R29, R20, R5 ;  /* 0x00000005141d7220 */ /* 0x000fe20000410000 */
[----:B------:R-:W-:Y:S01]  /*1630*/  ISETP.GT.AND P0, PT, R30, 0x1e, PT ;  /* 0x0000001e1e00780c */ /* 0x000fe20003f04270 */
[----:B------:R-:W0:Y:S01]  /*1640*/  S2UR UR19, SR_CgaCtaId ;  /* 0x00000000001379c3 */ /* 0x000e220000008800 */
[----:B------:R-:W-:Y:S01]  /*1650*/  FFMA.FTZ R27, R21, R26, R24 ;  /* 0x0000001a151b7223 */ /* 0x000fe20000010018 */
[----:B------:R-:W-:Y:S01]  /*1660*/  FADD.FTZ R26, R25, R26 ;  /* 0x0000001a191a7221 */ /* 0x000fe20000010000 */
[----:B------:R-:W-:Y:S01]  /*1670*/  UMOV UR11, 0x400 ;  /* 0x00000400000b7882 */ /* 0x000fe20000000000 */
[----:B------:R-:W-:Y:S01]  /*1680*/  ISETP.NE.AND P4, PT, R40, RZ, PT ;  /* 0x000000ff2800720c */ /* 0x000fe20003f85270 */
[----:B------:R-:W-:Y:S01]  /*1690*/  FFMA.FTZ R28, R22, R29, R27 ;  /* 0x0000001d161c7223 */ /* 0x000fe2000001001b */
[----:B------:R-:W-:Y:S01]  /*16a0*/  FADD.FTZ R29, R29, R26 ;  /* 0x0000001a1d1d7221 */ /* 0x000fe20000010000 */
[----:B------:R-:W-:Y:S01]  /*16b0*/  FFMA.FTZ R26, R9, R12, RZ ;  /* 0x0000000c091a7223 */ /* 0x000fe200000100ff */
[----:B------:R-:W-:Y:S01]  /*16c0*/  FFMA.FTZ R9, R8, R11, RZ ;  /* 0x0000000b08097223 */ /* 0x000fe200000100ff */
[----:B------:R-:W-:Y:S01]  /*16d0*/  FADD.FTZ R12, RZ, R12 ;  /* 0x0000000cff0c7221 */ /* 0x000fe20000010000 */
[----:B------:R-:W1:Y:S01]  /*16e0*/  SHFL.DOWN PT, R25, R28, 0x1, 0x1f ;  /* 0x08201f001c197f89 */ /* 0x000e6200000e0000 */
[----:B------:R-:W-:Y:S01]  /*16f0*/  FADD.FTZ R11, RZ, R11 ;  /* 0x0000000bff0b7221 */ /* 0x000fe20000010000 */
[----:B------:R-:W-:Y:S01]  /*1700*/  UIADD3 UR10, UR11, 0x60, URZ ;  /* 0x000000600b0a7890 */ /* 0x000fe2000fffe03f */
[----:B------:R-:W-:Y:S01]  /*1710*/  FFMA.FTZ R26, R15, R13, R26 ;  /* 0x0000000d0f1a7223 */ /* 0x000fe2000001001a */
[----:B------:R-:W2:Y:S01]  /*1720*/  SHFL.DOWN PT, R24, R29, 0x1, 0x1f ;  /* 0x08201f001d187f89 */ /* 0x000ea200000e0000 */
[----:B------:R-:W-:Y:S01]  /*1730*/  FADD.FTZ R12, R12, R13 ;  /* 0x0000000d0c0c7221 */ /* 0x000fe20000010000 */
[----:B------:R-:W-:Y:S01]  /*1740*/  FFMA.FTZ R9, R14, R10, R9 ;  /* 0x0000000a0e097223 */ /* 0x000fe20000010009 */
[----:B------:R-:W-:Y:S01]  /*1750*/  FADD.FTZ R11, R11, R10 ;  /* 0x0000000a0b0b7221 */ /* 0x000fe20000010000 */
[----:B------:R-:W-:Y:S01]  /*1760*/  FFMA.FTZ R26, R17, R19, R26 ;  /* 0x00000013111a7223 */ /* 0x000fe2000001001a */
[----:B------:R-:W-:Y:S01]  /*1770*/  FADD.FTZ R12, R12, R19 ;  /* 0x000000130c0c7221 */ /* 0x000fe20000010000 */
[----:B------:R-:W-:Y:S01]  /*1780*/  FFMA.FTZ R9, R18, R16, R9 ;  /* 0x0000001012097223 */ /* 0x000fe20000010009 */
[----:B------:R-:W-:Y:S01]  /*1790*/  FADD.FTZ R11, R11, R16 ;  /* 0x000000100b0b7221 */ /* 0x000fe20000010000 */
[----:B------:R-:W-:Y:S01]  /*17a0*/  FFMA.FTZ R8, R21, R23, R26 ;  /* 0x0000001715087223 */ /* 0x000fe2000001001a */
[----:B------:R-:W-:Y:S01]  /*17b0*/  FADD.FTZ R10, R12, R23 ;  /* 0x000000170c0a7221 */ /* 0x000fe20000010000 */
[----:B0-----:R-:W-:Y:S01]  /*17c0*/  ULEA UR10, UR19, UR10, 0x18 ;  /* 0x0000000a130a7291 */ /* 0x001fe2000f8ec03f */
[----:B------:R-:W-:Y:S01]  /*17d0*/  FFMA.FTZ R9, R22, R20, R9 ;  /* 0x0000001416097223 */ /* 0x000fe20000010009 */
[----:B------:R-:W-:Y:S01]  /*17e0*/  FADD.FTZ R11, R11, R20 ;  /* 0x000000140b0b7221 */ /* 0x000fe20000010000 */
[----:B------:R-:W-:Y:S01]  /*17f0*/  BSSY B0, `(.L_x_42) ;  /* 0x0000031000007945 */ /* 0x000fe20003800000 */
[----:B------:R-:W-:-:S02]  /*1800*/  ISETP.GT.U32.AND P5, PT, R40, 0x7, PT ;  /* 0x000000072800780c */ /* 0x000fc40003fa4070 */
[----:B------:R-:W-:Y:S01]  /*1810*/  LEA R41, R40, UR10, 0x4 ;  /* 0x0000000a28297c11 */ /* 0x000fe2000f8e20ff */
[----:B-1----:R-:W-:-:S04]  /*1820*/  @!P0 FADD.FTZ R28, R28, R25 ;  /* 0x000000191c1c8221 */ /* 0x002fc80000010000 */
[----:B------:R-:W-:Y:S01]  /*1830*/  STS.128 [R41], R8 ;  /* 0x0000000829007388 */ /* 0x000fe20000000c00 */
[----:B--2---:R-:W-:-:S03]  /*1840*/  @!P0 FADD.FTZ R29, R29, R24 ;  /* 0x000000181d1d8221 */ /* 0x004fc60000010000 */
        /* <DEDUP_REMOVED lines=19> */
[----:B-1----:R-:W-:Y:S01]  /*1980*/  @!P0 FADD.FTZ R29, R29, R24 ;  /* 0x000000181d1d8221 */ /* 0x002fe20000010000 */
[----:B------:R-:W-:-:S13]  /*1990*/  ISETP.NE.AND P0, PT, R30, RZ, PT ;  /* 0x000000ff1e00720c */ /* 0x000fda0003f05270 */
[----:B------:R0:W-:Y:S01]  /*19a0*/  @!P0 STS.64 [R2+0x8], R28 ;  /* 0x0000081c02008388 */ /* 0x0001e20000000a00 */
[----:B------:R-:W-:Y:S06]  /*19b0*/  BAR.SYNC.DEFER_BLOCKING 0x0 ;  /* 0x0000000000007b1d */ /* 0x000fec0000010000 */
[----:B------:R-:W-:Y:S05]  /*19c0*/  @P4 BRA `(.L_x_43) ;  /* 0x00000000004c4947 */ /* 0x000fea0003800000 */
[----:B------:R-:W-:-:S09]  /*19d0*/  ULEA UR10, UR19, UR11, 0x18 ;  /* 0x0000000b130a7291 */ /* 0x000fd2000f8ec03f */
[----:B------:R-:W1:Y:S04]  /*19e0*/  LDS.128 R12, [UR10+0x10] ;  /* 0x0000100aff0c7984 */ /* 0x000e680008000c00 */
[----:B------:R-:W2:Y:S04]  /*19f0*/  LDS.128 R16, [UR10+0x20] ;  /* 0x0000200aff107984 */ /* 0x000ea80008000c00 */
[----:B------:R-:W3:Y:S04]  /*1a00*/  LDS.128 R20, [UR10+0x30] ;  /* 0x0000300aff147984 */ /* 0x000ee80008000c00 */
[----:B------:R-:W0:Y:S01]  /*1a10*/  LDS.64 R24, [UR10+0x40] ;  /* 0x0000400aff187984 */ /* 0x000e220008000a00 */
[----:B-1----:R-:W-:Y:S01]  /*1a20*/  FADD.FTZ R27, R28, R12 ;  /* 0x0000000c1c1b7221 */ /* 0x002fe20000010000 */
[----:B------:R-:W-:-:S03]  /*1a30*/  FADD.FTZ R12, R29, R13 ;  /* 0x0000000d1d0c7221 */ /* 0x000fc60000010000 */
        /* <DEDUP_REMOVED lines=12> */
.L_x_43:
[----:B------:R-:W-:Y:S05]  /*1b00*/  BSYNC B0 ;  /* 0x0000000000007941 */ /* 0x000fea0003800000 */
.L_x_42:
[----:B------:R-:W-:Y:S06]  /*1b10*/  BAR.SYNC.DEFER_BLOCKING 0x0 ;  /* 0x0000000000007b1d */ /* 0x000fec0000010000 */
[----:B------:R-:W-:Y:S04]  /*1b20*/  BSSY B0, `(.L_x_44) ;  /* 0x000009d000007945 */ /* 0x000fe80003800000 */
[----:B------:R-:W-:Y:S05]  /*1b30*/  @P5 BRA `(.L_x_45) ;  /* 0x00000008006c5947 */ /* 0x000fea0003800000 */
[----:B------:R-:W1:Y:S04]  /*1b40*/  LDS.128 R12, [R41+0x80] ;  /* 0x00008000290c7984 */ /* 0x000e680000000c00 */
[----:B------:R-:W2:Y:S04]  /*1b50*/  LDS.128 R16, [R41+0x100] ;  /* 0x0001000029107984 */ /* 0x000ea80000000c00 */
[----:B------:R-:W3:Y:S04]  /*1b60*/  LDS.128 R20, [R41+0x180] ;  /* 0x0001800029147984 */ /* 0x000ee80000000c00 */
[----:B------:R-:W4:Y:S01]  /*1b70*/  LDS.128 R24, [R41+0x200] ;  /* 0x0002000029187984 */ /* 0x000f220000000c00 */
[----:B-1----:R-:W-:Y:S01]  /*1b80*/  FADD.FTZ R12, R8, R12 ;  /* 0x0000000c080c7221 */ /* 0x002fe20000010000 */
[----:B------:R-:W-:Y:S01]  /*1b90*/  FADD.FTZ R8, R9, R13 ;  /* 0x0000000d09087221 */ /* 0x000fe20000010000 */
[----:B------:R-:W-:Y:S01]  /*1ba0*/  FADD.FTZ R13, R10, R14 ;  /* 0x0000000e0a0d7221 */ /* 0x000fe20000010000 */
[----:B------:R-:W-:Y:S01]  /*1bb0*/  FADD.FTZ R14, R11, R15 ;  /* 0x0000000f0b0e7221 */ /* 0x000fe20000010000 */
[----:B--2---:R-:W-:Y:S01]  /*1bc0*/  FADD.FTZ R15, R12, R16 ;  /* 0x000000100c0f7221 */ /* 0x004fe20000010000 */
[----:B------:R-:W-:Y:S01]  /*1bd0*/  FADD.FTZ R12, R8, R17 ;  /* 0x00000011080c7221 */ /* 0x000fe20000010000 */
[----:B------:R-:W-:Y:S01]  /*1be0*/  FADD.FTZ R17, R13, R18 ;  /* 0x000000120d117221 */ /* 0x000fe20000010000 */
[----:B------:R-:W1:Y:S01]  /*1bf0*/  LDS.128 R8, [R41+0x280] ;  /* 0x0002800029087984 */ /* 0x000e620000000c00 */
[----:B------:R-:W-:Y:S01]  /*1c00*/  FADD.FTZ R16, R14, R19 ;  /* 0x000000130e107221 */ /* 0x000fe20000010000 */
[----:B---3--:R-:W-:Y:S01]  /*1c10*/  FADD.FTZ R19, R15, R20 ;  /* 0x000000140f137221 */ /* 0x008fe20000010000 */
[----:B------:R-:W-:Y:S01]  /*1c20*/  FADD.FTZ R18, R12, R21 ;  /* 0x000000150c127221 */ /* 0x000fe20000010000 */
[----:B------:R-:W-:Y:S01]  /*1c30*/  FADD.FTZ R21, R17, R22 ;  /* 0x0000001611157221 */ /* 0x000fe20000010000 */
[----:B------:R-:W2:Y:S01]  /*1c40*/  LDS.128 R12, [R41+0x300] ;  /* 0x00030000290c7984 */ /* 0x000ea20000000c00 */
[----:B------:R-:W-:Y:S01]  /*1c50*/  FADD.FTZ R20, R16, R23 ;  /* 0x0000001710147221 */ /* 0x000fe20000010000 */
[----:B----4-:R-:W-:Y:S01]  /*1c60*/  FADD.FTZ R23, R19, R24 ;  /* 0x0000001813177221 */ /* 0x010fe20000010000 */
[----:B------:R-:W-:Y:S01]  /*1c70*/  FADD.FTZ R22, R18, R25 ;  /* 0x0000001912167221 */ /* 0x000fe20000010000 */
[----:B------:R-:W-:Y:S01]  /*1c80*/  FADD.FTZ R25, R21, R26 ;  /* 0x0000001a15197221 */ /* 0x000fe20000010000 */
[----:B------:R-:W3:Y:S01]  /*1c90*/  LDS.128 R16, [R41+0x380] ;  /* 0x0003800029107984 */ /* 0x000ee20000000c00 */
[----:B------:R-:W-:Y:S01]  /*1ca0*/  FADD.FTZ R24, R20, R27 ;  /* 0x0000001b14187221 */ /* 0x000fe20000010000 */
[----:B-1----:R-:W-:Y:S01]  /*1cb0*/  FADD.FTZ R27, R23, R8 ;  /* 0x00000008171b7221 */ /* 0x002fe20000010000 */
[----:B------:R-:W-:Y:S01]  /*1cc0*/  FADD.FTZ R8, R22, R9 ;  /* 0x0000000916087221 */ /* 0x000fe20000010000 */
[----:B------:R-:W-:Y:S01]  /*1cd0*/  FADD.FTZ R25, R25, R10 ;  /* 0x0000000a19197221 */ /* 0x000fe20000010000 */
[----:B------:R-:W1:Y:S01]  /*1ce0*/  LDS.128 R20, [R41+0x400] ;  /* 0x0004000029147984 */ /* 0x000e620000000c00 */
[----:B------:R-:W-:Y:S01]  /*1cf0*/  FADD.FTZ R24, R24, R11 ;  /* 0x0000000b18187221 */ /* 0x000fe20000010000 */
[----:B--2---:R-:W-:Y:S01]  /*1d00*/  FADD.FTZ R27, R27, R12 ;  /* 0x0000000c1b1b7221 */ /* 0x004fe20000010000 */
[----:B------:R-:W-:Y:S01]  /*1d10*/  FADD.FTZ R12, R8, R13 ;  /* 0x0000000d080c7221 */ /* 0x000fe20000010000 */
[----:B------:R-:W-:Y:S01]  /*1d20*/  FADD.FTZ R25, R25, R14 ;  /* 0x0000000e19197221 */ /* 0x000fe20000010000 */
[----:B------:R-:W2:Y:S01]  /*1d30*/  LDS.128 R8, [R41+0x480] ;  /* 0x0004800029087984 */ /* 0x000ea20000000c00 */
[----:B------:R-:W-:Y:S01]  /*1d40*/  FADD.FTZ R24, R24, R15 ;  /* 0x0000000f18187221 */ /* 0x000fe20000010000 */
[----:B---3--:R-:W-:Y:S01]  /*1d50*/  FADD.FTZ R27, R27, R16 ;  /* 0x000000101b1b7221 */ /* 0x008fe20000010000 */
        /* <DEDUP_REMOVED lines=72> */
[----:B------:R-:W2:Y:S01]  /*21e0*/  LDS.128 R16, [R41+0xc00] ;  /* 0x000c000029107984 */ /* 0x000ea20000000c00 */
[----:B---3--:R-:W-:Y:S01]  /*21f0*/  FADD.FTZ R27, R27, R12 ;  /* 0x0000000c1b1b7221 */ /* 0x008fe20000010000 */
[----:B------:R-:W-:Y:S01]  /*2200*/  FADD.FTZ R24, R24, R11 ;  /* 0x0000000b18187221 */ /* 0x000fe20000010000 */
[----:B------:R-:W-:Y:S01]  /*2210*/  FADD.FTZ R12, R8, R13 ;  /* 0x0000000d080c7221 */ /* 0x000fe20000010000 */
[----:B------:R-:W-:Y:S01]  /*2220*/  FADD.FTZ R25, R25, R14 ;  /* 0x0000000e19197221 */ /* 0x000fe20000010000 */
[----:B------:R-:W3:Y:S01]  /*2230*/  LDS.128 R8, [R41+0xc80] ;  /* 0x000c800029087984 */ /* 0x000ee20000000c00 */
[----:B------:R-:W-:Y:S01]  /*2240*/  FADD.FTZ R24, R24, R15 ;  /* 0x0000000f18187221 */ /* 0x000fe20000010000 */
        /* <DEDUP_REMOVED lines=8> */
[----:B------:R-:W-:Y:S01]  /*22d0*/  FADD.FTZ R24, R24, R19 ;  /* 0x0000001318187221 */ /* 0x000fe20000010000 */
[----:B------:R-:W2:Y:S01]  /*22e0*/  LDS.128 R12, [R41+0xd80] ;  /* 0x000d8000290c7984 */ /* 0x000ea20000000c00 */
        /* <DEDUP_REMOVED lines=14> */
[----:B---3--:R-:W-:Y:S01]  /*23d0*/  FADD.FTZ R27, R21, R16 ;  /* 0x00000010151b7221 */ /* 0x008fe20000010000 */
[----:B------:R-:W2:Y:S01]  /*23e0*/  LDS.128 R12, [R41+0xf00] ;  /* 0x000f0000290c7984 */ /* 0x000ea20000000c00 */
[----:B------:R-:W-:Y:S01]  /*23f0*/  FADD.FTZ R24, R24, R17 ;  /* 0x0000001118187221 */ /* 0x000fe20000010000 */
[----:B------:R-:W-:Y:S01]  /*2400*/  FADD.FTZ R25, R25, R18 ;  /* 0x0000001219197221 */ /* 0x000fe20000010000 */
[----:B------:R-:W-:Y:S01]  /*2410*/  FADD.FTZ R26, R26, R19 ;  /* 0x000000131a1a7221 */ /* 0x000fe20000010000 */
[----:B------:R-:W3:Y:S01]  /*2420*/  LDS.128 R20, [R41+0xf80] ;  /* 0x000f800029147984 */ /* 0x000ee20000000c00 */
        /* <DEDUP_REMOVED lines=8> */
[----:B---3--:R-:W-:Y:S01]  /*24b0*/  FADD.FTZ R8, R27, R20 ;  /* 0x000000141b087221 */ /* 0x008fe20000010000 */
[----:B------:R-:W-:Y:S01]  /*24c0*/  FADD.FTZ R9, R24, R21 ;  /* 0x0000001518097221 */ /* 0x000fe20000010000 */
[----:B------:R-:W-:Y:S01]  /*24d0*/  FADD.FTZ R10, R25, R22 ;  /* 0x00000016190a7221 */ /* 0x000fe20000010000 */
[----:B------:R-:W-:-:S07]  /*24e0*/  FADD.FTZ R11, R26, R23 ;  /* 0x000000171a0b7221 */ /* 0x000fce0000010000 */
.L_x_45:
[----:B------:R-:W-:Y:S05]  /*24f0*/  BSYNC B0 ;  /* 0x0000000000007941 */ /* 0x000fea0003800000 */
.L_x_44:
[----:B------:R-:W1:Y:S01]  /*2500*/  LDC R12, c[0x0][0xc] ;  /* 0x00000300ff0c7b82 */ /* 0x000e620000000800 */
[----:B------:R-:W-:Y:S01]  /*2510*/  LEA R13, R3, R40, 0x3 ;  /* 0x00000028030d7211 */ /* 0x000fe200078e18ff */
[----:B------:R-:W-:Y:S01]  /*2520*/  BSSY B0, `(.L_x_46) ;  /* 0x0000013000007945 */ /* 0x000fe20003800000 */
[----:B------:R-:W-:-:S05]  /*2530*/  PRMT R3, R34, 0x7632, R3 ;  /* 0x0000763222037816 */ /* 0x000fca0000000003 */
[----:B------:R-:W2:Y:S01]  /*2540*/  LDC.64 R16, c[0x0][0x268] ;  /* 0x00009a00ff107b82 */ /* 0x000ea20000000a00 */
[----:B-1----:R-:W-:Y:S01]  /*2550*/  ISETP.GE.U32.AND P0, PT, R12, 0x2, PT ;  /* 0x000000020c00780c */ /* 0x002fe20003f06070 */
[----:B--2---:R-:W-:Y:S01]  /*2560*/  IMAD.WIDE R16, R13, 0x4, R16 ;  /* 0x000000040d107825 */ /* 0x004fe200078e0210 */
[----:B------:R-:W-:Y:S11]  /*2570*/  @P5 BRA `(.L_x_47) ;  /* 0x0000000000345947 */ /* 0x000ff60003800000 */
        /* <DEDUP_REMOVED lines=13> */
.L_x_47:
[----:B------:R-:W-:Y:S05]  /*2650*/  BSYNC B0 ;  /* 0x0000000000007941 */ /* 0x000fea0003800000 */
.L_x_46:
[----:B--2---:R-:W-:Y:S02]  /*2660*/  PRMT R17, R33, 0x7632, R17 ;  /* 0x0000763221117816 */ /* 0x004fe40000000011 */
[----:B------:R-:W-:Y:S02]  /*2670*/  PRMT R16, R35, 0x7632, R16 ;  /* 0x0000763223107816 */ /* 0x000fe40000000010 */
[----:B------:R-:W-:Y:S01]  /*2680*/  PRMT R13, R32, 0x7632, R13 ;  /* 0x00007632200d7816 */ /* 0x000fe2000000000d */
[----:B------:R-:W-:Y:S06]  /*2690*/  @!P0 BRA `(.L_x_48) ;  /* 0x0000001000948947 */ /* 0x000fec0003800000 */
[----:B------:R-:W1:Y:S01]  /*26a0*/  LDC.64 R8, c[0x0][0x258] ;  /* 0x00009600ff087b82 */ /* 0x000e620000000a00 */
[----:B------:R-:W-:-:S04]  /*26b0*/  ULOP3.LUT UR10, UR4, 0x1, URZ, 0xc0, !UPT ;  /* 0x00000001040a7892 */ /* 0x000fc8000f8ec03f */
[----:B------:R-:W-:-:S03]  /*26c0*/  UIMAD UR10, UR10, UR17, URZ ;  /* 0x000000110a0a72a4 */ /* 0x000fc6000f8e023f */
[----:B------:R-:W2:Y:S03]  /*26d0*/  LDC.64 R22, c[0x0][0x260] ;  /* 0x00009800ff167b82 */ /* 0x000ea60000000a00 */
[----:B------:R-:W-:Y:S01]  /*26e0*/  IMAD R10, R12, UR10, RZ ;  /* 0x0000000a0c0a7c24 */ /* 0x000fe2000f8e02ff */
[----:B------:R-:W-:-:S04]  /*26f0*/  IADD3 R11, R31, UR10, RZ ;  /* 0x0000000a1f0b7c10 */ /* 0x000fc8000fffe0ff */
[----:B------:R-:W-:Y:S01]  /*2700*/  SHF.L.U32 R15, R10, 0x1, RZ ;  /* 0x000000010a0f7819 */ /* 0x000fe200000006ff */
[----:B-1----:R-:W-:-:S04]  /*2710*/  IMAD.WIDE.U32 R8, R11, 0x4, R8 ;  /* 0x000000040b087825 */ /* 0x002fc800078e0008 */
[----:B--2---:R-:W-:Y:S01]  /*2720*/  IMAD.WIDE R22, R15, 0x4, R22 ;  /* 0x000000040f167825 */ /* 0x004fe200078e0216 */
[----:B------:R-:W-:Y:S06]  /*2730*/  @P4 BRA `(.L_x_49) ;  /* 0x0000000000744947 */ /* 0x000fec0003800000 */
[----:B------:R-:W1:Y:S01]  /*2740*/  S2R R30, SR_LANEID ;  /* 0x00000000001e7919 */ /* 0x000e620000000000 */
[----:B------:R-:W2:Y:S01]  /*2750*/  S2UR UR21, SR_CTAID.Y ;  /* 0x00000000001579c3 */ /* 0x000ea20000002600 */
[----:B------:R-:W-:Y:S01]  /*2760*/  VOTEU.ANY UR11, UPT, PT ;  /* 0x00000000000b7886 */ /* 0x000fe200038e0100 */
[----:B------:R-:W-:Y:S01]  /*2770*/  ULOP3.LUT UP0, URZ, UR4, 0x2, URZ, 0xc0, !UPT ;  /* 0x00000002043f7892 */ /* 0x000fe2000f80c03f */
[----:B------:R-:W3:Y:S01]  /*2780*/  S2R R10, SR_CTAID.X ;  /* 0x00000000000a7919 */ /* 0x000ee20000002500 */
[----:B------:R-:W-:Y:S01]  /*2790*/  UFLO.U32 UR19, UR11 ;  /* 0x0000000b001372bd */ /* 0x000fe200080e0000 */
[----:B------:R-:W-:Y:S01]  /*27a0*/  UMOV UR10, 0x1 ;  /* 0x00000001000a7882 */ /* 0x000fe20000000000 */
[----:B------:R-:W-:Y:S02]  /*27b0*/  UPOPC UR11, UR11 ;  /* 0x0000000b000b72bf */ /* 0x000fe40008000000 */
[----:B------:R-:W-:-:S04]  /*27c0*/  USEL UR10, UR10, 0xffffffff, !UP0 ;  /* 0xffffffff0a0a7887 */ /* 0x000fc8000c000000 */
[----:B------:R-:W-:-:S06]  /*27d0*/  UIMAD UR10, UR10, UR11, URZ ;  /* 0x0000000b0a0a72a4 */ /* 0x000fcc000f8e023f */
[----:B------:R-:W-:Y:S02]  /*27e0*/  MOV R19, UR10 ;  /* 0x0000000a00137c02 */ /* 0x000fe40008000f00 */
[----:B--2---:R-:W-:Y:S02]  /*27f0*/  MOV R31, UR21 ;  /* 0x00000015001f7c02 */ /* 0x004fe40008000f00 */
[----:B-1----:R-:W-:-:S03]  /*2800*/  ISETP.EQ.U32.AND P0, PT, R30, UR19, PT ;  /* 0x000000131e007c0c */ /* 0x002fc6000bf02070 */
[----:B---3--:R-:W-:-:S04]  /*2810*/  IMAD R11, R10, UR17, R31 ;  /* 0x000000110a0b7c24 */ /* 0x008fc8000f8e021f */
[----:B------:R-:W-:-:S05]  /*2820*/  IMAD.WIDE.U32 R10, R11, 0x8, R22 ;  /* 0x000000080b0a7825 */ /* 0x000fca00078e0016 */
[----:B------:R1:W-:Y:S01]  /*2830*/  STG.E.64 desc[UR12][R10.64], R28 ;  /* 0x0000001c0a007986 */ /* 0x0003e2000c101b0c */
[----:B------:R-:W-:Y:S06]  /*2840*/  @P0 MEMBAR.ALL.GPU ;  /* 0x0000000000000992 */ /* 0x000fec000000a000 */
[----:B------:R-:W-:-:S00]  /*2850*/  @P0 ERRBAR ;  /* 0x00000000000009ab */ /* 0x000fc00000000000 */
[----:B------:R-:W-:Y:S06]  /*2860*/  @P0 CGAERRBAR ;  /* 0x00000000000005ab */ /* 0x000fec0000000000 */
[----:B------:R1:W-:Y:S01]  /*2870*/  @P0 REDG.E.ADD.S32.STRONG.GPU desc[UR12][R8.64], R19 ;  /* 0x000000130800098e */ /* 0x0003e2000c10e38c */
[----:B------:R-:W-:-:S04]  /*2880*/  PLOP3.LUT P0, PT, PT, PT, UP0, 0x80, 0x0 ;  /* 0x000000000000781c */ /* 0x000fc80003f0f008 */
[----:B------:R-:W-:-:S04]  /*2890*/  SEL R15, R12, RZ, !P0 ;  /* 0x000000ff0c0f7207 */ /* 0x000fc80004000000 */
[----:B------:R-:W-:-:S13]  /*28a0*/  ISETP.NE.AND P0, PT, R15, -0x1, PT ;  /* 0xffffffff0f00780c */ /* 0x000fda0003f05270 */
[----:B-1----:R-:W-:Y:S05]  /*28b0*/  @!P0 BRA `(.L_x_49) ;  /* 0x0000000000148947 */ /* 0x002fea0003800000 */
.L_x_50:
[----:B------:R-:W2:Y:S04]  /*28c0*/  LDG.E.STRONG.GPU R10, desc[UR12][R8.64] ;  /* 0x0000000c080a7981 */ /* 0x000ea8000c1ef900 */
[----:B--2---:R-:W-:Y:S01]  /*28d0*/  CCTL.IVALL ;  /* 0x00000000ff00798f */ /* 0x004fe20002000000 */
[----:B------:R-:W-:Y:S05]  /*28e0*/  YIELD ;  /* 0x0000000000007946 */ /* 0x000fea0003800000 */
[----:B------:R-:W-:-:S13]  /*28f0*/  ISETP.NE.AND P0, PT, R10, R15, PT ;  /* 0x0000000f0a00720c */ /* 0x000fda0003f05270 */
[----:B------:R-:W-:Y:S05]  /*2900*/  @P0 BRA `(.L_x_50) ;  /* 0xfffffffc00ec0947 */ /* 0x000fea000383ffff */
.L_x_49:
[----:B------:R-:W-:Y:S01]  /*2910*/  ISETP.NE.AND P0, PT, R12, RZ, PT ;  /* 0x000000ff0c00720c */ /* 0x000fe20003f05270 */
[----:B------:R-:W-:Y:S05]  /*2920*/  WARPSYNC.ALL ;  /* 0x0000000000007948 */ /* 0x000fea0003800000 */
[----:B------:R-:W-:Y:S07]  /*2930*/  BAR.SYNC.DEFER_BLOCKING 0x0 ;  /* 0x0000000000007b1d */ /* 0x000fee0000010000 */
[----:B------:R-:W-:Y:S05]  /*2940*/  @!P0 BRA `(.L_x_48) ;  /* 0x0000000c00e88947 */ /* 0x000fea0003800000 */
[----:B------:R-:W-:Y:S01]  /*2950*/  IADD3 R8, R12, -0x1, RZ ;  /* 0xffffffff0c087810 */ /* 0x000fe20007ffe0ff */
[----:B------:R-:W-:-:S03]  /*2960*/  HFMA2.MMA R20, -RZ, RZ, 0, 0 ;  /* 0x00000000ff147435 */ /* 0x000fc600000001ff */
[----:B------:R-:W-:-:S13]  /*2970*/  ISETP.GE.U32.AND P0, PT, R8, 0x3, PT ;  /* 0x000000030800780c */ /* 0x000fda0003f06070 */
[----:B------:R-:W-:Y:S05]  /*2980*/  @!P0 BRA `(.L_x_51) ;  /* 0x0000000c00688947 */ /* 0x000fea0003800000 */
[----:B------:R-:W-:Y:S02]  /*2990*/  LOP3.LUT R9, R12, 0x3, RZ, 0xc0, !PT ;  /* 0x000000030c097812 */ /* 0x000fe400078ec0ff */
[----:B------:R-:W-:Y:S02]  /*29a0*/  MOV R20, RZ ;  /* 0x000000ff00147202 */ /* 0x000fe40000000f00 */
[----:B------:R-:W-:-:S04]  /*29b0*/  IADD3 R18, -R9, R12, RZ ;  /* 0x0000000c09127210 */ /* 0x000fc80007ffe1ff */
[----:B------:R-:W-:-:S13]  /*29c0*/  ISETP.GT.AND P0, PT, R18, RZ, PT ;  /* 0x000000ff1200720c */ /* 0x000fda0003f04270 */
[----:B------:R-:W-:Y:S05]  /*29d0*/  @!P0 BRA `(.L_x_52) ;  /* 0x0000000800d88947 */ /* 0x000fea0003800000 */
[----:B------:R-:W-:Y:S02]  /*29e0*/  ISETP.GT.AND P5, PT, R18, 0xc, PT ;  /* 0x0000000c1200780c */ /* 0x000fe40003fa4270 */
[----:B------:R-:W-:-:S11]  /*29f0*/  PLOP3.LUT P0, PT, PT, PT, PT, 0x80, 0x0 ;  /* 0x000000000000781c */ /* 0x000fd60003f0f070 */
[----:B------:R-:W-:Y:S05]  /*2a00*/  @!P5 BRA `(.L_x_53) ;  /* 0x0000000400d0d947 */ /* 0x000fea0003800000 */
[----:B------:R-:W-:-:S13]  /*2a10*/  PLOP3.LUT P0, PT, PT, PT, PT, 0x8, 0x0 ;  /* 0x000000000000781c */ /* 0x000fda0003f0e170 */
.L_x_54:
[C---:B------:R-:W-:Y:S02]  /*2a20*/  ISETP.EQ.OR P5, PT, R20.reuse, UR14, P4 ;  /* 0x0000000e14007c0c */ /* 0x040fe4000a7a2670 */
[----:B------:R-:W-:-:S04]  /*2a30*/  IADD3 R10, R20, 0x1, RZ ;  /* 0x00000001140a7810 */ /* 0x000fc80007ffe0ff */
[----:B------:R-:W-:-:S07]  /*2a40*/  ISETP.EQ.OR P6, PT, R10, UR14, P4 ;  /* 0x0000000e0a007c0c */ /* 0x000fce000a7c2670 */
[----:B------:R-:W-:-:S04]  /*2a50*/  @!P5 IMAD R9, R20, UR17, R31 ;  /* 0x000000111409dc24 */ /* 0x000fc8000f8e021f */
[----:B------:R-:W-:-:S04]  /*2a60*/  @!P5 IMAD.WIDE.U32 R8, R9, 0x8, R22 ;  /* 0x000000080908d825 */ /* 0x000fc800078e0016 */
[----:B------:R-:W-:Y:S02]  /*2a70*/  @!P6 IMAD R11, R10, UR17, R31 ;  /* 0x000000110a0bec24 */ /* 0x000fe4000f8e021f */
[----:B------:R-:W0:Y:S02]  /*2a80*/  @!P5 LDG.E.64 R8, desc[UR12][R8.64] ;  /* 0x0000000c0808d981 */ /* 0x000e24000c1e1b00 */
[----:B------:R-:W-:-:S06]  /*2a90*/  @!P6 IMAD.WIDE.U32 R10, R11, 0x8, R22 ;  /* 0x000000080b0ae825 */ /* 0x000fcc00078e0016 */
[----:B------:R-:W2:Y:S01]  /*2aa0*/  @!P6 LDG.E.64 R10, desc[UR12][R10.64] ;  /* 0x0000000c0a0ae981 */ /* 0x000ea2000c1e1b00 */
[C---:B------:R-:W-:Y:S02]  /*2ab0*/  IADD3 R14, R20.reuse, 0x2, RZ ;  /* 0x00000002140e7810 */ /* 0x040fe40007ffe0ff */
[----:B------:R-:W-:Y:S01]  /*2ac0*/  IADD3 R24, R20, 0x3, RZ ;  /* 0x0000000314187810 */ /* 0x000fe20007ffe0ff */
[----:B0-----:R-:W-:Y:S01]  /*2ad0*/  @!P5 FADD.FTZ R28, R28, R8 ;  /* 0x000000081c1cd221 */ /* 0x001fe20000010000 */
[----:B------:R-:W-:Y:S01]  /*2ae0*/  @!P5 FADD.FTZ R29, R29, R9 ;  /* 0x000000091d1dd221 */ /* 0x000fe20000010000 */
[----:B------:R-:W-:Y:S02]  /*2af0*/  ISETP.EQ.OR P5, PT, R14, UR14, P4 ;  /* 0x0000000e0e007c0c */ /* 0x000fe4000a7a2670 */
[----:B--2---:R-:W-:Y:S01]  /*2b00*/  @!P6 FADD.FTZ R28, R28, R10 ;  /* 0x0000000a1c1ce221 */ /* 0x004fe20000010000 */
[----:B------:R-:W-:Y:S01]  /*2b10*/  @!P6 FADD.FTZ R29, R29, R11 ;  /* 0x0000000b1d1de221 */ /* 0x000fe20000010000 */
[----:B------:R-:W-:-:S09]  /*2b20*/  ISETP.EQ.OR P6, PT, R24, UR14, P4 ;  /* 0x0000000e18007c0c */ /* 0x000fd2000a7c2670 */
[----:B------:R-:W-:-:S04]  /*2b30*/  @!P5 IMAD R9, R14, UR17, R31 ;  /* 0x000000110e09dc24 */ /* 0x000fc8000f8e021f */
[----:B------:R-:W-:-:S04]  /*2b40*/  @!P5 IMAD.WIDE.U32 R8, R9, 0x8, R22 ;  /* 0x000000080908d825 */ /* 0x000fc800078e0016 */
[----:B------:R-:W-:Y:S02]  /*2b50*/  @!P6 IMAD R11, R24, UR17, R31 ;  /* 0x00000011180bec24 */ /* 0x000fe4000f8e021f */
[----:B------:R-:W2:Y:S02]  /*2b60*/  @!P5 LDG.E.64 R8, desc[UR12][R8.64] ;  /* 0x0000000c0808d981 */ /* 0x000ea4000c1e1b00 */
[----:B------:R-:W-:-:S06]  /*2b70*/  @!P6 IMAD.WIDE.U32 R10, R11, 0x8, R22 ;  /* 0x000000080b0ae825 */ /* 0x000fcc00078e0016 */
[----:B------:R-:W3:Y:S01]  /*2b80*/  @!P6 LDG.E.64 R10, desc[UR12][R10.64] ;  /* 0x0000000c0a0ae981 */ /* 0x000ee2000c1e1b00 */
        /* <DEDUP_REMOVED lines=84> */
[----:B------:R-:W-:Y:S02]  /*30d0*/  IADD3 R18, R18, -0x10, RZ ;  /* 0xfffffff012127810 */ /* 0x000fe40007ffe0ff */
[----:B------:R-:W-:Y:S01]  /*30e0*/  IADD3 R20, R20, 0x10, RZ ;  /* 0x0000001014147810 */ /* 0x000fe20007ffe0ff */
[----:B--2---:R-:W-:Y:S01]  /*30f0*/  @!P5 FADD.FTZ R28, R28, R8 ;  /* 0x000000081c1cd221 */ /* 0x004fe20000010000 */
[----:B------:R-:W-:Y:S01]  /*3100*/  @!P5 FADD.FTZ R29, R29, R9 ;  /* 0x000000091d1dd221 */ /* 0x000fe20000010000 */
[----:B------:R-:W-:Y:S02]  /*3110*/  ISETP.GT.AND P5, PT, R18, 0xc, PT ;  /* 0x0000000c1200780c */ /* 0x000fe40003fa4270 */
[----:B---3--:R-:W-:Y:S01]  /*3120*/  @!P6 FADD.FTZ R28, R28, R10 ;  /* 0x0000000a1c1ce221 */ /* 0x008fe20000010000 */
[----:B------:R-:W-:-:S10]  /*3130*/  @!P6 FADD.FTZ R29, R29, R11 ;  /* 0x0000000b1d1de221 */ /* 0x000fd40000010000 */
[----:B------:R-:W-:Y:S05]  /*3140*/  @P5 BRA `(.L_x_54) ;  /* 0xfffffff800345947 */ /* 0x000fea000383ffff */
.L_x_53:
[----:B------:R-:W-:-:S13]  /*3150*/  ISETP.GT.AND P5, PT, R18, 0x4, PT ;  /* 0x000000041200780c */ /* 0x000fda0003fa4270 */
[----:B------:R-:W-:Y:S05]  /*3160*/  @!P5 BRA `(.L_x_55) ;  /* 0x0000000000ecd947 */ /* 0x000fea0003800000 */
        /* <DEDUP_REMOVED lines=10> */
[----:B------:R-:W-:Y:S02]  /*3210*/  IADD3 R24, R20, 0x3, RZ ;  /* 0x0000000314187810 */ /* 0x000fe40007ffe0ff */
[----:B------:R-:W-:Y:S02]  /*3220*/  ISETP.EQ.OR P0, PT, R14, UR14, P4 ;  /* 0x0000000e0e007c0c */ /* 0x000fe4000a702670 */
[----:B------:R-:W-:Y:S01]  /*3230*/  IADD3 R20, R20, 0x4, RZ ;  /* 0x0000000414147810 */ /* 0x000fe20007ffe0ff */
[----:B0-----:R-:W-:Y:S01]  /*3240*/  @!P6 FADD.FTZ R28, R28, R8 ;  /* 0x000000081c1ce221 */ /* 0x001fe20000010000 */
[----:B------:R-:W-:Y:S01]  /*3250*/  @!P6 FADD.FTZ R29, R29, R9 ;  /* 0x000000091d1de221 */ /* 0x000fe20000010000 */
[----:B------:R-:W-:-:S08]  /*3260*/  ISETP.EQ.OR P6, PT, R24, UR14, P4 ;  /* 0x0000000e18007c0c */ /* 0x000fd0000a7c2670 */
[----:B------:R-:W-:-:S04]  /*3270*/  @!P0 IMAD R9, R14, UR17, R31 ;  /* 0x000000110e098c24 */ /* 0x000fc8000f8e021f */
[----:B------:R-:W-:-:S04]  /*3280*/  @!P0 IMAD.WIDE.U32 R8, R9, 0x8, R22 ;  /* 0x0000000809088825 */ /* 0x000fc800078e0016 */
[----:B--2---:R-:W-:Y:S01]  /*3290*/  @!P5 FADD.FTZ R28, R28, R10 ;  /* 0x0000000a1c1cd221 */ /* 0x004fe20000010000 */
[----:B------:R-:W-:Y:S01]  /*32a0*/  @!P5 FADD.FTZ R29, R29, R11 ;  /* 0x0000000b1d1dd221 */ /* 0x000fe20000010000 */
[----:B------:R-:W-:Y:S01]  /*32b0*/  ISETP.EQ.OR P5, PT, R20, UR14, P4 ;  /* 0x0000000e14007c0c */ /* 0x000fe2000a7a2670 */
[----:B------:R-:W2:Y:S01]  /*32c0*/  @!P0 LDG.E.64 R8, desc[UR12][R8.64] ;  /* 0x0000000c08088981 */ /* 0x000ea2000c1e1b00 */
[----:B------:R-:W-:-:S04]  /*32d0*/  @!P6 IMAD R11, R24, UR17, R31 ;  /* 0x00000011180bec24 */ /* 0x000fc8000f8e021f */
[----:B------:R-:W-:-:S07]  /*32e0*/  @!P6 IMAD.WIDE.U32 R10, R11, 0x8, R22 ;  /* 0x000000080b0ae825 */ /* 0x000fce00078e0016 */
[----:B------:R-:W-:Y:S01]  /*32f0*/  @!P5 IMAD R15, R20, UR17, R31 ;  /* 0x00000011140fdc24 */ /* 0x000fe2000f8e021f */
[----:B------:R-:W3:Y:S03]  /*3300*/  @!P6 LDG.E.64 R10, desc[UR12][R10.64] ;  /* 0x0000000c0a0ae981 */ /* 0x000ee6000c1e1b00 */
        /* <DEDUP_REMOVED lines=10> */
[----:B------:R-:W-:-:S02]  /*33b0*/  ISETP.EQ.OR P6, PT, R26, UR14, P4 ;  /* 0x0000000e1a007c0c */ /* 0x000fc4000a7c2670 */
[----:B----4-:R-:W-:Y:S01]  /*33c0*/  @!P5 FADD.FTZ R28, R28, R14 ;  /* 0x0000000e1c1cd221 */ /* 0x010fe20000010000 */
[----:B------:R-:W-:Y:S01]  /*33d0*/  @!P5 FADD.FTZ R29, R29, R15 ;  /* 0x0000000f1d1dd221 */ /* 0x000fe20000010000 */
[----:B------:R-:W-:-:S05]  /*33e0*/  ISETP.EQ.OR P5, PT, R19, UR14, P4 ;  /* 0x0000000e13007c0c */ /* 0x000fca000a7a2670 */
[----:B------:R-:W-:-:S04]  /*33f0*/  @!P0 IMAD R9, R24, UR17, R31 ;  /* 0x0000001118098c24 */ /* 0x000fc8000f8e021f */
[----:B------:R-:W-:Y:S02]  /*3400*/  @!P6 IMAD R11, R26, UR17, R31 ;  /* 0x000000111a0bec24 */ /* 0x000fe4000f8e021f */
[----:B------:R-:W-:-:S04]  /*3410*/  @!P0 IMAD.WIDE.U32 R8, R9, 0x8, R22 ;  /* 0x0000000809088825 */ /* 0x000fc800078e0016 */
[----:B------:R-:W-:Y:S02]  /*3420*/  @!P6 IMAD.WIDE.U32 R10, R11, 0x8, R22 ;  /* 0x000000080b0ae825 */ /* 0x000fe400078e0016 */
[----:B------:R-:W2:Y:S02]  /*3430*/  @!P0 LDG.E.64 R8, desc[UR12][R8.64] ;  /* 0x0000000c08088981 */ /* 0x000ea4000c1e1b00 */
[----:B------:R-:W-:Y:S02]  /*3440*/  @!P5 IMAD R15, R19, UR17, R31 ;  /* 0x00000011130fdc24 */ /* 0x000fe4000f8e021f */
[----:B------:R-:W3:Y:S02]  /*3450*/  @!P6 LDG.E.64 R10, desc[UR12][R10.64] ;  /* 0x0000000c0a0ae981 */ /* 0x000ee4000c1e1b00 */
[----:B------:R-:W-:-:S06]  /*3460*/  @!P5 IMAD.WIDE.U32 R14, R15, 0x8, R22 ;  /* 0x000000080f0ed825 */ /* 0x000fcc00078e0016 */
[----:B------:R-:W4:Y:S01]  /*3470*/  @!P5 LDG.E.64 R14, desc[UR12][R14.64] ;  /* 0x0000000c0e0ed981 */ /* 0x000f22000c1e1b00 */
[----:B------:R-:W-:Y:S02]  /*3480*/  IADD3 R18, R18, -0x4, RZ ;  /* 0xfffffffc12127810 */ /* 0x000fe40007ffe0ff */
[----:B------:R-:W-:Y:S02]  /*3490*/  IADD3 R20, R20, 0x4, RZ ;  /* 0x0000000414147810 */ /* 0x000fe40007ffe0ff */
[----:B------:R-:W-:Y:S01]  /*34a0*/  IADD3 R18, R18, -0x4, RZ ;  /* 0xfffffffc12127810 */ /* 0x000fe20007ffe0ff */
[----:B--2---:R-:W-:Y:S01]  /*34b0*/  @!P0 FADD.FTZ R28, R28, R8 ;  /* 0x000000081c1c8221 */ /* 0x004fe20000010000 */
[----:B------:R-:W-:-:S03]  /*34c0*/  @!P0 FADD.FTZ R29, R29, R9 ;  /* 0x000000091d1d8221 */ /* 0x000fc60000010000 */
[----:B---3--:R-:W-:Y:S01]  /*34d0*/  @!P6 FADD.FTZ R28, R28, R10 ;  /* 0x0000000a1c1ce221 */ /* 0x008fe20000010000 */
[----:B------:R-:W-:Y:S01]  /*34e0*/  @!P6 FADD.FTZ R29, R29, R11 ;  /* 0x0000000b1d1de221 */ /* 0x000fe20000010000 */
[----:B------:R-:W-:Y:S02]  /*34f0*/  PLOP3.LUT P0, PT, PT, PT, PT, 0x8, 0x0 ;  /* 0x000000000000781c */ /* 0x000fe40003f0e170 */
[----:B----4-:R-:W-:Y:S01]  /*3500*/  @!P5 FADD.FTZ R28, R28, R14 ;  /* 0x0000000e1c1cd221 */ /* 0x010fe20000010000 */
[----:B------:R-:W-:-:S10]  /*3510*/  @!P5 FADD.FTZ R29, R29, R15 ;  /* 0x0000000f1d1dd221 */ /* 0x000fd40000010000 */
.L_x_55:
[----:B------:R-:W-:-:S13]  /*3520*/  ISETP.NE.OR P0, PT, R18, RZ, P0 ;  /* 0x000000ff1200720c */ /* 0x000fda0000705670 */
[----:B------:R-:W-:Y:S05]  /*3530*/  @!P0 BRA `(.L_x_51) ;  /* 0x00000000007c8947 */ /* 0x000fea0003800000 */
.L_x_52:
[----:B------:R-:W-:-:S13]  /*3540*/  ISETP.EQ.OR P6, PT, R20, UR14, P4 ;  /* 0x0000000e14007c0c */ /* 0x000fda000a7c2670 */
[----:B------:R-:W-:-:S04]  /*3550*/  @!P6 IMAD R9, R20, UR17, R31 ;  /* 0x000000111409ec24 */ /* 0x000fc8000f8e021f */
[----:B------:R-:W-:-:S06]  /*3560*/  @!P6 IMAD.WIDE.U32 R8, R9, 0x8, R22 ;  /* 0x000000080908e825 */ /* 0x000fcc00078e0016 */
[----:B------:R-:W0:Y:S01]  /*3570*/  @!P6 LDG.E.64 R8, desc[UR12][R8.64] ;  /* 0x0000000c0808e981 */ /* 0x000e22000c1e1b00 */
[C---:B------:R-:W-:Y:S02]  /*3580*/  IADD3 R10, R20.reuse, 0x1, RZ ;  /* 0x00000001140a7810 */ /* 0x040fe40007ffe0ff */
[----:B------:R-:W-:Y:S02]  /*3590*/  IADD3 R14, R20, 0x2, RZ ;  /* 0x00000002140e7810 */ /* 0x000fe40007ffe0ff */
[----:B------:R-:W-:Y:S02]  /*35a0*/  ISETP.EQ.OR P0, PT, R10, UR14, P4 ;  /* 0x0000000e0a007c0c */ /* 0x000fe4000a702670 */
[----:B------:R-:W-:Y:S02]  /*35b0*/  IADD3 R24, R20, 0x3, RZ ;  /* 0x0000000314187810 */ /* 0x000fe40007ffe0ff */
[----:B------:R-:W-:-:S09]  /*35c0*/  ISETP.EQ.OR P5, PT, R14, UR14, P4 ;  /* 0x0000000e0e007c0c */ /* 0x000fd2000a7a2670 */
[----:B------:R-:W-:-:S04]  /*35d0*/  @!P0 IMAD R11, R10, UR17, R31 ;  /* 0x000000110a0b8c24 */ /* 0x000fc8000f8e021f */
[----:B------:R-:W-:Y:S02]  /*35e0*/  @!P5 IMAD R15, R14, UR17, R31 ;  /* 0x000000110e0fdc24 */ /* 0x000fe4000f8e021f */
[----:B0-----:R-:W-:Y:S01]  /*35f0*/  @!P6 FADD.FTZ R28, R28, R8 ;  /* 0x000000081c1ce221 */ /* 0x001fe20000010000 */
[----:B------:R-:W-:Y:S01]  /*3600*/  @!P6 FADD.FTZ R29, R29, R9 ;  /* 0x000000091d1de221 */ /* 0x000fe20000010000 */
[----:B------:R-:W-:Y:S01]  /*3610*/  ISETP.EQ.OR P6, PT, R24, UR14, P4 ;  /* 0x0000000e18007c0c */ /* 0x000fe2000a7c2670 */
[----:B------:R-:W-:-:S04]  /*3620*/  @!P0 IMAD.WIDE.U32 R8, R11, 0x8, R22 ;  /* 0x000000080b088825 */ /* 0x000fc800078e0016 */
[----:B------:R-:W-:Y:S02]  /*3630*/  @!P5 IMAD.WIDE.U32 R10, R15, 0x8, R22 ;  /* 0x000000080f0ad825 */ /* 0x000fe400078e0016 */
[----:B------:R-:W2:Y:S04]  /*3640*/  @!P0 LDG.E.64 R8, desc[UR12][R8.64] ;  /* 0x0000000c08088981 */ /* 0x000ea8000c1e1b00 */
[----:B------:R-:W3:Y:S02]  /*3650*/  @!P5 LDG.E.64 R10, desc[UR12][R10.64] ;  /* 0x0000000c0a0ad981 */ /* 0x000ee4000c1e1b00 */
[----:B------:R-:W-:-:S04]  /*3660*/  @!P6 IMAD R19, R24, UR17, R31 ;  /* 0x000000111813ec24 */ /* 0x000fc8000f8e021f */
[----:B------:R-:W-:-:S06]  /*3670*/  @!P6 IMAD.WIDE.U32 R14, R19, 0x8, R22 ;  /* 0x00000008130ee825 */ /* 0x000fcc00078e0016 */
[----:B------:R-:W4:Y:S01]  /*3680*/  @!P6 LDG.E.64 R14, desc[UR12][R14.64] ;  /* 0x0000000c0e0ee981 */ /* 0x000f22000c1e1b00 */
[----:B------:R-:W-:Y:S02]  /*3690*/  IADD3 R18, R18, -0x4, RZ ;  /* 0xfffffffc12127810 */ /* 0x000fe40007ffe0ff */
[----:B------:R-:W-:Y:S01]  /*36a0*/  IADD3 R20, R20, 0x4, RZ ;  /* 0x0000000414147810 */ /* 0x000fe20007ffe0ff */
[----:B--2---:R-:W-:Y:S01]  /*36b0*/  @!P0 FADD.FTZ R28, R28, R8 ;  /* 0x000000081c1c8221 */ /* 0x004fe20000010000 */
[----:B------:R-:W-:Y:S01]  /*36c0*/  @!P0 FADD.FTZ R29, R29, R9 ;  /* 0x000000091d1d8221 */ /* 0x000fe20000010000 */
[----:B------:R-:W-:Y:S02]  /*36d0*/  ISETP.NE.AND P0, PT, R18, RZ, PT ;  /* 0x000000ff1200720c */ /* 0x000fe40003f05270 */
[----:B---3--:R-:W-:Y:S01]  /*36e0*/  @!P5 FADD.FTZ R28, R28, R10 ;  /* 0x0000000a1c1cd221 */ /* 0x008fe20000010000 */
[----:B------:R-:W-:-:S03]  /*36f0*/  @!P5 FADD.FTZ R29, R29, R11 ;  /* 0x0000000b1d1dd221 */ /* 0x000fc60000010000 */
[----:B----4-:R-:W-:Y:S01]  /*3700*/  @!P6 FADD.FTZ R28, R28, R14 ;  /* 0x0000000e1c1ce221 */ /* 0x010fe20000010000 */
[----:B------:R-:W-:-:S06]  /*3710*/  @!P6 FADD.FTZ R29, R29, R15 ;  /* 0x0000000f1d1de221 */ /* 0x000fcc0000010000 */
[----:B------:R-:W-:Y:S05]  /*3720*/  @P0 BRA `(.L_x_52) ;  /* 0xfffffffc00840947 */ /* 0x000fea000383ffff */
.L_x_51:
[----:B------:R-:W-:-:S13]  /*3730*/  LOP3.LUT P0, R12, R12, 0x3, RZ, 0xc0, !PT ;  /* 0x000000030c0c7812 */ /* 0x000fda000780c0ff */
[----:B------:R-:W-:Y:S05]  /*3740*/  @!P0 BRA `(.L_x_48) ;  /* 0x0000000000688947 */ /* 0x000fea0003800000 */
[----:B------:R-:W-:Y:S01]  /*3750*/  ISETP.EQ.OR P0, PT, R20, UR14, P4 ;  /* 0x0000000e14007c0c */ /* 0x000fe2000a702670 */
[----:B------:R-:W-:Y:S01]  /*3760*/  BSSY B0, `(.L_x_56) ;  /* 0x0000008000007945 */ /* 0x000fe20003800000 */
[----:B------:R-:W-:-:S11]  /*3770*/  ISETP.NE.AND P5, PT, R12, 0x1, PT ;  /* 0x000000010c00780c */ /* 0x000fd60003fa5270 */
[----:B------:R-:W-:Y:S05]  /*3780*/  @P0 BRA `(.L_x_57) ;  /* 0x0000000000140947 */ /* 0x000fea0003800000 */
[----:B------:R-:W-:-:S04]  /*3790*/  IMAD R9, R20, UR17, R31 ;  /* 0x0000001114097c24 */ /* 0x000fc8000f8e021f */
[----:B------:R-:W-:-:S06]  /*37a0*/  IMAD.WIDE.U32 R8, R9, 0x8, R22 ;  /* 0x0000000809087825 */ /* 0x000fcc00078e0016 */
[----:B------:R-:W0:Y:S02]  /*37b0*/  LDG.E.64 R8, desc[UR12][R8.64] ;  /* 0x0000000c08087981 */ /* 0x000e24000c1e1b00 */
[----:B0-----:R-:W-:Y:S01]  /*37c0*/  FADD.FTZ R28, R28, R8 ;  /* 0x000000081c1c7221 */ /* 0x001fe20000010000 */
[----:B------:R-:W-:-:S07]  /*37d0*/  FADD.FTZ R29, R29, R9 ;  /* 0x000000091d1d7221 */ /* 0x000fce0000010000 */
.L_x_57:
[----:B------:R-:W-:Y:S05]  /*37e0*/  BSYNC B0 ;  /* 0x0000000000007941 */ /* 0x000fea0003800000 */
.L_x_56:
[----:B------:R-:W-:Y:S05]  /*37f0*/  @!P5 BRA `(.L_x_48) ;  /* 0x00000000003cd947 */ /* 0x000fea0003800000 */
[C---:B------:R-:W-:Y:S02]  /*3800*/  IADD3 R8, R20.reuse, 0x2, RZ ;  /* 0x0000000214087810 */ /* 0x040fe40007ffe0ff */
[----:B------:R-:W-:Y:S02]  /*3810*/  IADD3 R20, R20, 0x1, RZ ;  /* 0x0000000114147810 */ /* 0x000fe40007ffe0ff */
[----:B------:R-:W-:Y:S02]  /*3820*/  ISETP.EQ.OR P0, PT, R8, UR14, P4 ;  /* 0x0000000e08007c0c */ /* 0x000fe4000a702670 */
[----:B------:R-:W-:Y:S02]  /*3830*/  ISETP.EQ.OR P5, PT, R20, UR14, P4 ;  /* 0x0000000e14007c0c */ /* 0x000fe4000a7a2670 */
[----:B------:R-:W-:-:S11]  /*3840*/  ISETP.EQ.OR P0, PT, R12, 0x2, P0 ;  /* 0x000000020c00780c */ /* 0x000fd60000702670 */
[--C-:B------:R-:W-:Y:S02]  /*3850*/  @!P5 IMAD R9, R20, UR17, R31.reuse ;  /* 0x000000111409dc24 */ /* 0x100fe4000f8e021f */
[----:B------:R-:W-:Y:S02]  /*3860*/  @!P0 IMAD R11, R8, UR17, R31 ;  /* 0x00000011080b8c24 */ /* 0x000fe4000f8e021f */
[----:B------:R-:W-:-:S04]  /*3870*/  @!P5 IMAD.WIDE.U32 R8, R9, 0x8, R22 ;  /* 0x000000080908d825 */ /* 0x000fc800078e0016 */
[----:B------:R-:W-:Y:S02]  /*3880*/  @!P0 IMAD.WIDE.U32 R10, R11, 0x8, R22 ;  /* 0x000000080b0a8825 */ /* 0x000fe400078e0016 */
[----:B------:R-:W0:Y:S04]  /*3890*/  @!P5 LDG.E.64 R8, desc[UR12][R8.64] ;  /* 0x0000000c0808d981 */ /* 0x000e28000c1e1b00 */
[----:B------:R-:W2:Y:S01]  /*38a0*/  @!P0 LDG.E.64 R10, desc[UR12][R10.64] ;  /* 0x0000000c0a0a8981 */ /* 0x000ea2000c1e1b00 */
[----:B0-----:R-:W-:Y:S01]  /*38b0*/  @!P5 FADD.FTZ R28, R28, R8 ;  /* 0x000000081c1cd221 */ /* 0x001fe20000010000 */
[----:B------:R-:W-:-:S03]  /*38c0*/  @!P5 FADD.FTZ R29, R29, R9 ;  /* 0x000000091d1dd221 */ /* 0x000fc60000010000 */
[----:B--2---:R-:W-:Y:S01]  /*38d0*/  @!P0 FADD.FTZ R28, R28, R10 ;  /* 0x0000000a1c1c8221 */ /* 0x004fe20000010000 */
[----:B------:R-:W-:-:S07]  /*38e0*/  @!P0 FADD.FTZ R29, R29, R11 ;  /* 0x0000000b1d1d8221 */ /* 0x000fce0000010000 */
.L_x_48:
[----:B------:R-:W1:Y:S01]  /*38f0*/  S2UR UR11, SR_CgaCtaId ;  /* 0x00000000000b79c3 */ /* 0x000e620000008800 */
[----:B------:R-:W-:Y:S01]  /*3900*/  UMOV UR10, 0x400 ;  /* 0x00000400000a7882 */ /* 0x000fe20000000000 */
[C---:B------:R-:W-:Y:S01]  /*3910*/  PRMT R10, R38.reuse, 0x7632, R10 ;  /* 0x00007632260a7816 */ /* 0x040fe2000000000a */
[----:B------:R-:W-:Y:S01]  /*3920*/  ULDC.64 UR22, c[0x0][0x290] ;  /* 0x0000a40000167ab9 */ /* 0x000fe20000000a00 */
[----:B------:R-:W-:Y:S02]  /*3930*/  SHF.R.U32.HI R14, RZ, 0x3, R40 ;  /* 0x00000003ff0e7819 */ /* 0x000fe40000011628 */
[----:B------:R-:W-:Y:S02]  /*3940*/  SHF.L.U32 R38, R38, 0x10, RZ ;  /* 0x0000001026267819 */ /* 0x000fe400000006ff */
[----:B------:R-:W2:Y:S01]  /*3950*/  LDC R11, c[0x0][0x2ac] ;  /* 0x0000ab00ff0b7b82 */ /* 0x000ea20000000800 */
[C---:B------:R-:W-:Y:S02]  /*3960*/  PRMT R20, R37.reuse, 0x7632, R20 ;  /* 0x0000763225147816 */ /* 0x040fe40000000014 */
[----:B------:R-:W-:-:S02]  /*3970*/  SHF.L.U32 R37, R37, 0x10, RZ ;  /* 0x0000001025257819 */ /* 0x000fc400000006ff */
[----:B------:R-:W-:Y:S01]  /*3980*/  SHF.L.U32 R20, R20, 0x10, RZ ;  /* 0x0000001014147819 */ /* 0x000fe200000006ff */
[----:B-1----:R-:W-:Y:S01]  /*3990*/  ULEA UR10, UR11, UR10, 0x18 ;  /* 0x0000000a0b0a7291 */ /* 0x002fe2000f8ec03f */
[----:B--2---:R-:W-:-:S08]  /*39a0*/  IMAD R14, R11, UR14, R14 ;  /* 0x0000000e0b0e7c24 */ /* 0x004fd0000f8e020e */
[----:B------:R-:W-:Y:S01]  /*39b0*/  @!P4 STS.64 [UR10+0x50], R28 ;  /* 0x0000501cff00c988 */ /* 0x000fe20008000a0a */
[----:B------:R-:W-:Y:S01]  /*39c0*/  BAR.SYNC.DEFER_BLOCKING 0x0 ;  /* 0x0000000000007b1d */ /* 0x000fe20000010000 */
[----:B------:R-:W-:-:S05]  /*39d0*/  IADD3 R18, R14, 0x40, RZ ;  /* 0x000000400e127810 */ /* 0x000fca0007ffe0ff */
[----:B------:R-:W1:Y:S01]  /*39e0*/  LDS.64 R8, [UR10+0x50] ;  /* 0x0000500aff087984 */ /* 0x000e620008000a00 */
[----:B------:R-:W-:Y:S02]  /*39f0*/  ULDC UR10, c[0x0][0x2bc] ;  /* 0x0000af00000a7ab9 */ /* 0x000fe40000000800 */
[----:B-1----:R-:W-:Y:S01]  /*3a00*/  FMUL.FTZ R12, R8, UR10 ;  /* 0x0000000a080c7c20 */ /* 0x002fe20008410000 */
[----:B------:R-:W-:Y:S01]  /*3a10*/  SHF.L.U32 R8, R10, 0x10, RZ ;  /* 0x000000100a087819 */ /* 0x000fe200000006ff */
[----:B------:R-:W-:Y:S01]  /*3a20*/  FMUL.FTZ R15, R9, UR10 ;  /* 0x0000000a090f7c20 */ /* 0x000fe20008410000 */
[----:B------:R-:W-:-:S03]  /*3a30*/  FADD.FTZ R9, R38, -UR20 ;  /* 0x8000001426097e21 */ /* 0x000fc60008010000 */
[----:B------:R-:W-:Y:S01]  /*3a40*/  FADD.FTZ R8, R8, -UR20 ;  /* 0x8000001408087e21 */ /* 0x000fe20008010000 */
[----:B------:R-:W-:-:S03]  /*3a50*/  FMUL.FTZ R9, R9, UR18 ;  /* 0x0000001209097c20 */ /* 0x000fc60008410000 */
[----:B------:R-:W-:Y:S01]  /*3a60*/  FMUL.FTZ R8, R8, UR18 ;  /* 0x0000001208087c20 */ /* 0x000fe20008410000 */
[----:B------:R-:W-:Y:S06]  /*3a70*/  @!P3 BRA `(.L_x_58) ;  /* 0x000000000048b947 */ /* 0x000fec0003800000 */
[----:B------:R-:W-:Y:S01]  /*3a80*/  FFMA.FTZ R11, R9, R4, R6 ;  /* 0x00000004090b7223 */ /* 0x000fe20000010006 */
[----:B------:R-:W-:-:S03]  /*3a90*/  FFMA.FTZ R10, R8, R5, R7 ;  /* 0x00000005080a7223 */ /* 0x000fc60000010007 */
[----:B------:R-:W-:Y:S01]  /*3aa0*/  FMUL.FTZ R19, R11, -1.4426950216293334961 ;  /* 0xbfb8aa3b0b137820 */ /* 0x000fe20000410000 */
[----:B------:R-:W-:-:S05]  /*3ab0*/  FMUL.FTZ R23, R10, -1.4426950216293334961 ;  /* 0xbfb8aa3b0a177820 */ /* 0x000fca0000410000 */
[----:B------:R-:W1:Y:S08]  /*3ac0*/  MUFU.EX2 R19, R19 ;  /* 0x0000001300137308 */ /* 0x000e700000000800 */
[----:B------:R-:W2:Y:S01]  /*3ad0*/  MUFU.EX2 R23, R23 ;  /* 0x0000001700177308 */ /* 0x000ea20000000800 */
[----:B-1----:R-:W-:-:S07]  /*3ae0*/  FADD.FTZ R21, R19, 1 ;  /* 0x3f80000013157421 */ /* 0x002fce0000010000 */
[----:B------:R-:W1:Y:S01]  /*3af0*/  MUFU.RCP R22, R21 ;  /* 0x0000001500167308 */ /* 0x000e620000001000 */
[----:B--2---:R-:W-:-:S07]  /*3b00*/  FADD.FTZ R24, R23, 1 ;  /* 0x3f80000017187421 */ /* 0x004fce0000010000 */
[----:B------:R-:W2:Y:S01]  /*3b10*/  MUFU.RCP R25, R24 ;  /* 0x0000001800197308 */ /* 0x000ea20000001000 */
[----:B-1----:R-:W-:Y:S01]  /*3b20*/  FADD.FTZ R26, -R22, 1 ;  /* 0x3f800000161a7421 */ /* 0x002fe20000010100 */
[----:B------:R-:W-:-:S03]  /*3b30*/  FMUL.FTZ R37, R37, R22 ;  /* 0x0000001625257220 */ /* 0x000fc60000410000 */
[----:B------:R-:W-:Y:S01]  /*3b40*/  FFMA.FTZ R26, R11, R26, 1 ;  /* 0x3f8000000b1a7423 */ /* 0x000fe2000001001a */
[----:B--2---:R-:W-:Y:S01]  /*3b50*/  FADD.FTZ R27, -R25, 1 ;  /* 0x3f800000191b7421 */ /* 0x004fe20000010100 */
[----:B------:R-:W-:Y:S02]  /*3b60*/  FMUL.FTZ R20, R20, R25 ;  /* 0x0000001914147220 */ /* 0x000fe40000410000 */
[----:B------:R-:W-:Y:S01]  /*3b70*/  FMUL.FTZ R37, R37, R26 ;  /* 0x0000001a25257220 */ /* 0x000fe20000410000 */
[----:B------:R-:W-:-:S04]  /*3b80*/  FFMA.FTZ R27, R10, R27, 1 ;  /* 0x3f8000000a1b7423 */ /* 0x000fc8000001001b */
[----:B------:R-:W-:-:S07]  /*3b90*/  FMUL.FTZ R20, R20, R27 ;  /* 0x0000001b14147220 */ /* 0x000fce0000410000 */
.L_x_58:
[----:B------:R-:W-:Y:S04]  /*3ba0*/  BSSY B0, `(.L_x_59) ;  /* 0x0000015000007945 */ /* 0x000fe80003800000 */
[----:B------:R-:W-:Y:S05]  /*3bb0*/  @!P2 BRA `(.L_x_60) ;  /* 0x00000000004ca947 */ /* 0x000fea0003800000 */
[C-C-:B------:R-:W-:Y:S01]  /*3bc0*/  FFMA.FTZ R10, R12.reuse, R9, R15.reuse ;  /* 0x000000090c0a7223 */ /* 0x140fe2000001000f */
[----:B------:R-:W-:Y:S01]  /*3bd0*/  FFMA.FTZ R9, R12, R8, R15 ;  /* 0x000000080c097223 */ /* 0x000fe2000001000f */
[----:B------:R-:W-:Y:S01]  /*3be0*/  SHF.R.S32.HI R11, RZ, 0x1f, R0 ;  /* 0x0000001fff0b7819 */ /* 0x000fe20000011400 */
[----:B------:R-:W-:Y:S01]  /*3bf0*/  ULDC.64 UR10, c[0x0][0x288] ;  /* 0x0000a200000a7ab9 */ /* 0x000fe20000000a00 */
[----:B------:R-:W-:Y:S01]  /*3c00*/  MOV R8, R42 ;  /* 0x0000002a00087202 */ /* 0x000fe20000000f00 */
[----:B------:R-:W-:Y:S01]  /*3c10*/  FFMA.FTZ R19, R20, R5, -R9 ;  /* 0x0000000514137223 */ /* 0x000fe20000010809 */
[----:B------:R-:W-:Y:S01]  /*3c20*/  MOV R9, R45 ;  /* 0x0000002d00097202 */ /* 0x000fe20000000f00 */
[----:B------:R-:W-:Y:S02]  /*3c30*/  IMAD R11, R11, UR10, RZ ;  /* 0x0000000a0b0b7c24 */ /* 0x000fe4000f8e02ff */
[----:B------:R-:W-:Y:S01]  /*3c40*/  FFMA.FTZ R10, R37, R4, -R10 ;  /* 0x00000004250a7223 */ /* 0x000fe2000001080a */
[----:B------:R-:W-:Y:S01]  /*3c50*/  FMUL.FTZ R19, R19, UR18 ;  /* 0x0000001213137c20 */ /* 0x000fe20008410000 */
[----:B------:R-:W-:-:S04]  /*3c60*/  IMAD.WIDE.U32 R8, R0, UR10, R8 ;  /* 0x0000000a00087c25 */ /* 0x000fc8000f8e0008 */
[----:B------:R-:W-:Y:S01]  /*3c70*/  FMUL.FTZ R20, R10, UR18 ;  /* 0x000000120a147c20 */ /* 0x000fe20008410000 */
[----:B------:R-:W-:Y:S01]  /*3c80*/  IMAD R11, R0, UR11, R11 ;  /* 0x0000000b000b7c24 */ /* 0x000fe2000f8e020b */
[----:B------:R-:W-:-:S03]  /*3c90*/  ULDC.64 UR10, c[0x0][0x210] ;  /* 0x00008400000a7ab9 */ /* 0x000fc60000000a00 */
[----:B------:R-:W-:Y:S02]  /*3ca0*/  F2FP.BF16.F32.PACK_AB R19, R19, R20 ;  /* 0x000000141313723e */ /* 0x000fe400000010ff */
[----:B------:R-:W-:Y:S02]  /*3cb0*/  LEA R10, P0, R8, UR10, 0x1 ;  /* 0x0000000a080a7c11 */ /* 0x000fe4000f8008ff */
[----:B------:R-:W-:-:S04]  /*3cc0*/  IADD3 R11, R9, R11, RZ ;  /* 0x0000000b090b7210 */ /* 0x000fc80007ffe0ff */
[----:B------:R-:W-:-:S05]  /*3cd0*/  LEA.HI.X R11, R8, UR11, R11, 0x1, P0 ;  /* 0x0000000b080b7c11 */ /* 0x000fca00080f0c0b */
[----:B------:R1:W-:Y:S02]  /*3ce0*/  STG.E desc[UR12][R10.64], R19 ;  /* 0x000000130a007986 */ /* 0x0003e4000c10190c */
.L_x_60:
[----:B------:R-:W-:Y:S05]  /*3cf0*/  BSYNC B0 ;  /* 0x0000000000007941 */ /* 0x000fea0003800000 */
.L_x_59:
[C---:B------:R-:W-:Y:S02]  /*3d00*/  PRMT R8, R39.reuse, 0x7632, R8 ;  /* 0x0000763227087816 */ /* 0x040fe40000000008 */
[----:B------:R-:W-:Y:S02]  /*3d10*/  IADD3 R14, R14, 0x60, RZ ;  /* 0x000000600e0e7810 */ /* 0x000fe40007ffe0ff */
[----:B------:R-:W-:Y:S02]  /*3d20*/  SHF.L.U32 R39, R39, 0x10, RZ ;  /* 0x0000001027277819 */ /* 0x000fe400000006ff */
[----:B------:R-:W-:Y:S02]  /*3d30*/  SHF.L.U32 R8, R8, 0x10, RZ ;  /* 0x0000001008087819 */ /* 0x000fe400000006ff */
[----:B------:R-:W-:Y:S01]  /*3d40*/  ISETP.GE.U32.AND P0, PT, R18, UR22, PT ;  /* 0x0000001612007c0c */ /* 0x000fe2000bf06070 */
[----:B------:R-:W-:Y:S01]  /*3d50*/  FADD.FTZ R39, R39, -UR20 ;  /* 0x8000001427277e21 */ /* 0x000fe20008010000 */
[----:B------:R-:W-:Y:S01]  /*3d60*/  ISETP.GE.U32.AND P4, PT, R14, UR22, PT ;  /* 0x000000160e007c0c */ /* 0x000fe2000bf86070 */
[----:B-1----:R-:W-:Y:S01]  /*3d70*/  FADD.FTZ R10, R8, -UR20 ;  /* 0x80000014080a7e21 */ /* 0x002fe20008010000 */
[----:B------:R-:W-:Y:S01]  /*3d80*/  SHF.R.S32.HI R18, RZ, 0x1f, R18 ;  /* 0x0000001fff127819 */ /* 0x000fe20000011412 */
[----:B------:R-:W-:Y:S01]  /*3d90*/  FMUL.FTZ R39, R39, UR18 ;  /* 0x0000001227277c20 */ /* 0x000fe20008410000 */
[----:B------:R-:W-:Y:S01]  /*3da0*/  SHF.R.S32.HI R14, RZ, 0x1f, R14 ;  /* 0x0000001fff0e7819 */ /* 0x000fe2000001140e */
[----:B------:R-:W-:Y:S01]  /*3db0*/  FMUL.FTZ R10, R10, UR18 ;  /* 0x000000120a0a7c20 */ /* 0x000fe20008410000 */
[----:B------:R-:W-:-:S02]  /*3dc0*/  PRMT R11, R36, 0x7632, R11 ;  /* 0x00007632240b7816 */ /* 0x000fc4000000000b */
[----:B------:R-:W-:Y:S02]  /*3dd0*/  ISETP.GE.AND.EX P0, PT, R18, UR23, PT, P0 ;  /* 0x0000001712007c0c */ /* 0x000fe4000bf06300 */
[----:B------:R-:W-:Y:S02]  /*3de0*/  ISETP.GE.AND.EX P4, PT, R14, UR23, PT, P4 ;  /* 0x000000170e007c0c */ /* 0x000fe4000bf86340 */
[----:B------:R-:W-:Y:S02]  /*3df0*/  SHF.L.U32 R9, R36, 0x10, RZ ;  /* 0x0000001024097819 */ /* 0x000fe400000006ff */
[----:B------:R-:W-:Y:S01]  /*3e00*/  SHF.L.U32 R8, R11, 0x10, RZ ;  /* 0x000000100b087819 */ /* 0x000fe200000006ff */
[----:B------:R-:W-:Y:S08]  /*3e10*/  @!P3 BRA `(.L_x_61) ;  /* 0x000000000048b947 */ /* 0x000ff00003800000 */
        /* <DEDUP_REMOVED lines=18> */
.L_x_61:
[----:B------:R-:W-:Y:S04]  /*3f40*/  BSSY B0, `(.L_x_62) ;  /* 0x0000016000007945 */ /* 0x000fe80003800000 */
[----:B------:R-:W-:Y:S05]  /*3f50*/  @!P1 BRA `(.L_x_63) ;  /* 0x0000000000509947 */ /* 0x000fea0003800000 */
[----:B------:R-:W-:Y:S01]  /*3f60*/  IADD3 R21, R0, 0x20, RZ ;  /* 0x0000002000157810 */ /* 0x000fe20007ffe0ff */
[C-C-:B------:R-:W-:Y:S01]  /*3f70*/  FFMA.FTZ R14, R12.reuse, R39, R15.reuse ;  /* 0x000000270c0e7223 */ /* 0x140fe2000001000f */
[----:B------:R-:W-:Y:S01]  /*3f80*/  FFMA.FTZ R11, R12, R10, R15 ;  /* 0x0000000a0c0b7223 */ /* 0x000fe2000001000f */
[----:B------:R-:W-:Y:S01]  /*3f90*/  ULDC.64 UR10, c[0x0][0x288] ;  /* 0x0000a200000a7ab9 */ /* 0x000fe20000000a00 */
[----:B------:R-:W-:Y:S01]  /*3fa0*/  SHF.R.S32.HI R18, RZ, 0x1f, R21 ;  /* 0x0000001fff127819 */ /* 0x000fe20000011415 */
[----:B------:R-:W-:Y:S01]  /*3fb0*/  FFMA.FTZ R14, R9, R4, -R14 ;  /* 0x00000004090e7223 */ /* 0x000fe2000001080e */
[----:B------:R-:W-:Y:S01]  /*3fc0*/  FFMA.FTZ R11, R8, R5, -R11 ;  /* 0x00000005080b7223 */ /* 0x000fe2000001080b */
[----:B------:R-:W-:Y:S02]  /*3fd0*/  MOV R8, R42 ;  /* 0x0000002a00087202 */ /* 0x000fe40000000f00 */
[----:B------:R-:W-:Y:S01]  /*3fe0*/  MOV R9, R45 ;  /* 0x0000002d00097202 */ /* 0x000fe20000000f00 */
[----:B------:R-:W-:-:S02]  /*3ff0*/  IMAD R10, R18, UR10, RZ ;  /* 0x0000000a120a7c24 */ /* 0x000fc4000f8e02ff */
[----:B------:R-:W-:Y:S01]  /*4000*/  FMUL.FTZ R19, R14, UR18 ;  /* 0x000000120e137c20 */ /* 0x000fe20008410000 */
[----:B------:R-:W-:Y:S01]  /*4010*/  FMUL.FTZ R14, R11, UR18 ;  /* 0x000000120b0e7c20 */ /* 0x000fe20008410000 */
[----:B------:R-:W-:-:S04]  /*4020*/  IMAD.WIDE.U32 R8, R21, UR10, R8 ;  /* 0x0000000a15087c25 */ /* 0x000fc8000f8e0008 */
[----:B------:R-:W-:Y:S01]  /*4030*/  IMAD R21, R21, UR11, R10 ;  /* 0x0000000b15157c24 */ /* 0x000fe2000f8e020a */
[----:B------:R-:W-:Y:S02]  /*4040*/  ULDC.64 UR10, c[0x0][0x210] ;  /* 0x00008400000a7ab9 */ /* 0x000fe40000000a00 */
[----:B------:R-:W-:Y:S02]  /*4050*/  LEA R10, P5, R8, UR10, 0x1 ;  /* 0x0000000a080a7c11 */ /* 0x000fe4000f8a08ff */
[----:B------:R-:W-:Y:S02]  /*4060*/  IADD3 R21, R9, R21, RZ ;  /* 0x0000001509157210 */ /* 0x000fe40007ffe0ff */
[----:B------:R-:W-:Y:S02]  /*4070*/  F2FP.BF16.F32.PACK_AB R9, R14, R19 ;  /* 0x000000130e09723e */ /* 0x000fe400000010ff */
[----:B------:R-:W-:-:S05]  /*4080*/  LEA.HI.X R11, R8, UR11, R21, 0x1, P5 ;  /* 0x0000000b080b7c11 */ /* 0x000fca000a8f0c15 */
[----:B------:R1:W-:Y:S02]  /*4090*/  STG.E desc[UR12][R10.64], R9 ;  /* 0x000000090a007986 */ /* 0x0003e4000c10190c */
.L_x_63:
[----:B------:R-:W-:Y:S05]  /*40a0*/  BSYNC B0 ;  /* 0x0000000000007941 */ /* 0x000fea0003800000 */
.L_x_62:
[----:B------:R-:W-:Y:S02]  /*40b0*/  SHF.L.U32 R34, R34, 0x10, RZ ;  /* 0x0000001022227819 */ /* 0x000fe400000006ff */
[----:B------:R-:W-:Y:S02]  /*40c0*/  SHF.L.U32 R3, R3, 0x10, RZ ;  /* 0x0000001003037819 */ /* 0x000fe400000006ff */
[----:B------:R-:W-:Y:S01]  /*40d0*/  SHF.L.U32 R33, R33, 0x10, RZ ;  /* 0x0000001021217819 */ /* 0x000fe200000006ff */
[----:B------:R-:W-:Y:S01]  /*40e0*/  FADD.FTZ R34, R34, -UR20 ;  /* 0x8000001422227e21 */ /* 0x000fe20008010000 */
[C---:B------:R-:W-:Y:S01]  /*40f0*/  ISETP.LT.U32.AND P0, PT, R40.reuse, 0x100, !P0 ;  /* 0x000001002800780c */ /* 0x040fe20004701070 */
[----:B------:R-:W-:Y:S01]  /*4100*/  FADD.FTZ R3, R3, -UR20 ;  /* 0x8000001403037e21 */ /* 0x000fe20008010000 */
[----:B------:R-:W-:Y:S01]  /*4110*/  ISETP.LT.U32.AND P4, PT, R40, 0x100, !P4 ;  /* 0x000001002800780c */ /* 0x000fe20006781070 */
[----:B------:R-:W-:Y:S01]  /*4120*/  FMUL.FTZ R21, R34, UR18 ;  /* 0x0000001222157c20 */ /* 0x000fe20008410000 */
[----:B------:R-:W-:Y:S01]  /*4130*/  SHF.L.U32 R8, R17, 0x10, RZ ;  /* 0x0000001011087819 */ /* 0x000fe200000006ff */
[----:B------:R-:W-:Y:S01]  /*4140*/  FMUL.FTZ R24, R3, UR18 ;  /* 0x0000001203187c20 */ /* 0x000fe20008410000 */
[----:B------:R-:W-:-:S02]  /*4150*/  SHF.L.U32 R35, R35, 0x10, RZ ;  /* 0x0000001023237819 */ /* 0x000fc400000006ff */
[----:B------:R-:W-:Y:S01]  /*4160*/  SHF.L.U32 R16, R16, 0x10, RZ ;  /* 0x0000001010107819 */ /* 0x000fe200000006ff */
[----:B------:R-:W-:Y:S06]  /*4170*/  @!P3 BRA `(.L_x_64) ;  /* 0x000000000048b947 */ /* 0x000fec0003800000 */
[----:B------:R-:W-:Y:S01]  /*4180*/  FFMA.FTZ R3, R21, R4, R6 ;  /* 0x0000000415037223 */ /* 0x000fe20000010006 */
[----:B-1----:R-:W-:-:S03]  /*4190*/  FFMA.FTZ R9, R24, R5, R7 ;  /* 0x0000000518097223 */ /* 0x002fc60000010007 */
        /* <DEDUP_REMOVED lines=16> */
.L_x_64:
[----:B------:R-:W-:Y:S04]  /*42a0*/  BSSY B0, `(.L_x_65) ;  /* 0x0000016000007945 */ /* 0x000fe80003800000 */
[----:B------:R-:W-:Y:S05]  /*42b0*/  @!P0 BRA `(.L_x_66) ;  /* 0x0000000000508947 */ /* 0x000fea0003800000 */
[----:B------:R-:W-:Y:S01]  /*42c0*/  IADD3 R14, R0, 0x40, RZ ;  /* 0x00000040000e7810 */ /* 0x000fe20007ffe0ff */
[C-C-:B------:R-:W-:Y:S01]  /*42d0*/  FFMA.FTZ R3, R12.reuse, R24, R15.reuse ;  /* 0x000000180c037223 */ /* 0x140fe2000001000f */
[----:B------:R-:W-:Y:S01]  /*42e0*/  ULDC.64 UR10, c[0x0][0x288] ;  /* 0x0000a200000a7ab9 */ /* 0x000fe20000000a00 */
[----:B-1----:R-:W-:Y:S01]  /*42f0*/  MOV R9, R45 ;  /* 0x0000002d00097202 */ /* 0x002fe20000000f00 */
[----:B------:R-:W-:Y:S01]  /*4300*/  FFMA.FTZ R10, R12, R21, R15 ;  /* 0x000000150c0a7223 */ /* 0x000fe2000001000f */
[----:B------:R-:W-:Y:S01]  /*4310*/  SHF.R.S32.HI R11, RZ, 0x1f, R14 ;  /* 0x0000001fff0b7819 */ /* 0x000fe2000001140e */
[----:B------:R-:W-:Y:S01]  /*4320*/  FFMA.FTZ R3, R8, R5, -R3 ;  /* 0x0000000508037223 */ /* 0x000fe20000010803 */
[----:B------:R-:W-:Y:S01]  /*4330*/  MOV R8, R42 ;  /* 0x0000002a00087202 */ /* 0x000fe20000000f00 */
[----:B------:R-:W-:Y:S02]  /*4340*/  FFMA.FTZ R10, R33, R4, -R10 ;  /* 0x00000004210a7223 */ /* 0x000fe4000001080a */
[----:B------:R-:W-:-:S02]  /*4350*/  IMAD R11, R11, UR10, RZ ;  /* 0x0000000a0b0b7c24 */ /* 0x000fc4000f8e02ff */
[----:B------:R-:W-:Y:S01]  /*4360*/  FMUL.FTZ R3, R3, UR18 ;  /* 0x0000001203037c20 */ /* 0x000fe20008410000 */
[----:B------:R-:W-:-:S04]  /*4370*/  IMAD.WIDE.U32 R8, R14, UR10, R8 ;  /* 0x0000000a0e087c25 */ /* 0x000fc8000f8e0008 */
[----:B------:R-:W-:Y:S01]  /*4380*/  IMAD R11, R14, UR11, R11 ;  /* 0x0000000b0e0b7c24 */ /* 0x000fe2000f8e020b */
[----:B------:R-:W-:Y:S01]  /*4390*/  ULDC.64 UR10, c[0x0][0x210] ;  /* 0x00008400000a7ab9 */ /* 0x000fe20000000a00 */
[----:B------:R-:W-:Y:S01]  /*43a0*/  FMUL.FTZ R14, R10, UR18 ;  /* 0x000000120a0e7c20 */ /* 0x000fe20008410000 */
[C---:B------:R-:W-:Y:S02]  /*43b0*/  LEA R10, P0, R8.reuse, UR10, 0x1 ;  /* 0x0000000a080a7c11 */ /* 0x040fe4000f8008ff */
[----:B------:R-:W-:Y:S02]  /*43c0*/  IADD3 R11, R9, R11, RZ ;  /* 0x0000000b090b7210 */ /* 0x000fe40007ffe0ff */
[----:B------:R-:W-:Y:S02]  /*43d0*/  F2FP.BF16.F32.PACK_AB R3, R3, R14 ;  /* 0x0000000e0303723e */ /* 0x000fe400000010ff */
[----:B------:R-:W-:-:S05]  /*43e0*/  LEA.HI.X R11, R8, UR11, R11, 0x1, P0 ;  /* 0x0000000b080b7c11 */ /* 0x000fca00080f0c0b */
[----:B------:R2:W-:Y:S02]  /*43f0*/  STG.E desc[UR12][R10.64], R3 ;  /* 0x000000030a007986 */ /* 0x0005e4000c10190c */
.L_x_66:
[----:B------:R-:W-:Y:S05]  /*4400*/  BSYNC B0 ;  /* 0x0000000000007941 */ /* 0x000fea0003800000 */
.L_x_65:
[----:B------:R-:W-:Y:S01]  /*4410*/  FADD.FTZ R35, R35, -UR20 ;  /* 0x8000001423237e21 */ /* 0x000fe20008010000 */
[----:B------:R-:W-:Y:S01]  /*4420*/  FADD.FTZ R16, R16, -UR20 ;  /* 0x8000001410107e21 */ /* 0x000fe20008010000 */
[----:B--2---:R-:W-:Y:S02]  /*4430*/  SHF.L.U32 R3, R32, 0x10, RZ ;  /* 0x0000001020037819 */ /* 0x004fe400000006ff */
[----:B------:R-:W-:Y:S01]  /*4440*/  SHF.L.U32 R8, R13, 0x10, RZ ;  /* 0x000000100d087819 */ /* 0x000fe200000006ff */
[----:B------:R-:W-:Y:S01]  /*4450*/  FMUL.FTZ R35, R35, UR18 ;  /* 0x0000001223237c20 */ /* 0x000fe20008410000 */
[----:B------:R-:W-:Y:S01]  /*4460*/  FMUL.FTZ R16, R16, UR18 ;  /* 0x0000001210107c20 */ /* 0x000fe20008410000 */
[----:B------:R-:W-:Y:S06]  /*4470*/  @!P3 BRA `(.L_x_67) ;  /* 0x000000000048b947 */ /* 0x000fec0003800000 */
[----:B------:R-:W-:Y:S01]  /*4480*/  FFMA.FTZ R6, R35, R4, R6 ;  /* 0x0000000423067223 */ /* 0x000fe20000010006 */
[----:B------:R-:W-:-:S03]  /*4490*/  FFMA.FTZ R7, R16, R5, R7 ;  /* 0x0000000510077223 */ /* 0x000fc60000010007 */
[----:B-1----:R-:W-:Y:S01]  /*44a0*/  FMUL.FTZ R9, R6, -1.4426950216293334961 ;  /* 0xbfb8aa3b06097820 */ /* 0x002fe20000410000 */
        /* <DEDUP_REMOVED lines=15> */
.L_x_67:
[----:B------:R-:W-:Y:S04]  /*45a0*/  BSSY B0, `(.L_x_68) ;  /* 0x0000015000007945 */ /* 0x000fe80003800000 */
[----:B------:R-:W-:Y:S05]  /*45b0*/  @!P4 BRA `(.L_x_69) ;  /* 0x00000000004cc947 */ /* 0x000fea0003800000 */
[----:B-1----:R-:W-:Y:S01]  /*45c0*/  IADD3 R9, R0, 0x60, RZ ;  /* 0x0000006000097810 */ /* 0x002fe20007ffe0ff */
[----:B------:R-:W-:Y:S01]  /*45d0*/  ULDC.64 UR10, c[0x0][0x288] ;  /* 0x0000a200000a7ab9 */ /* 0x000fe20000000a00 */
[C-C-:B------:R-:W-:Y:S01]  /*45e0*/  FFMA.FTZ R6, R12.reuse, R35, R15.reuse ;  /* 0x000000230c067223 */ /* 0x140fe2000001000f */
[----:B------:R-:W-:Y:S01]  /*45f0*/  MOV R43, R45 ;  /* 0x0000002d002b7202 */ /* 0x000fe20000000f00 */
[----:B------:R-:W-:Y:S01]  /*4600*/  FFMA.FTZ R15, R12, R16, R15 ;  /* 0x000000100c0f7223 */ /* 0x000fe2000001000f */
[----:B------:R-:W-:Y:S01]  /*4610*/  SHF.R.S32.HI R7, RZ, 0x1f, R9 ;  /* 0x0000001fff077819 */ /* 0x000fe20000011409 */
[----:B------:R-:W-:Y:S02]  /*4620*/  FFMA.FTZ R6, R3, R4, -R6 ;  /* 0x0000000403067223 */ /* 0x000fe40000010806 */
[----:B------:R-:W-:Y:S01]  /*4630*/  FFMA.FTZ R15, R8, R5, -R15 ;  /* 0x00000005080f7223 */ /* 0x000fe2000001080f */
[----:B------:R-:W-:-:S04]  /*4640*/  IMAD.WIDE.U32 R42, R9, UR10, R42 ;  /* 0x0000000a092a7c25 */ /* 0x000fc8000f8e002a */
[----:B------:R-:W-:Y:S01]  /*4650*/  FMUL.FTZ R3, R6, UR18 ;  /* 0x0000001206037c20 */ /* 0x000fe20008410000 */
[----:B------:R-:W-:Y:S01]  /*4660*/  FMUL.FTZ R6, R15, UR18 ;  /* 0x000000120f067c20 */ /* 0x000fe20008410000 */
[----:B------:R-:W-:-:S04]  /*4670*/  IMAD R7, R7, UR10, RZ ;  /* 0x0000000a07077c24 */ /* 0x000fc8000f8e02ff */
[----:B------:R-:W-:Y:S01]  /*4680*/  IMAD R7, R9, UR11, R7 ;  /* 0x0000000b09077c24 */ /* 0x000fe2000f8e0207 */
[----:B------:R-:W-:Y:S01]  /*4690*/  ULDC.64 UR10, c[0x0][0x210] ;  /* 0x00008400000a7ab9 */ /* 0x000fe20000000a00 */
[----:B------:R-:W-:Y:S02]  /*46a0*/  F2FP.BF16.F32.PACK_AB R3, R6, R3 ;  /* 0x000000030603723e */ /* 0x000fe400000010ff */
[----:B------:R-:W-:Y:S02]  /*46b0*/  LEA R4, P0, R42, UR10, 0x1 ;  /* 0x0000000a2a047c11 */ /* 0x000fe4000f8008ff */
[----:B------:R-:W-:-:S04]  /*46c0*/  IADD3 R7, R43, R7, RZ ;  /* 0x000000072b077210 */ /* 0x000fc80007ffe0ff */
[----:B------:R-:W-:-:S05]  /*46d0*/  LEA.HI.X R5, R42, UR11, R7, 0x1, P0 ;  /* 0x0000000b2a057c11 */ /* 0x000fca00080f0c07 */
[----:B------:R2:W-:Y:S02]  /*46e0*/  STG.E desc[UR12][R4.64], R3 ;  /* 0x0000000304007986 */ /* 0x0005e4000c10190c */
.L_x_69:
[----:B------:R-:W-:Y:S05]  /*46f0*/  BSYNC B0 ;  /* 0x0000000000007941 */ /* 0x000fea0003800000 */
.L_x_68:
[----:B------:R-:W-:Y:S02]  /*4700*/  UIADD3 UR15, UR17, UR15, URZ ;  /* 0x0000000f110f7290 */ /* 0x000fe4000fffe03f */
[----:B------:R-:W-:Y:S02]  /*4710*/  UIADD3 UR4, UR4, 0x1, URZ ;  /* 0x0000000104047890 */ /* 0x000fe4000fffe03f */
[----:B------:R-:W-:-:S06]  /*4720*/  UISETP.GE.AND UP0, UPT, UR15, UR5, UPT ;  /* 0x000000050f00728c */ /* 0x000fcc000bf06270 */
[----:B------:R-:W-:-:S13]  /*4730*/  PLOP3.LUT P0, PT, PT, PT, UP0, 0x80, 0x0 ;  /* 0x000000000000781c */ /* 0x000fda0003f0f008 */
[----:B------:R-:W-:Y:S05]  /*4740*/  @!P0 BRA `(.L_x_70) ;  /* 0xffffffb800f08947 */ /* 0x000fea000383ffff */
.L_x_35:
[----:B------:R-:W3:Y:S01]  /*4750*/  LDC R6, c[0x0][0xc] ;  /* 0x00000300ff067b82 */ /* 0x000ee20000000800 */
[----:B------:R-:W-:Y:S01]  /*4760*/  ISETP.NE.AND P2, PT, R40, RZ, PT ;  /* 0x000000ff2800720c */ /* 0x000fe20003f45270 */
[----:B------:R-:W-:Y:S06]  /*4770*/  BSSY B0, `(.L_x_71) ;  /* 0x0000015000007945 */ /* 0x000fec0003800000 */
[----:B------:R-:W4:Y:S08]  /*4780*/  LDC R7, c[0x0][0x10] ;  /* 0x00000400ff077b82 */ /* 0x000f300000000800 */
[----:B0-2---:R-:W0:Y:S01]  /*4790*/  LDC.64 R2, c[0x0][0x258] ;  /* 0x00009600ff027b82 */ /* 0x005e220000000a00 */
[----:B---3--:R-:W-:-:S02]  /*47a0*/  IADD3 R0, R6, -0x1, RZ ;  /* 0xffffffff06007810 */ /* 0x008fc40007ffe0ff */
[----:B------:R-:W-:Y:S02]  /*47b0*/  ISETP.NE.AND P1, PT, R6, 0x1, PT ;  /* 0x000000010600780c */ /* 0x000fe40003f25270 */
[----:B------:R-:W-:Y:S02]  /*47c0*/  ISETP.NE.AND P0, PT, R0, UR14, PT ;  /* 0x0000000e00007c0c */ /* 0x000fe4000bf05270 */
[C---:B----4-:R-:W-:Y:S02]  /*47d0*/  SHF.L.U32 R0, R7.reuse, 0x1, RZ ;  /* 0x0000000107007819 */ /* 0x050fe400000006ff */
[----:B------:R-:W-:Y:S02]  /*47e0*/  IADD3 R4, R7, -0x1, RZ ;  /* 0xffffffff07047810 */ /* 0x000fe40007ffe0ff */
[----:B------:R-:W-:Y:S02]  /*47f0*/  SEL R5, R0, RZ, P1 ;  /* 0x000000ff00057207 */ /* 0x000fe40000800000 */
[----:B------:R-:W-:-:S03]  /*4800*/  ISETP.NE.OR P0, PT, R31, R4, P0 ;  /* 0x000000041f00720c */ /* 0x000fc60000705670 */
[----:B0-----:R-:W-:Y:S01]  /*4810*/  IMAD.WIDE.U32 R2, R5, 0x4, R2 ;  /* 0x0000000405027825 */ /* 0x001fe200078e0002 */
[----:B------:R-:W-:Y:S09]  /*4820*/  @P2 BRA `(.L_x_72) ;  /* 0x0000000000242947 */ /* 0x000ff20003800000 */
[----:B------:R-:W0:Y:S01]  /*4830*/  S2R R0, SR_LANEID ;  /* 0x0000000000007919 */ /* 0x000e220000000000 */
[----:B------:R-:W-:Y:S02]  /*4840*/  VOTEU.ANY UR4, UPT, PT ;  /* 0x0000000000047886 */ /* 0x000fe400038e0100 */
[----:B------:R-:W-:Y:S02]  /*4850*/  UFLO.U32 UR5, UR4 ;  /* 0x00000004000572bd */ /* 0x000fe400080e0000 */
[----:B------:R-:W2:Y:S04]  /*4860*/  POPC R5, UR4 ;  /* 0x0000000400057d09 */ /* 0x000ea80008000000 */
[----:B0-----:R-:W-:-:S13]  /*4870*/  ISETP.EQ.U32.AND P1, PT, R0, UR5, PT ;  /* 0x0000000500007c0c */ /* 0x001fda000bf22070 */
[----:B------:R-:W-:Y:S06]  /*4880*/  @P1 MEMBAR.ALL.GPU ;  /* 0x0000000000001992 */ /* 0x000fec000000a000 */
[----:B------:R-:W-:-:S00]  /*4890*/  @P1 ERRBAR ;  /* 0x00000000000019ab */ /* 0x000fc00000000000 */
[----:B------:R-:W-:Y:S06]  /*48a0*/  @P1 CGAERRBAR ;  /* 0x00000000000015ab */ /* 0x000fec0000000000 */
[----:B--2---:R0:W-:Y:S02]  /*48b0*/  @P1 REDG.E.ADD.S32.STRONG.GPU desc[UR12][R2.64], R5 ;  /* 0x000000050200198e */ /* 0x0041e4000c10e38c */
.L_x_72:
[----:B------:R-:W-:Y:S05]  /*48c0*/  BSYNC B0 ;  /* 0x0000000000007941 */ /* 0x000fea0003800000 */
.L_x_71:
[----:B------:R-:W-:Y:S05]  /*48d0*/  @P0 EXIT ;  /* 0x000000000000094d */ /* 0x000fea0003800000 */
[----:B------:R-:W-:Y:S05]  /*48e0*/  @P2 BRA `(.L_x_73) ;  /* 0x0000000000202947 */ /* 0x000fea0003800000 */
[----:B------:R-:W-:-:S05]  /*48f0*/  IMAD R0, R6, R7, RZ ;  /* 0x0000000706007224 */ /* 0x000fca00078e02ff */
[----:B------:R-:W-:-:S13]  /*4900*/  ISETP.NE.AND P0, PT, R0, -0x1, PT ;  /* 0xffffffff0000780c */ /* 0x000fda0003f05270 */
[----:B------:R-:W-:Y:S05]  /*4910*/  @!P0 BRA `(.L_x_73) ;  /* 0x0000000000148947 */ /* 0x000fea0003800000 */
.L_x_74:
[----:B0-----:R-:W2:Y:S04]  /*4920*/  LDG.E.STRONG.GPU R5, desc[UR12][R2.64] ;  /* 0x0000000c02057981 */ /* 0x001ea8000c1ef900 */
[----:B--2---:R-:W-:Y:S01]  /*4930*/  CCTL.IVALL ;  /* 0x00000000ff00798f */ /* 0x004fe20002000000 */
[----:B------:R-:W-:Y:S05]  /*4940*/  YIELD ;  /* 0x0000000000007946 */ /* 0x000fea0003800000 */
[----:B------:R-:W-:-:S13]  /*4950*/  ISETP.NE.AND P0, PT, R5, R0, PT ;  /* 0x000000000500720c */ /* 0x000fda0003f05270 */
[----:B------:R-:W-:Y:S05]  /*4960*/  @P0 BRA `(.L_x_74) ;  /* 0xfffffffc00ec0947 */ /* 0x000fea000383ffff */
.L_x_73:
        /* <DEDUP_REMOVED lines=11> */
[C---:B-1----:R-:W-:Y:S01]  /*4a20*/  IMAD.WIDE.U32 R8, R2.reuse, 0x3, RZ ;  /* 0x0000000302087825 */ /* 0x042fe200078e00ff */
        /* <DEDUP_REMOVED lines=12> */
.L_x_75:
        /* <DEDUP_REMOVED lines=23> */
.L_x_76:
        /* <DEDUP_REMOVED lines=10> */
.L_x_3297:


//--------------------- .text._Z35group_norm_nhwc_bwd_one_pass_kernelI11Bf16IOFp32WLi256ELi16ELi256EEv26Group_norm_nhwc_bwd_params --------------------------
	.section	.text._Z35group_norm_nhwc_bwd_one_pass_kernelI11Bf16IOFp32WLi256ELi16ELi256EEv26Group_norm_nhwc_bwd_params,"ax",@progbits
	.align	128
        .global         _Z35group_norm_nhwc_bwd_one_pass_kernelI11Bf16IOFp32WLi256ELi16ELi256EEv26Group_norm_nhwc_bwd_params
        .type           _Z35group_norm_nhwc_bwd_one_pass_kernelI11Bf16IOFp32WLi256ELi16ELi256EEv26Group_norm_nhwc_bwd_params,@function
        .size           _Z35group_norm_nhwc_bwd_one_pass_kernelI11Bf16IOFp32WLi256ELi16ELi256EEv26Group_norm_nhwc_bwd_params,(.L_x_3298 - _Z35group_norm_nhwc_bwd_one_pass_kernelI11Bf16IOFp32WLi256ELi16ELi256EEv26Group_norm_nhwc_bwd_params)
        .other          _Z35group_norm_nhwc_bwd_one_pass_kernelI11Bf16IOFp32WLi256ELi16ELi256EEv26Group_norm_nhwc_bwd_params,@"STO_CUDA_ENTRY STV_DEFAULT"
_Z35group_norm_nhwc_bwd_one_pass_kernelI11Bf16IOFp32WLi256ELi16ELi256EEv26Group_norm_nhwc_bwd_params:
.text._Z35group_norm_nhwc_bwd_one_pass_kernelI11Bf16IOFp32WLi256ELi16ELi256EEv26Group_norm_nhwc_bwd_params:
[----:B------:R-:W0:Y:S08]  /*0000*/  LDC R1, c[0x0][0x28] ;  /* 0x00000a00ff017b82 */ /* 0x000e300000000800 */
[----:B------:R-:W1:Y:S01]  /*0010*/  S2UR UR6, SR_CTAID.Y ;  /* 0x00000000000679c3 */ /* 0x000e620000002600 */
[----:B------:R-:W-:Y:S01]  /*0020*/  ULDC UR4, c[0x0][0x2a0] ;  /* 0x0000a80000047ab9 */ /* 0x000fe20000000800 */
[----:B------:R-:W-:Y:S01]  /*0030*/  ULDC UR5, c[0x0][0x270] ;  /* 0x00009c0000057ab9 */ /* 0x000fe20000000800 */
[----:B------:R-:W2:Y:S01]  /*0040*/  S2R R14, SR_TID.X ;  /* 0x00000000000e7919 */ /* 0x000ea20000002100 */
[----:B------:R-:W-:Y:S01]  /*0050*/  UIMAD UR4, UR4, UR5, URZ ;  /* 0x00000005040472a4 */ /* 0x000fe2000f8e023f */
[----:B0-----:R-:W-:Y:S01]  /*0060*/  IADD3 R1, R1, -0x8, RZ ;  /* 0xfffffff801017810 */ /* 0x001fe20007ffe0ff */
[----:B------:R-:W-:-:S02]  /*0070*/  ULDC.64 UR12, c[0x0][0x208] ;  /* 0x00008200000c7ab9 */ /* 0x000fc40000000a00 */
[----:B------:R-:W0:Y:S01]  /*0080*/  S2UR UR14, SR_CTAID.X ;  /* 0x00000000000e79c3 */ /* 0x000e220000002500 */
[----:B-1----:R-:W-:-:S04]  /*0090*/  MOV R0, UR6 ;  /* 0x0000000600007c02 */ /* 0x002fc80008000f00 */
[----:B------:R-:W-:-:S13]  /*00a0*/  ISETP.GE.AND P0, PT, R0, UR4, PT ;  /* 0x0000000400007c0c */ /* 0x000fda000bf06270 */
[----:B--2---:R-:W-:Y:S05]  /*00b0*/  @P0 BRA `(.L_x_77) ;  /* 0x0000006000e00947 */ /* 0x004fea0003800000 */
[----:B------:R-:W0:Y:S01]  /*00c0*/  LDC R3, c[0x0][0x2ac] ;  /* 0x0000ab00ff037b82 */ /* 0x000e220000000800 */
[----:B------:R-:W-:Y:S01]  /*00d0*/  SHF.R.U32.HI R2, RZ, 0x3, R14 ;  /* 0x00000003ff027819 */ /* 0x000fe2000001160e */
[----:B------:R-:W-:Y:S01]  /*00e0*/  ULDC.64 UR16, c[0x0][0x290] ;  /* 0x0000a40000107ab9 */ /* 0x000fe20000000a00 */
[----:B------:R-:W-:Y:S01]  /*00f0*/  UMOV UR6, 0x400 ;  /* 0x0000040000067882 */ /* 0x000fe20000000000 */
[----:B------:R-:W-:Y:S01]  /*0100*/  ULDC.64 UR10, c[0x0][0x288] ;  /* 0x0000a200000a7ab9 */ /* 0x000fe20000000a00 */
[----:B------:R-:W-:Y:S01]  /*0110*/  R2UR UR15, R0 ;  /* 0x00000000000f72ca */ /* 0x000fe200000e0000 */
[----:B------:R-:W-:Y:S02]  /*0120*/  UIMAD.WIDE.U32 UR4, UR10, 0x3, URZ ;  /* 0x000000030a0478a5 */ /* 0x000fe4000f8e003f */
[----:B------:R-:W1:Y:S01]  /*0130*/  S2UR UR9, SR_CgaCtaId ;  /* 0x00000000000979c3 */ /* 0x000e620000008800 */
[----:B------:R-:W-:Y:S02]  /*0140*/  UIMAD UR8, UR11, 0x3, URZ ;  /* 0x000000030b0878a4 */ /* 0x000fe4000f8e023f */
[----:B------:R-:W-:-:S02]  /*0150*/  ULEA.HI UR7, UP0, UR11, UR10, URZ, 0x1 ;  /* 0x0000000a0b077291 */ /* 0x000fc4000f81083f */
[----:B------:R-:W-:Y:S02]  /*0160*/  UIADD3 UR8, UR5, UR8, URZ ;  /* 0x0000000805087290 */ /* 0x000fe4000fffe03f */
[----:B------:R-:W-:-:S04]  /*0170*/  UIADD3.X UR10, URZ, UR11, URZ, UP0, !UPT ;  /* 0x0000000b3f0a7290 */ /* 0x000fc800087fe43f */
[----:B------:R-:W-:Y:S02]  /*0180*/  USHF.R.S64 UR5, UR7, 0x1, UR10 ;  /* 0x0000000107057899 */ /* 0x000fe4000800100a */
[----:B------:R-:W-:Y:S01]  /*0190*/  USHF.R.S32.HI UR7, URZ, 0x1, UR10 ;  /* 0x000000013f077899 */ /* 0x000fe2000801140a */
[----:B0-----:R-:W-:-:S03]  /*01a0*/  IMAD R2, R3, UR14, R2 ;  /* 0x0000000e03027c24 */ /* 0x001fc6000f8e0202 */
[----:B------:R-:W-:Y:S02]  /*01b0*/  USHF.L.U64.HI UR7, UR5, 0x2, UR7 ;  /* 0x0000000205077899 */ /* 0x000fe40008010207 */
[----:B------:R-:W-:Y:S01]  /*01c0*/  IADD3 R3, R2, 0xc0, RZ ;  /* 0x000000c002037810 */ /* 0x000fe20007ffe0ff */
[----:B-1----:R-:W-:-:S03]  /*01d0*/  ULEA UR9, UR9, UR6, 0x18 ;  /* 0x0000000609097291 */ /* 0x002fc6000f8ec03f */
[----:B------:R-:W-:Y:S01]  /*01e0*/  ISETP.GE.U32.AND P0, PT, R3, UR16, PT ;  /* 0x0000001003007c0c */ /* 0x000fe2000bf06070 */
[----:B------:R-:W-:Y:S01]  /*01f0*/  ULEA.HI UR6, UP0, UR8, UR4, URZ, 0x1 ;  /* 0x0000000408067291 */ /* 0x000fe2000f81083f */
[----:B------:R-:W-:Y:S01]  /*0200*/  SHF.R.S32.HI R3, RZ, 0x1f, R3 ;  /* 0x0000001fff037819 */ /* 0x000fe20000011403 */
[----:B------:R-:W-:Y:S01]  /*0210*/  ULDC UR16, c[0x0][0x10] ;  /* 0x0000040000107ab9 */ /* 0x000fe20000000800 */
[----:B------:R-:W-:Y:S01]  /*0220*/  UMOV UR4, URZ ;  /* 0x0000003f00047c82 */ /* 0x000fe20008000000 */
[----:B------:R-:W-:Y:S01]  /*0230*/  UIADD3.X UR8, URZ, UR8, URZ, UP0, !UPT ;  /* 0x000000083f087290 */ /* 0x000fe200087fe43f */
[----:B------:R-:W-:Y:S02]  /*0240*/  ISETP.GE.AND.EX P0, PT, R3, UR17, PT, P0 ;  /* 0x0000001103007c0c */ /* 0x000fe4000bf06300 */
[----:B------:R-:W-:Y:S01]  /*0250*/  SHF.R.S32.HI R3, RZ, 0x1f, R14 ;  /* 0x0000001fff037819 */ /* 0x000fe2000001140e */
[----:B------:R-:W-:Y:S01]  /*0260*/  USHF.R.S64 UR6, UR6, 0x1, UR8 ;  /* 0x0000000106067899 */ /* 0x000fe20008001008 */
[----:B------:R-:W-:Y:S01]  /*0270*/  ISETP.LT.U32.AND P0, PT, R14, 0x100, !P0 ;  /* 0x000001000e00780c */ /* 0x000fe20004701070 */
[----:B------:R-:W-:Y:S01]  /*0280*/  USHF.R.S32.HI UR8, URZ, 0x1, UR8 ;  /* 0x000000013f087899 */ /* 0x000fe20008011408 */
[----:B------:R-:W-:-:S02]  /*0290*/  LEA.HI R3, R3, R14, RZ, 0x5 ;  /* 0x0000000e03037211 */ /* 0x000fc400078f28ff */
[----:B------:R-:W-:Y:S01]  /*02a0*/  P2R R57, PR, RZ, 0x1 ;  /* 0x00000001ff397803 */ /* 0x000fe20000000000 */
[----:B------:R-:W-:Y:S01]  /*02b0*/  USHF.L.U64.HI UR8, UR6, 0x2, UR8 ;  /* 0x0000000206087899 */ /* 0x000fe20008010208 */
[----:B------:R-:W-:-:S04]  /*02c0*/  SHF.R.S32.HI R3, RZ, 0x5, R3 ;  /* 0x00000005ff037819 */ /* 0x000fc80000011403 */
[----:B------:R-:W-:-:S05]  /*02d0*/  LEA R3, R3, UR9, 0x3 ;  /* 0x0000000903037c11 */ /* 0x000fca000f8e18ff */
[----:B------:R0:W-:Y:S02]  /*02e0*/  STL [R1], R3 ;  /* 0x0000000301007387 */ /* 0x0001e40000100800 */
.L_x_128:
[----:B-1----:R-:W1:Y:S01]  /*02f0*/  LDC R8, c[0x0][0x2a0] ;  /* 0x0000a800ff087b82 */ /* 0x002e620000000800 */
[----:B------:R-:W-:Y:S01]  /*0300*/  IABS R9, UR15 ;  /* 0x0000000f00097c13 */ /* 0x000fe20008000000 */
[----:B------:R-:W-:Y:S01]  /*0310*/  ULDC.64 UR18, c[0x0][0x290] ;  /* 0x0000a40000127ab9 */ /* 0x000fe20000000a00 */
[----:B------:R-:W-:Y:S01]  /*0320*/  ISETP.NE.AND P6, PT, R57, RZ, PT ;  /* 0x000000ff3900720c */ /* 0x000fe20003fc5270 */
[----:B------:R-:W-:Y:S01]  /*0330*/  ULDC.64 UR10, c[0x0][0x298] ;  /* 0x0000a600000a7ab9 */ /* 0x000fe20000000a00 */
[----:B------:R-:W-:Y:S02]  /*0340*/  ISETP.LE.AND P1, PT, RZ, UR15, PT ;  /* 0x0000000fff007c0c */ /* 0x000fe4000bf23270 */
[C---:B------:R-:W-:Y:S02]  /*0350*/  IADD3 R25, R2.reuse, 0x20, RZ ;  /* 0x0000002002197810 */ /* 0x040fe40007ffe0ff */
[----:B------:R-:W-:Y:S02]  /*0360*/  IADD3 R17, R2, 0xc0, RZ ;  /* 0x000000c002117810 */ /* 0x000fe40007ffe0ff */
[----:B------:R-:W-:-:S02]  /*0370*/  ISETP.GE.U32.AND P5, PT, R25, UR18, PT ;  /* 0x0000001219007c0c */ /* 0x000fc4000bfa6070 */
[----:B--23--:R-:W-:Y:S02]  /*0380*/  SHF.R.S32.HI R19, RZ, 0x1f, R25 ;  /* 0x0000001fff137819 */ /* 0x00cfe40000011419 */
[----:B------:R-:W-:Y:S01]  /*0390*/  SHF.R.S32.HI R15, RZ, 0x1f, R17 ;  /* 0x0000001fff0f7819 */ /* 0x000fe20000011411 */
[----:B------:R-:W2:Y:S01]  /*03a0*/  @P6 LDC.64 R10, c[0x0][0x288] ;  /* 0x0000a200ff0a6b82 */ /* 0x000ea20000000a00 */
[----:B------:R-:W-:-:S04]  /*03b0*/  IADD3 R18, R2, 0x60, RZ ;  /* 0x0000006002127810 */ /* 0x000fc80007ffe0ff */
[----:B------:R-:W-:Y:S02]  /*03c0*/  SHF.R.S32.HI R21, RZ, 0x1f, R18 ;  /* 0x0000001fff157819 */ /* 0x000fe40000011412 */
[----:B-1----:R-:W-:Y:S01]  /*03d0*/  IABS R6, R8 ;  /* 0x0000000800067213 */ /* 0x002fe20000000000 */
[----:B------:R-:W1:Y:S03]  /*03e0*/  @P6 LDC.64 R38, c[0x0][0x230] ;  /* 0x00008c00ff266b82 */ /* 0x000e660000000a00 */
[----:B0-----:R-:W0:Y:S05]  /*03f0*/  I2F.RP R3, R6 ;  /* 0x0000000600037306 */ /* 0x001e2a0000209400 */
[----:B------:R-:W3:Y:S03]  /*0400*/  @P6 LDC.64 R36, c[0x0][0x228] ;  /* 0x00008a00ff246b82 */ /* 0x000ee60000000a00 */
[----:B0-----:R-:W0:Y:S02]  /*0410*/  MUFU.RCP R3, R3 ;  /* 0x0000000300037308 */ /* 0x001e240000001000 */
[----:B0-----:R-:W-:-:S06]  /*0420*/  IADD3 R4, R3, 0xffffffe, RZ ;  /* 0x0ffffffe03047810 */ /* 0x001fcc0007ffe0ff */
[----:B------:R0:W4:Y:S02]  /*0430*/  F2I.FTZ.U32.TRUNC.NTZ R5, R4 ;  /* 0x0000000400057305 */ /* 0x000124000021f000 */
[----:B0-----:R-:W-:Y:S01]  /*0440*/  HFMA2.MMA R4, -RZ, RZ, 0, 0 ;  /* 0x00000000ff047435 */ /* 0x001fe200000001ff */
[----:B----4-:R-:W-:-:S05]  /*0450*/  IADD3 R7, RZ, -R5, RZ ;  /* 0x80000005ff077210 */ /* 0x010fca0007ffe0ff */
[----:B------:R-:W-:-:S04]  /*0460*/  IMAD R7, R7, R6, RZ ;  /* 0x0000000607077224 */ /* 0x000fc800078e02ff */
[----:B------:R-:W-:Y:S01]  /*0470*/  IMAD.HI.U32 R5, R5, R7, R4 ;  /* 0x0000000705057227 */ /* 0x000fe200078e0004 */
[----:B------:R-:W-:-:S05]  /*0480*/  MOV R7, R9 ;  /* 0x0000000900077202 */ /* 0x000fca0000000f00 */
[----:B------:R-:W-:-:S05]  /*0490*/  IMAD.HI.U32 R5, R5, R7, RZ ;  /* 0x0000000705057227 */ /* 0x000fca00078e00ff */
[----:B------:R-:W-:-:S05]  /*04a0*/  IADD3 R3, -R5, RZ, RZ ;  /* 0x000000ff05037210 */ /* 0x000fca0007ffe1ff */
[----:B------:R-:W-:Y:S01]  /*04b0*/  IMAD R3, R6, R3, R7 ;  /* 0x0000000306037224 */ /* 0x000fe200078e0207 */
[----:B------:R-:W-:-:S04]  /*04c0*/  LOP3.LUT R7, R8, UR15, RZ, 0x3c, !PT ;  /* 0x0000000f08077c12 */ /* 0x000fc8000f8e3cff */
[----:B------:R-:W-:Y:S02]  /*04d0*/  ISETP.GT.U32.AND P4, PT, R6, R3, PT ;  /* 0x000000030600720c */ /* 0x000fe40003f84070 */
[----:B------:R-:W-:-:S11]  /*04e0*/  ISETP.GE.AND P2, PT, R7, RZ, PT ;  /* 0x000000ff0700720c */ /* 0x000fd60003f46270 */
[-C--:B------:R-:W-:Y:S02]  /*04f0*/  @!P4 IADD3 R3, R3, -R6.reuse, RZ ;  /* 0x800000060303c210 */ /* 0x080fe40007ffe0ff */
[----:B------:R-:W-:Y:S02]  /*0500*/  @!P4 IADD3 R5, R5, 0x1, RZ ;  /* 0x000000010505c810 */ /* 0x000fe40007ffe0ff */
[CC--:B------:R-:W-:Y:S02]  /*0510*/  ISETP.GE.U32.AND P3, PT, R3.reuse, R6.reuse, PT ;  /* 0x000000060300720c */ /* 0x0c0fe40003f66070 */
[----:B------:R-:W-:Y:S02]  /*0520*/  ISETP.GT.U32.AND P0, PT, R6, R3, PT ;  /* 0x000000030600720c */ /* 0x000fe40003f04070 */
[----:B------:R-:W-:Y:S02]  /*0530*/  IADD3 R4, R3, -R6, RZ ;  /* 0x8000000603047210 */ /* 0x000fe40007ffe0ff */
[----:B------:R-:W-:-:S02]  /*0540*/  SHF.L.U32 R6, R14, 0x1, RZ ;  /* 0x000000010e067819 */ /* 0x000fc400000006ff */
[----:B------:R-:W-:Y:S02]  /*0550*/  SEL R3, R4, R3, !P0 ;  /* 0x0000000304037207 */ /* 0x000fe40004000000 */
[----:B------:R-:W-:Y:S02]  /*0560*/  ISETP.GT.U32.AND P0, PT, R14, 0xff, PT ;  /* 0x000000ff0e00780c */ /* 0x000fe40003f04070 */
[----:B------:R-:W-:Y:S02]  /*0570*/  LOP3.LUT R4, RZ, R8, RZ, 0x33, !PT ;  /* 0x00000008ff047212 */ /* 0x000fe400078e33ff */
[----:B------:R-:W-:Y:S02]  /*0580*/  @P3 IADD3 R5, R5, 0x1, RZ ;  /* 0x0000000105053810 */ /* 0x000fe40007ffe0ff */
[----:B------:R-:W-:Y:S02]  /*0590*/  ISETP.NE.AND P3, PT, R8, RZ, PT ;  /* 0x000000ff0800720c */ /* 0x000fe40003f65270 */
[----:B------:R-:W-:-:S02]  /*05a0*/  @!P2 IADD3 R5, -R5, RZ, RZ ;  /* 0x000000ff0505a210 */ /* 0x000fc40007ffe1ff */
[----:B------:R-:W-:Y:S02]  /*05b0*/  ISETP.GE.OR.EX P5, PT, R19, UR19, P0, P5 ;  /* 0x0000001313007c0c */ /* 0x000fe400087a6750 */
[----:B------:R-:W-:Y:S02]  /*05c0*/  @!P1 IADD3 R3, -R3, RZ, RZ ;  /* 0x000000ff03039210 */ /* 0x000fe40007ffe1ff */
[----:B------:R-:W-:Y:S02]  /*05d0*/  SEL R5, R4, R5, !P3 ;  /* 0x0000000504057207 */ /* 0x000fe40005800000 */
[----:B------:R-:W-:Y:S02]  /*05e0*/  LOP3.LUT R6, R6, 0xe, RZ, 0xc0, !PT ;  /* 0x0000000e06067812 */ /* 0x000fe400078ec0ff */
[----:B------:R-:W-:Y:S02]  /*05f0*/  SEL R55, R4, R3, !P3 ;  /* 0x0000000304377207 */ /* 0x000fe40005800000 */
[----:B------:R-:W-:-:S02]  /*0600*/  SHF.R.S32.HI R4, RZ, 0x1f, R5 ;  /* 0x0000001fff047819 */ /* 0x000fc40000011405 */
[----:B------:R-:W-:Y:S01]  /*0610*/  LEA R12, R55, R6, 0x4 ;  /* 0x00000006370c7211 */ /* 0x000fe200078e20ff */
[----:B------:R-:W0:Y:S01]  /*0620*/  @!P5 LDC.64 R8, c[0x0][0x288] ;  /* 0x0000a200ff08db82 */ /* 0x000e220000000a00 */
[----:B------:R-:W-:Y:S01]  /*0630*/  IADD3 R3, R2, 0x40, RZ ;  /* 0x0000004002037810 */ /* 0x000fe20007ffe0ff */
[----:B------:R-:W-:Y:S01]  /*0640*/  IMAD R4, R4, UR10, RZ ;  /* 0x0000000a04047c24 */ /* 0x000fe2000f8e02ff */
[----:B------:R-:W-:Y:S01]  /*0650*/  SHF.R.S32.HI R13, RZ, 0x1f, R12 ;  /* 0x0000001fff0d7819 */ /* 0x000fe2000001140c */
[----:B--2---:R-:W-:Y:S01]  /*0660*/  @P6 IMAD R6, R15, R10, RZ ;  /* 0x0000000a0f066224 */ /* 0x004fe200078e02ff */
[----:B------:R-:W-:Y:S01]  /*0670*/  ISETP.GE.U32.AND P4, PT, R3, UR18, PT ;  /* 0x0000001203007c0c */ /* 0x000fe2000bf86070 */
[C---:B------:R-:W-:Y:S01]  /*0680*/  IMAD R7, R5.reuse, UR11, R4 ;  /* 0x0000000b05077c24 */ /* 0x040fe2000f8e0204 */
[----:B------:R-:W-:Y:S01]  /*0690*/  SHF.R.S32.HI R23, RZ, 0x1f, R3 ;  /* 0x0000001fff177819 */ /* 0x000fe20000011403 */
[----:B------:R-:W-:Y:S01]  /*06a0*/  IMAD.WIDE.U32 R4, R5, UR10, R12 ;  /* 0x0000000a05047c25 */ /* 0x000fe2000f8e000c */
[----:B------:R-:W-:Y:S01]  /*06b0*/  ISETP.GE.U32.AND P3, PT, R18, UR18, PT ;  /* 0x0000001212007c0c */ /* 0x000fe2000bf66070 */
[----:B------:R-:W2:Y:S01]  /*06c0*/  @!P5 LDC.64 R34, c[0x0][0x230] ;  /* 0x00008c00ff22db82 */ /* 0x000ea20000000a00 */
[----:B------:R-:W-:Y:S01]  /*06d0*/  ISETP.GE.OR.EX P4, PT, R23, UR19, P0, P4 ;  /* 0x0000001317007c0c */ /* 0x000fe20008786740 */
[----:B------:R-:W-:Y:S01]  /*06e0*/  @P6 IMAD R27, R17, R11, R6 ;  /* 0x0000000b111b6224 */ /* 0x000fe200078e0206 */
[----:B------:R-:W-:Y:S01]  /*06f0*/  IADD3 R7, R5, R7, RZ ;  /* 0x0000000705077210 */ /* 0x000fe20007ffe0ff */
[----:B------:R-:W-:Y:S01]  /*0700*/  ULDC.64 UR10, c[0x0][0x248] ;  /* 0x00009200000a7ab9 */ /* 0x000fe20000000a00 */
[----:B------:R-:W-:Y:S01]  /*0710*/  @P6 MOV R6, R4 ;  /* 0x0000000400066202 */ /* 0x000fe20000000f00 */
[----:B------:R-:W-:Y:S01]  /*0720*/  UIMAD.WIDE UR10, UR15, 0x8, UR10 ;  /* 0x000000080f0a78a5 */ /* 0x000fe2000f8e020a */
[----:B------:R-:W-:Y:S01]  /*0730*/  ISETP.GE.OR.EX P3, PT, R21, UR19, P0, P3 ;  /* 0x0000001315007c0c */ /* 0x000fe20008766730 */
[----:B------:R-:W4:Y:S01]  /*0740*/  @!P5 LDC.64 R32, c[0x0][0x228] ;  /* 0x00008a00ff20db82 */ /* 0x000f220000000a00 */
[----:B------:R-:W-:Y:S01]  /*0750*/  IADD3 R15, R2, 0x80, RZ ;  /* 0x00000080020f7810 */ /* 0x000fe20007ffe0ff */
[----:B------:R-:W-:Y:S01]  /*0760*/  @P6 IMAD.WIDE.U32 R16, R17, R10, R6 ;  /* 0x0000000a11106225 */ /* 0x000fe200078e0006 */
[----:B------:R-:W-:-:S02]  /*0770*/  P2R R40, PR, RZ, 0x10 ;  /* 0x00000010ff287803 */ /* 0x000fc40000000000 */
[----:B------:R-:W-:Y:S01]  /*0780*/  ISETP.GE.U32.AND P2, PT, R15, UR18, PT ;  /* 0x000000120f007c0c */ /* 0x000fe2000bf46070 */
[----:B0-----:R-:W-:Y:S01]  /*0790*/  @!P5 IMAD R22, R19, R8, RZ ;  /* 0x000000081316d224 */ /* 0x001fe200078e02ff */
[----:B------:R-:W-:Y:S01]  /*07a0*/  @P6 IADD3 R17, R17, R27, RZ ;  /* 0x0000001b11116210 */ /* 0x000fe20007ffe0ff */
[----:B------:R-:W0:Y:S01]  /*07b0*/  @!P4 LDC.64 R10, c[0x0][0x288] ;  /* 0x0000a200ff0acb82 */ /* 0x000e220000000a00 */
[C---:B------:R-:W-:Y:S01]  /*07c0*/  @P6 SHF.L.U32 R27, R16.reuse, 0x1, RZ ;  /* 0x00000001101b6819 */ /* 0x040fe200000006ff */
[----:B------:R-:W-:Y:S01]  /*07d0*/  @!P5 IMAD R29, R25, R9, R22 ;  /* 0x00000009191dd224 */ /* 0x000fe200078e0216 */
[----:B------:R-:W-:Y:S02]  /*07e0*/  @P6 SHF.L.U64.HI R20, R16, 0x1, R17 ;  /* 0x0000000110146819 */ /* 0x000fe40000010211 */
[----:B------:R-:W-:Y:S02]  /*07f0*/  @!P5 MOV R16, R4 ;  /* 0x000000040010d202 */ /* 0x000fe40000000f00 */
[----:B------:R-:W-:Y:S01]  /*0800*/  @!P5 MOV R17, R7 ;  /* 0x000000070011d202 */ /* 0x000fe20000000f00 */
[----:B------:R-:W4:Y:S01]  /*0810*/  @!P4 LDC.64 R30, c[0x0][0x230] ;  /* 0x00008c00ff1ecb82 */ /* 0x000f220000000a00 */
[----:B------:R-:W-:-:S02]  /*0820*/  SHF.R.S32.HI R19, RZ, 0x1f, R15 ;  /* 0x0000001fff137819 */ /* 0x000fc4000001140f */
[----:B-1----:R-:W-:Y:S01]  /*0830*/  @P6 IADD3 R38, P1, R27, R38, RZ ;  /* 0x000000261b266210 */ /* 0x002fe20007f3e0ff */
[----:B------:R-:W-:Y:S01]  /*0840*/  @!P5 IMAD.WIDE.U32 R8, R25, R8, R16 ;  /* 0x000000081908d225 */ /* 0x000fe200078e0010 */
[----:B------:R-:W-:Y:S02]  /*0850*/  ISETP.GE.OR.EX P2, PT, R19, UR19, P0, P2 ;  /* 0x0000001313007c0c */ /* 0x000fe40008746720 */
[----:B------:R-:W-:Y:S01]  /*0860*/  @P6 IADD3.X R39, R20, R39, RZ, P1, !PT ;  /* 0x0000002714276210 */ /* 0x000fe20000ffe4ff */
[----:B------:R-:W1:Y:S01]  /*0870*/  @!P3 LDC.64 R16, c[0x0][0x288] ;  /* 0x0000a200ff10bb82 */ /* 0x000e620000000a00 */
[----:B---3--:R-:W-:Y:S02]  /*0880*/  @P6 IADD3 R36, P1, R27, R36, RZ ;  /* 0x000000241b246210 */ /* 0x008fe40007f3e0ff */
[----:B------:R-:W-:Y:S02]  /*0890*/  @!P5 IADD3 R9, R9, R29, RZ ;  /* 0x0000001d0909d210 */ /* 0x000fe40007ffe0ff */
[----:B------:R-:W-:-:S02]  /*08a0*/  @!P5 SHF.L.U32 R25, R8, 0x1, RZ ;  /* 0x000000010819d819 */ /* 0x000fc400000006ff */
[----:B------:R-:W-:Y:S01]  /*08b0*/  @P6 IADD3.X R37, R20, R37, RZ, P1, !PT ;  /* 0x0000002514256210 */ /* 0x000fe20000ffe4ff */
[----:B------:R-:W3:Y:S01]  /*08c0*/  @!P4 LDC.64 R28, c[0x0][0x228] ;  /* 0x00008a00ff1ccb82 */ /* 0x000ee20000000a00 */
[----:B------:R-:W-:Y:S01]  /*08d0*/  @!P5 SHF.L.U64.HI R20, R8, 0x1, R9 ;  /* 0x000000010814d819 */ /* 0x000fe20000010209 */
[----:B0-----:R-:W-:Y:S01]  /*08e0*/  @!P4 IMAD R22, R23, R10, RZ ;  /* 0x0000000a1716c224 */ /* 0x001fe200078e02ff */
[C---:B--2---:R-:W-:Y:S02]  /*08f0*/  @!P5 IADD3 R34, P1, R25.reuse, R34, RZ ;  /* 0x000000221922d210 */ /* 0x044fe40007f3e0ff */
[----:B------:R-:W-:Y:S02]  /*0900*/  @!P4 MOV R23, R7 ;  /* 0x000000070017c202 */ /* 0x000fe40000000f00 */
[----:B------:R-:W-:Y:S01]  /*0910*/  @!P5 IADD3.X R35, R20, R35, RZ, P1, !PT ;  /* 0x000000231423d210 */ /* 0x000fe20000ffe4ff */
[----:B------:R-:W0:Y:S01]  /*0920*/  @!P2 LDC.64 R8, c[0x0][0x288] ;  /* 0x0000a200ff08ab82 */ /* 0x000e220000000a00 */
[----:B----4-:R-:W-:Y:S01]  /*0930*/  @!P5 IADD3 R32, P1, R25, R32, RZ ;  /* 0x000000201920d210 */ /* 0x010fe20007f3e0ff */
[----:B------:R-:W-:Y:S01]  /*0940*/  @!P4 IMAD R25, R3, R11, R22 ;  /* 0x0000000b0319c224 */ /* 0x000fe200078e0216 */
[----:B------:R-:W-:-:S02]  /*0950*/  @!P4 MOV R22, R4 ;  /* 0x000000040016c202 */ /* 0x000fc40000000f00 */
[----:B------:R-:W-:Y:S02]  /*0960*/  @!P5 IADD3.X R33, R20, R33, RZ, P1, !PT ;  /* 0x000000211421d210 */ /* 0x000fe40000ffe4ff */
[----:B------:R-:W-:Y:S01]  /*0970*/  @!P3 MOV R20, R4 ;  /* 0x000000040014b202 */ /* 0x000fe20000000f00 */
[----:B------:R-:W-:Y:S01]  /*0980*/  @!P4 IMAD.WIDE.U32 R10, R3, R10, R22 ;  /* 0x0000000a030ac225 */ /* 0x000fe200078e0016 */
[----:B------:R-:W2:Y:S01]  /*0990*/  @!P3 LDC.64 R26, c[0x0][0x230] ;  /* 0x00008c00ff1abb82 */ /* 0x000ea20000000a00 */
[----:B------:R-:W-:Y:S02]  /*09a0*/  P2R R3, PR, RZ, 0x20 ;  /* 0x00000020ff037803 */ /* 0x000fe40000000000 */
[----:B-1----:R-:W-:Y:S01]  /*09b0*/  @!P3 IMAD R21, R21, R16, RZ ;  /* 0x000000101515b224 */ /* 0x002fe200078e02ff */
[----:B------:R-:W-:Y:S02]  /*09c0*/  @!P4 IADD3 R11, R11, R25, RZ ;  /* 0x000000190b0bc210 */ /* 0x000fe40007ffe0ff */
[----:B------:R-:W-:Y:S01]  /*09d0*/  @!P4 SHF.L.U32 R23, R10, 0x1, RZ ;  /* 0x000000010a17c819 */ /* 0x000fe200000006ff */
[----:B------:R-:W-:Y:S01]  /*09e0*/  @!P3 IMAD R41, R18, R17, R21 ;  /* 0x000000111229b224 */ /* 0x000fe200078e0215 */
[----:B------:R-:W-:Y:S01]  /*09f0*/  @!P3 MOV R21, R7 ;  /* 0x000000070015b202 */ /* 0x000fe20000000f00 */
[----:B------:R-:W1:Y:S01]  /*0a00*/  @!P3 LDC.64 R24, c[0x0][0x228] ;  /* 0x00008a00ff18bb82 */ /* 0x000e620000000a00 */
[----:B------:R-:W-:-:S02]  /*0a10*/  @!P4 SHF.L.U64.HI R22, R10, 0x1, R11 ;  /* 0x000000010a16c819 */ /* 0x000fc4000001020b */
[----:B------:R-:W-:Y:S01]  /*0a20*/  @!P4 IADD3 R30, P1, R23, R30, RZ ;  /* 0x0000001e171ec210 */ /* 0x000fe20007f3e0ff */
[----:B------:R-:W-:-:S03]  /*0a30*/  @!P3 IMAD.WIDE.U32 R20, R18, R16, R20 ;  /* 0x000000101214b225 */ /* 0x000fc600078e0014 */
[----:B------:R-:W-:Y:S01]  /*0a40*/  @!P4 IADD3.X R31, R22, R31, RZ, P1, !PT ;  /* 0x0000001f161fc210 */ /* 0x000fe20000ffe4ff */
[----:B------:R-:W4:Y:S01]  /*0a50*/  @!P2 LDC.64 R10, c[0x0][0x230] ;  /* 0x00008c00ff0aab82 */ /* 0x000f220000000a00 */
[----:B---3--:R-:W-:Y:S01]  /*0a60*/  @!P4 IADD3 R28, P1, R23, R28, RZ ;  /* 0x0000001c171cc210 */ /* 0x008fe20007f3e0ff */
[----:B0-----:R-:W-:Y:S01]  /*0a70*/  @!P2 IMAD R18, R19, R8, RZ ;  /* 0x000000081312a224 */ /* 0x001fe200078e02ff */
[----:B------:R-:W-:Y:S02]  /*0a80*/  @!P3 IADD3 R23, R21, R41, RZ ;  /* 0x000000291517b210 */ /* 0x000fe40007ffe0ff */
[C---:B------:R-:W-:Y:S02]  /*0a90*/  @!P3 SHF.L.U32 R21, R20.reuse, 0x1, RZ ;  /* 0x000000011415b819 */ /* 0x040fe400000006ff */
[----:B------:R-:W-:Y:S01]  /*0aa0*/  @!P3 SHF.L.U64.HI R20, R20, 0x1, R23 ;  /* 0x000000011414b819 */ /* 0x000fe20000010217 */
[----:B------:R-:W0:Y:S01]  /*0ab0*/  @!P2 LDC.64 R16, c[0x0][0x228] ;  /* 0x00008a00ff10ab82 */ /* 0x000e220000000a00 */
[----:B------:R-:W-:Y:S01]  /*0ac0*/  @!P2 IMAD R23, R15, R9, R18 ;  /* 0x000000090f17a224 */ /* 0x000fe200078e0212 */
[----:B------:R-:W-:-:S02]  /*0ad0*/  @!P2 MOV R18, R4 ;  /* 0x000000040012a202 */ /* 0x000fc40000000f00 */
[----:B------:R-:W-:Y:S02]  /*0ae0*/  @!P2 MOV R19, R7 ;  /* 0x000000070013a202 */ /* 0x000fe40000000f00 */
[----:B------:R-:W-:Y:S02]  /*0af0*/  @!P4 IADD3.X R29, R22, R29, RZ, P1, !PT ;  /* 0x0000001d161dc210 */ /* 0x000fe40000ffe4ff */
[----:B--2---:R-:W-:Y:S01]  /*0b00*/  @!P3 IADD3 R26, P1, R21, R26, RZ ;  /* 0x0000001a151ab210 */ /* 0x004fe20007f3e0ff */
[----:B------:R-:W-:-:S03]  /*0b10*/  @!P2 IMAD.WIDE.U32 R8, R15, R8, R18 ;  /* 0x000000080f08a225 */ /* 0x000fc600078e0012 */
[----:B------:R-:W-:Y:S02]  /*0b20*/  @!P3 IADD3.X R27, R20, R27, RZ, P1, !PT ;  /* 0x0000001b141bb210 */ /* 0x000fe40000ffe4ff */
[----:B-1----:R-:W-:Y:S02]  /*0b30*/  @!P3 IADD3 R24, P1, R21, R24, RZ ;  /* 0x000000181518b210 */ /* 0x002fe40007f3e0ff */
[----:B------:R-:W-:Y:S02]  /*0b40*/  @!P2 IADD3 R9, R9, R23, RZ ;  /* 0x000000170909a210 */ /* 0x000fe40007ffe0ff */
[----:B------:R-:W-:Y:S02]  /*0b50*/  @!P2 SHF.L.U32 R15, R8, 0x1, RZ ;  /* 0x00000001080fa819 */ /* 0x000fe400000006ff */
[----:B------:R-:W-:Y:S02]  /*0b60*/  @!P3 IADD3.X R25, R20, R25, RZ, P1, !PT ;  /* 0x000000191419b210 */ /* 0x000fe40000ffe4ff */
[----:B------:R-:W-:-:S02]  /*0b70*/  @!P2 SHF.L.U64.HI R18, R8, 0x1, R9 ;  /* 0x000000010812a819 */ /* 0x000fc40000010209 */
[----:B----4-:R-:W-:-:S04]  /*0b80*/  @!P2 IADD3 R8, P1, R15, R10, RZ ;  /* 0x0000000a0f08a210 */ /* 0x010fc80007f3e0ff */
[----:B------:R-:W-:Y:S02]  /*0b90*/  @!P2 IADD3.X R9, R18, R11, RZ, P1, !PT ;  /* 0x0000000b1209a210 */ /* 0x000fe40000ffe4ff */
[----:B0-----:R-:W-:Y:S02]  /*0ba0*/  @!P2 IADD3 R10, P1, R15, R16, RZ ;  /* 0x000000100f0aa210 */ /* 0x001fe40007f3e0ff */
[----:B------:R-:W-:Y:S02]  /*0bb0*/  IADD3 R15, R2, 0xa0, RZ ;  /* 0x000000a0020f7810 */ /* 0x000fe40007ffe0ff */
[----:B------:R-:W-:Y:S02]  /*0bc0*/  @!P2 IADD3.X R11, R18, R17, RZ, P1, !PT ;  /* 0x00000011120ba210 */ /* 0x000fe40000ffe4ff */
[----:B------:R-:W-:Y:S02]  /*0bd0*/  ISETP.GE.U32.AND P1, PT, R15, UR18, PT ;  /* 0x000000120f007c0c */ /* 0x000fe4000bf26070 */
[----:B------:R-:W-:-:S04]  /*0be0*/  SHF.R.S32.HI R17, RZ, 0x1f, R15 ;  /* 0x0000001fff117819 */ /* 0x000fc8000001140f */
[----:B------:R-:W-:-:S13]  /*0bf0*/  ISETP.GE.OR.EX P1, PT, R17, UR19, P0, P1 ;  /* 0x0000001311007c0c */ /* 0x000fda0008726710 */
[----:B------:R-:W0:Y:S08]  /*0c00*/  @!P1 LDC.64 R18, c[0x0][0x288] ;  /* 0x0000a200ff129b82 */ /* 0x000e300000000a00 */
[----:B------:R-:W1:Y:S08]  /*0c10*/  @!P1 LDC.64 R22, c[0x0][0x230] ;  /* 0x00008c00ff169b82 */ /* 0x000e700000000a00 */
[----:B------:R-:W2:Y:S01]  /*0c20*/  @!P1 LDC.64 R20, c[0x0][0x228] ;  /* 0x00008a00ff149b82 */ /* 0x000ea20000000a00 */
[----:B0-----:R-:W-:Y:S01]  /*0c30*/  @!P1 IMAD R16, R17, R18, RZ ;  /* 0x0000001211109224 */ /* 0x001fe200078e02ff */
[----:B------:R-:W-:-:S03]  /*0c40*/  @!P1 MOV R17, R7 ;  /* 0x0000000700119202 */ /* 0x000fc60000000f00 */
[----:B------:R-:W-:Y:S01]  /*0c50*/  @!P1 IMAD R19, R15, R19, R16 ;  /* 0x000000130f139224 */ /* 0x000fe200078e0210 */
[----:B------:R-:W-:-:S05]  /*0c60*/  @!P1 MOV R16, R4 ;  /* 0x0000000400109202 */ /* 0x000fca0000000f00 */
[----:B------:R-:W-:-:S05]  /*0c70*/  @!P1 IMAD.WIDE.U32 R16, R15, R18, R16 ;  /* 0x000000120f109225 */ /* 0x000fca00078e0010 */
[----:B------:R-:W-:Y:S02]  /*0c80*/  @!P1 IADD3 R15, R17, R19, RZ ;  /* 0x00000013110f9210 */ /* 0x000fe40007ffe0ff */
[C---:B------:R-:W-:Y:S02]  /*0c90*/  @!P1 SHF.L.U32 R17, R16.reuse, 0x1, RZ ;  /* 0x0000000110119819 */ /* 0x040fe400000006ff */
[----:B------:R-:W-:Y:S02]  /*0ca0*/  @!P1 SHF.L.U64.HI R18, R16, 0x1, R15 ;  /* 0x0000000110129819 */ /* 0x000fe4000001020f */
[----:B-1----:R-:W-:Y:S02]  /*0cb0*/  @!P1 IADD3 R22, P6, R17, R22, RZ ;  /* 0x0000001611169210 */ /* 0x002fe40007fde0ff */
[----:B------:R-:W-:Y:S02]  /*0cc0*/  SHF.R.S32.HI R15, RZ, 0x1f, R2 ;  /* 0x0000001fff0f7819 */ /* 0x000fe40000011402 */
[----:B------:R-:W-:-:S02]  /*0cd0*/  @!P1 IADD3.X R23, R18, R23, RZ, P6, !PT ;  /* 0x0000001712179210 */ /* 0x000fc400037fe4ff */
[----:B--2---:R-:W-:-:S04]  /*0ce0*/  @!P1 IADD3 R16, P6, R17, R20, RZ ;  /* 0x0000001411109210 */ /* 0x004fc80007fde0ff */
[----:B------:R-:W-:Y:S02]  /*0cf0*/  @!P1 IADD3.X R17, R18, R21, RZ, P6, !PT ;  /* 0x0000001512119210 */ /* 0x000fe400037fe4ff */
[----:B------:R-:W-:-:S04]  /*0d00*/  ISETP.GE.U32.AND P6, PT, R2, UR18, PT ;  /* 0x0000001202007c0c */ /* 0x000fc8000bfc6070 */
[----:B------:R-:W-:-:S04]  /*0d10*/  ISETP.GE.OR.EX P5, PT, R15, UR19, P0, P6 ;  /* 0x000000130f007c0c */ /* 0x000fc800087a6760 */
[----:B------:R-:W-:-:S09]  /*0d20*/  P2R R56, PR, RZ, 0x20 ;  /* 0x00000020ff387803 */ /* 0x000fd20000000000 */
[----:B------:R-:W0:Y:S01]  /*0d30*/  @!P5 LDC.64 R20, c[0x0][0x288] ;  /* 0x0000a200ff14db82 */ /* 0x000e220000000a00 */
[----:B------:R-:W-:Y:S02]  /*0d40*/  @!P5 MOV R42, R4 ;  /* 0x00000004002ad202 */ /* 0x000fe40000000f00 */
[----:B------:R-:W-:-:S05]  /*0d50*/  @!P5 MOV R43, R7 ;  /* 0x00000007002bd202 */ /* 0x000fca0000000f00 */
[----:B------:R-:W1:Y:S08]  /*0d60*/  @!P5 LDC.64 R18, c[0x0][0x230] ;  /* 0x00008c00ff12db82 */ /* 0x000e700000000a00 */
[----:B------:R-:W2:Y:S01]  /*0d70*/  @!P5 LDC.64 R44, c[0x0][0x228] ;  /* 0x00008a00ff2cdb82 */ /* 0x000ea20000000a00 */
[----:B0-----:R-:W-:-:S04]  /*0d80*/  @!P5 IMAD R15, R15, R20, RZ ;  /* 0x000000140f0fd224 */ /* 0x001fc800078e02ff */
[C---:B------:R-:W-:Y:S02]  /*0d90*/  @!P5 IMAD R15, R2.reuse, R21, R15 ;  /* 0x00000015020fd224 */ /* 0x040fe400078e020f */
[----:B------:R-:W-:-:S05]  /*0da0*/  @!P5 IMAD.WIDE.U32 R20, R2, R20, R42 ;  /* 0x000000140214d225 */ /* 0x000fca00078e002a */
[----:B------:R-:W-:Y:S02]  /*0db0*/  @!P5 IADD3 R15, R21, R15, RZ ;  /* 0x0000000f150fd210 */ /* 0x000fe40007ffe0ff */
[C---:B------:R-:W-:Y:S02]  /*0dc0*/  @!P5 SHF.L.U32 R21, R20.reuse, 0x1, RZ ;  /* 0x000000011415d819 */ /* 0x040fe400000006ff */
[----:B------:R-:W-:Y:S02]  /*0dd0*/  @!P5 SHF.L.U64.HI R42, R20, 0x1, R15 ;  /* 0x00000001142ad819 */ /* 0x000fe4000001020f */
[----:B-1----:R-:W-:Y:S02]  /*0de0*/  @!P5 IADD3 R18, P6, R21, R18, RZ ;  /* 0x000000121512d210 */ /* 0x002fe40007fde0ff */
[----:B------:R-:W-:Y:S02]  /*0df0*/  IADD3 R15, R2, 0xe0, RZ ;  /* 0x000000e0020f7810 */ /* 0x000fe40007ffe0ff */
[----:B------:R-:W-:-:S02]  /*0e00*/  @!P5 IADD3.X R19, R42, R19, RZ, P6, !PT ;  /* 0x000000132a13d210 */ /* 0x000fc400037fe4ff */
[----:B--2---:R-:W-:Y:S02]  /*0e10*/  @!P5 IADD3 R20, P6, R21, R44, RZ ;  /* 0x0000002c1514d210 */ /* 0x004fe40007fde0ff */
[----:B------:R-:W-:Y:S02]  /*0e20*/  SHF.R.S32.HI R41, RZ, 0x1f, R15 ;  /* 0x0000001fff297819 */ /* 0x000fe4000001140f */
[----:B------:R-:W-:Y:S02]  /*0e30*/  @!P5 IADD3.X R21, R42, R45, RZ, P6, !PT ;  /* 0x0000002d2a15d210 */ /* 0x000fe400037fe4ff */
[----:B------:R-:W-:Y:S02]  /*0e40*/  ISETP.GE.U32.AND P6, PT, R15, UR18, PT ;  /* 0x000000120f007c0c */ /* 0x000fe4000bfc6070 */
[----:B------:R-:W-:Y:S02]  /*0e50*/  ISETP.NE.AND P5, PT, R57, RZ, PT ;  /* 0x000000ff3900720c */ /* 0x000fe40003fa5270 */
[----:B------:R-:W-:-:S02]  /*0e60*/  ISETP.GE.AND.EX P6, PT, R41, UR19, PT, P6 ;  /* 0x0000001329007c0c */ /* 0x000fc4000bfc6360 */
[----:B------:R-:W-:Y:S02]  /*0e70*/  CS2R R52, SRZ ;  /* 0x0000000000347805 */ /* 0x000fe4000001ff00 */
[----:B------:R-:W-:Y:S02]  /*0e80*/  CS2R R50, SRZ ;  /* 0x0000000000327805 */ /* 0x000fe4000001ff00 */
[----:B------:R-:W-:Y:S01]  /*0e90*/  MOV R54, RZ ;  /* 0x000000ff00367202 */ /* 0x000fe20000000f00 */
[----:B------:R-:W-:Y:S01]  /*0ea0*/  UMOV UR18, 0x3f800000 ;  /* 0x3f80000000127882 */ /* 0x000fe20000000000 */
[----:B------:R-:W-:Y:S01]  /*0eb0*/  ISETP.LT.U32.AND P6, PT, R14, 0x100, !P6 ;  /* 0x000001000e00780c */ /* 0x000fe200077c1070 */
[----:B------:R-:W-:Y:S01]  /*0ec0*/  ULDC.U8 UR19, c[0x0][0x2a4] ;  /* 0x0000a90000137ab9 */ /* 0x000fe20000000000 */
[----:B-----5:R-:W5:Y:S04]  /*0ed0*/  @!P3 LDG.E R51, desc[UR12][R24.64] ;  /* 0x0000000c1833b981 */ /* 0x020f68000c1e1900 */
[----:B------:R-:W5:Y:S07]  /*0ee0*/  @!P1 LDG.E R50, desc[UR12][R22.64] ;  /* 0x0000000c16329981 */ /* 0x000f6e000c1e1900 */
[----:B------:R-:W0:Y:S01]  /*0ef0*/  @P6 LDC.64 R44, c[0x0][0x288] ;  /* 0x0000a200ff2c6b82 */ /* 0x000e220000000a00 */
[----:B------:R-:W-:-:S07]  /*0f00*/  @P6 MOV R47, R7 ;  /* 0x00000007002f6202 */ /* 0x000fce0000000f00 */
[----:B------:R-:W1:Y:S08]  /*0f10*/  @P6 LDC.64 R42, c[0x0][0x230] ;  /* 0x00008c00ff2a6b82 */ /* 0x000e700000000a00 */
[----:B------:R-:W2:Y:S01]  /*0f20*/  @P6 LDC.64 R48, c[0x0][0x228] ;  /* 0x00008a00ff306b82 */ /* 0x000ea20000000a00 */
[----:B0-----:R-:W-:-:S04]  /*0f30*/  @P6 IMAD R46, R41, R44, RZ ;  /* 0x0000002c292e6224 */ /* 0x001fc800078e02ff */
[----:B------:R-:W-:Y:S01]  /*0f40*/  @P6 IMAD R41, R15, R45, R46 ;  /* 0x0000002d0f296224 */ /* 0x000fe200078e022e */
[----:B------:R-:W-:-:S05]  /*0f50*/  @P6 MOV R46, R4 ;  /* 0x00000004002e6202 */ /* 0x000fca0000000f00 */
[----:B------:R-:W-:-:S05]  /*0f60*/  @P6 IMAD.WIDE.U32 R44, R15, R44, R46 ;  /* 0x0000002c0f2c6225 */ /* 0x000fca00078e002e */
[----:B------:R-:W-:Y:S02]  /*0f70*/  @P6 IADD3 R41, R45, R41, RZ ;  /* 0x000000292d296210 */ /* 0x000fe40007ffe0ff */
[C---:B------:R-:W-:Y:S02]  /*0f80*/  @P6 SHF.L.U32 R15, R44.reuse, 0x1, RZ ;  /* 0x000000012c0f6819 */ /* 0x040fe400000006ff */
[----:B------:R-:W-:Y:S02]  /*0f90*/  @P6 SHF.L.U64.HI R44, R44, 0x1, R41 ;  /* 0x000000012c2c6819 */ /* 0x000fe40000010229 */
[----:B-1----:R-:W-:Y:S02]  /*0fa0*/  @P6 IADD3 R42, P4, R15, R42, RZ ;  /* 0x0000002a0f2a6210 */ /* 0x002fe40007f9e0ff */
[----:B------:R-:W-:Y:S02]  /*0fb0*/  MOV R45, UR11 ;  /* 0x0000000b002d7c02 */ /* 0x000fe40008000f00 */
[----:B------:R-:W-:-:S02]  /*0fc0*/  @P6 IADD3.X R43, R44, R43, RZ, P4, !PT ;  /* 0x0000002b2c2b6210 */ /* 0x000fc400027fe4ff */
[----:B--2---:R-:W-:-:S04]  /*0fd0*/  @P6 IADD3 R48, P4, R15, R48, RZ ;  /* 0x000000300f306210 */ /* 0x004fc80007f9e0ff */
[----:B------:R-:W-:Y:S02]  /*0fe0*/  @P6 IADD3.X R49, R44, R49, RZ, P4, !PT ;  /* 0x000000312c316210 */ /* 0x000fe400027fe4ff */
[----:B------:R-:W-:-:S06]  /*0ff0*/  MOV R44, UR10 ;  /* 0x0000000a002c7c02 */ /* 0x000fcc0008000f00 */
[----:B------:R-:W2:Y:S01]  /*1000*/  LDG.E.64 R44, desc[UR12][R44.64] ;  /* 0x0000000c2c2c7981 */ /* 0x000ea2000c1e1b00 */
[----:B------:R-:W-:-:S06]  /*1010*/  MOV R15, RZ ;  /* 0x000000ff000f7202 */ /* 0x000fcc0000000f00 */
[----:B------:R-:W5:Y:S01]  /*1020*/  @P5 LDG.E R15, desc[UR12][R38.64] ;  /* 0x0000000c260f5981 */ /* 0x000f62000c1e1900 */
[----:B--2---:R-:W-:-:S13]  /*1030*/  R2UR UR17, R44 ;  /* 0x000000002c1172ca */ /* 0x004fda00000e0000 */
[----:B------:R-:W-:-:S05]  /*1040*/  MOV R46, UR17 ;  /* 0x00000011002e7c02 */ /* 0x000fca0008000f00 */
[----:B------:R-:W-:Y:S01]  /*1050*/  FFMA.FTZ R41, -R46, UR17, R45 ;  /* 0x000000112e297c23 */ /* 0x000fe2000801012d */
[----:B------:R-:W-:-:S04]  /*1060*/  CS2R R46, SRZ ;  /* 0x00000000002e7805 */ /* 0x000fc8000001ff00 */
[----:B------:R-:W-:Y:S02]  /*1070*/  FSETP.GTU.FTZ.AND P4, PT, R41, RZ, PT ;  /* 0x000000ff2900720b */ /* 0x000fe40003f9c000 */
[----:B------:R0:W5:Y:S04]  /*1080*/  @P6 LDG.E R46, desc[UR12][R48.64] ;  /* 0x0000000c302e6981 */ /* 0x000168000c1e1900 */
[----:B------:R-:W5:Y:S07]  /*1090*/  @P5 LDG.E R47, desc[UR12][R36.64] ;  /* 0x0000000c242f5981 */ /* 0x000f6e000c1e1900 */
[----:B------:R-:W-:Y:S01]  /*10a0*/  VOTEU.ANY UP0, P4 ;  /* 0x00000000003f7886 */ /* 0x000fe20002000100 */
[----:B------:R-:W-:Y:S01]  /*10b0*/  ISETP.NE.AND P4, PT, R40, RZ, PT ;  /* 0x000000ff2800720c */ /* 0x000fe20003f85270 */
[----:B------:R-:W-:-:S03]  /*10c0*/  HFMA2.MMA R40, -RZ, RZ, 0, 0 ;  /* 0x00000000ff287435 */ /* 0x000fc600000001ff */
[----:B------:R-:W-:-:S07]  /*10d0*/  @UP0 ULDC UR9, c[0x0][0x250] ;  /* 0x0000940000090ab9 */ /* 0x000fce0000000800 */
[----:B------:R1:W5:Y:S01]  /*10e0*/  @P6 LDG.E R40, desc[UR12][R42.64] ;  /* 0x0000000c2a286981 */ /* 0x000362000c1e1900 */
[----:B------:R-:W-:Y:S02]  /*10f0*/  PLOP3.LUT P6, PT, PT, PT, UP0, 0x80, 0x0 ;  /* 0x000000000000781c */ /* 0x000fe40003fcf008 */
[----:B------:R-:W-:Y:S02]  /*1100*/  ISETP.NE.AND P5, PT, R3, RZ, PT ;  /* 0x000000ff0300720c */ /* 0x000fe40003fa5270 */
[----:B------:R-:W-:Y:S02]  /*1110*/  CS2R R44, SRZ ;  /* 0x00000000002c7805 */ /* 0x000fe4000001ff00 */
[----:B0-----:R-:W-:Y:S01]  /*1120*/  CS2R R48, SRZ ;  /* 0x0000000000307805 */ /* 0x001fe2000001ff00 */
[----:B------:R-:W5:Y:S01]  /*1130*/  @!P4 LDG.E R52, desc[UR12][R28.64] ;  /* 0x0000000c1c34c981 */ /* 0x000f62000c1e1900 */
[----:B-1----:R-:W-:-:S04]  /*1140*/  CS2R R42, SRZ ;  /* 0x00000000002a7805 */ /* 0x002fc8000001ff00 */
[----:B------:R-:W5:Y:S01]  /*1150*/  @!P1 LDG.E R48, desc[UR12][R16.64] ;  /* 0x0000000c10309981 */ /* 0x000f62000c1e1900 */
[----:B------:R-:W-:Y:S01]  /*1160*/  @P6 FADD.FTZ R41, R41, UR9 ;  /* 0x0000000929296e21 */ /* 0x000fe20008010000 */
[----:B------:R-:W-:Y:S02]  /*1170*/  BSSY B0, `(.L_x_78) ;  /* 0x000001c000007945 */ /* 0x000fe40003800000 */
[----:B------:R-:W5:Y:S03]  /*1180*/  @!P5 LDG.E R45, desc[UR12][R34.64] ;  /* 0x0000000c222dd981 */ /* 0x000f66000c1e1900 */
[----:B------:R-:W0:Y:S01]  /*1190*/  @P6 MUFU.RSQ R41, R41 ;  /* 0x0000002900296308 */ /* 0x000e220000001400 */
[----:B------:R-:W5:Y:S04]  /*11a0*/  @!P5 LDG.E R53, desc[UR12][R32.64] ;  /* 0x0000000c2035d981 */ /* 0x000f68000c1e1900 */
[----:B------:R-:W5:Y:S04]  /*11b0*/  @!P4 LDG.E R42, desc[UR12][R30.64] ;  /* 0x0000000c1e2ac981 */ /* 0x000f68000c1e1900 */
[----:B------:R-:W5:Y:S04]  /*11c0*/  @!P3 LDG.E R43, desc[UR12][R26.64] ;  /* 0x0000000c1a2bb981 */ /* 0x000f68000c1e1900 */
[----:B------:R1:W5:Y:S01]  /*11d0*/  @!P2 LDG.E R49, desc[UR12][R10.64] ;  /* 0x0000000c0a31a981 */ /* 0x000362000c1e1900 */
[----:B0-----:R-:W-:-:S02]  /*11e0*/  @P6 R2UR UR9, R41 ;  /* 0x00000000290962ca */ /* 0x001fc400000e0000 */
[----:B------:R-:W-:-:S13]  /*11f0*/  ISETP.NE.AND P6, PT, R56, RZ, PT ;  /* 0x000000ff3800720c */ /* 0x000fda0003fc5270 */
[----:B------:R-:W5:Y:S04]  /*1200*/  @!P6 LDG.E R44, desc[UR12][R18.64] ;  /* 0x0000000c122ce981 */ /* 0x000f68000c1e1900 */
[----:B------:R-:W5:Y:S01]  /*1210*/  @!P6 LDG.E R54, desc[UR12][R20.64] ;  /* 0x0000000c1436e981 */ /* 0x000f62000c1e1900 */
[----:B------:R-:W-:Y:S01]  /*1220*/  HFMA2.MMA R41, -RZ, RZ, 0, 0 ;  /* 0x00000000ff297435 */ /* 0x000fe200000001ff */
[----:B------:R-:W-:Y:S01]  /*1230*/  @UP0 UMOV UR18, UR9 ;  /* 0x0000000900120c82 */ /* 0x000fe20008000000 */
[----:B-1----:R-:W-:-:S08]  /*1240*/  CS2R R10, SRZ ;  /* 0x00000000000a7805 */ /* 0x002fd0000001ff00 */
[----:B------:R0:W5:Y:S02]  /*1250*/  @!P2 LDG.E R41, desc[UR12][R8.64] ;  /* 0x0000000c0829a981 */ /* 0x000164000c1e1900 */
[----:B0-----:R-:W-:Y:S01]  /*1260*/  CS2R R8, SRZ ;  /* 0x0000000000087805 */ /* 0x001fe2000001ff00 */
[----:B------:R-:W-:Y:S06]  /*1270*/  @P0 BRA `(.L_x_79) ;  /* 0x00000000002c0947 */ /* 0x000fec0003800000 */
[----:B------:R-:W-:Y:S01]  /*1280*/  ISETP.NE.AND P6, PT, RZ, UR19, PT ;  /* 0x00000013ff007c0c */ /* 0x000fe2000bfc5270 */
[----:B------:R-:W-:Y:S01]  /*1290*/  ULDC.64 UR10, c[0x0][0x238] ;  /* 0x00008e00000a7ab9 */ /* 0x000fe20000000a00 */
[C---:B------:R-:W-:Y:S02]  /*12a0*/  SHF.L.U32 R3, R12.reuse, 0x2, RZ ;  /* 0x000000020c037819 */ /* 0x040fe400000006ff */
[----:B------:R-:W-:-:S09]  /*12b0*/  SHF.L.U64.HI R16, R12, 0x2, R13 ;  /* 0x000000020c107819 */ /* 0x000fd2000001020d */
[----:B------:R-:W0:Y:S02]  /*12c0*/  @P6 LDC.64 R8, c[0x0][0x240] ;  /* 0x00009000ff086b82 */ /* 0x000e240000000a00 */
[----:B0-----:R-:W-:-:S04]  /*12d0*/  @P6 IADD3 R12, P0, R3, R8, RZ ;  /* 0x00000008030c6210 */ /* 0x001fc80007f1e0ff */
[----:B------:R-:W-:Y:S02]  /*12e0*/  @P6 IADD3.X R13, R16, R9, RZ, P0, !PT ;  /* 0x00000009100d6210 */ /* 0x000fe400007fe4ff */
[----:B------:R-:W-:-:S03]  /*12f0*/  IADD3 R8, P0, R3, UR10, RZ ;  /* 0x0000000a03087c10 */ /* 0x000fc6000ff1e0ff */
[----:B------:R0:W5:Y:S01]  /*1300*/  @P6 LDG.E.64 R10, desc[UR12][R12.64] ;  /* 0x0000000c0c0a6981 */ /* 0x000162000c1e1b00 */
[----:B------:R-:W-:-:S06]  /*1310*/  IADD3.X R9, R16, UR11, RZ, P0, !PT ;  /* 0x0000000b10097c10 */ /* 0x000fcc00087fe4ff */
[----:B------:R-:W5:Y:S03]  /*1320*/  LDG.E.64 R8, desc[UR12][R8.64] ;  /* 0x0000000c08087981 */ /* 0x000f66000c1e1b00 */
.L_x_79:
[----:B------:R-:W-:Y:S05]  /*1330*/  BSYNC B0 ;  /* 0x0000000000007941 */ /* 0x000fea0003800000 */
.L_x_78:
[----:B------:R-:W-:Y:S02]  /*1340*/  ISETP.NE.AND P0, PT, RZ, UR19, PT ;  /* 0x00000013ff007c0c */ /* 0x000fe4000bf05270 */
[C---:B-----5:R-:W-:Y:S02]  /*1350*/  PRMT R3, R44.reuse, 0x7632, R3 ;  /* 0x000076322c037816 */ /* 0x060fe40000000003 */
[----:B------:R-:W-:Y:S02]  /*1360*/  SHF.L.U32 R16, R45, 0x10, RZ ;  /* 0x000000102d107819 */ /* 0x000fe400000006ff */
[----:B0-----:R-:W-:Y:S02]  /*1370*/  SHF.L.U32 R12, R44, 0x10, RZ ;  /* 0x000000102c0c7819 */ /* 0x001fe400000006ff */
        /* <DEDUP_REMOVED lines=10> */
[----:B------:R-:W-:Y:S01]  /*1420*/  SHF.L.U32 R17, R54, 0x10, RZ ;  /* 0x0000001036117819 */ /* 0x000fe200000006ff */
[----:B------:R-:W-:Y:S01]  /*1430*/  FMUL.FTZ R12, R16, UR18 ;  /* 0x00000012100c7c20 */ /* 0x000fe20008410000 */
[----:B------:R-:W-:-:S02]  /*1440*/  SHF.L.U32 R20, R20, 0x10, RZ ;  /* 0x0000001014147819 */ /* 0x000fc400000006ff */
[----:B------:R-:W-:Y:S02]  /*1450*/  SHF.L.U32 R18, R18, 0x10, RZ ;  /* 0x0000001012127819 */ /* 0x000fe400000006ff */
[----:B------:R-:W-:Y:S02]  /*1460*/  SHF.L.U32 R19, R19, 0x10, RZ ;  /* 0x0000001013137819 */ /* 0x000fe400000006ff */
[----:B------:R-:W-:Y:S01]  /*1470*/  P2R R60, PR, RZ, 0x1 ;  /* 0x00000001ff3c7803 */ /* 0x000fe20000000000 */
        /* <DEDUP_REMOVED lines=19> */
.L_x_80:
[----:B------:R-:W-:Y:S01]  /*15b0*/  FMUL.FTZ R16, R17, R8 ;  /* 0x0000000811107220 */ /* 0x000fe20000410000 */
[----:B------:R-:W-:Y:S01]  /*15c0*/  FADD.FTZ R24, R20, -UR17 ;  /* 0x8000001114187e21 */ /* 0x000fe20008010000 */
[----:B------:R-:W-:Y:S01]  /*15d0*/  FFMA.FTZ R20, R3, R17, RZ ;  /* 0x0000001103147223 */ /* 0x000fe200000100ff */
        /* <DEDUP_REMOVED lines=23> */
.L_x_81:
[----:B------:R-:W-:Y:S01]  /*1750*/  FADD.FTZ R24, RZ, R17 ;  /* 0x00000011ff187221 */ /* 0x000fe20000010000 */
[----:B------:R-:W-:Y:S01]  /*1760*/  FFMA.FTZ R26, R12, R23, R3 ;  /* 0x000000170c1a7223 */ /* 0x000fe20000010003 */
[----:B------:R-:W-:Y:S01]  /*1770*/  FADD.FTZ R25, R23, R22 ;  /* 0x0000001617197221 */ /* 0x000fe20000010000 */
[----:B------:R-:W-:Y:S01]  /*1780*/  FFMA.FTZ R23, R21, R13, R20 ;  /* 0x0000000d15177223 */ /* 0x000fe20000010014 */
[----:B------:R-:W-:Y:S01]  /*1790*/  FMUL.FTZ R20, R13, R8 ;  /* 0x000000080d147220 */ /* 0x000fe20000410000 */
[----:B------:R-:W-:Y:S01]  /*17a0*/  FADD.FTZ R3, R24, R13 ;  /* 0x0000000d18037221 */ /* 0x000fe20000010000 */
[----:B------:R-:W-:Y:S01]  /*17b0*/  FFMA.FTZ R17, R12, R19, RZ ;  /* 0x000000130c117223 */ /* 0x000fe200000100ff */
[--C-:B------:R-:W-:Y:S01]  /*17c0*/  FADD.FTZ R13, RZ, R19.reuse ;  /* 0x00000013ff0d7221 */ /* 0x100fe20000010000 */
[----:B------:R-:W-:Y:S01]  /*17d0*/  PRMT R19, R42, 0x7632, R19 ;  /* 0x000076322a137816 */ /* 0x000fe20000000013 */
[----:B------:R-:W-:Y:S01]  /*17e0*/  FFMA.FTZ R21, R21, R20, R26 ;  /* 0x0000001415157223 */ /* 0x000fe2000001001a */
[----:B------:R-:W-:Y:S01]  /*17f0*/  FFMA.FTZ R12, R16, R18, R17 ;  /* 0x00000012100c7223 */ /* 0x000fe20000010011 */
[----:B------:R-:W-:Y:S01]  /*1800*/  FADD.FTZ R13, R13, R18 ;  /* 0x000000120d0d7221 */ /* 0x000fe20000010000 */
[----:B------:R-:W-:Y:S01]  /*1810*/  FMUL.FTZ R18, R18, R9 ;  /* 0x0000000912127220 */ /* 0x000fe20000410000 */
[----:B------:R-:W-:Y:S01]  /*1820*/  FADD.FTZ R17, R25, R20 ;  /* 0x0000001419117221 */ /* 0x000fe20000010000 */
[----:B------:R-:W-:-:S02]  /*1830*/  SHF.L.U32 R22, R42, 0x10, RZ ;  /* 0x000000102a167819 */ /* 0x000fc400000006ff */
[----:B------:R-:W-:Y:S01]  /*1840*/  SHF.L.U32 R19, R19, 0x10, RZ ;  /* 0x0000001013137819 */ /* 0x000fe200000006ff */
[----:B------:R-:W-:Y:S01]  /*1850*/  FFMA.FTZ R20, R16, R18, R21 ;  /* 0x0000001210147223 */ /* 0x000fe20000010015 */
[--C-:B------:R-:W-:Y:S01]  /*1860*/  FADD.FTZ R21, R18, R17.reuse ;  /* 0x0000001112157221 */ /* 0x100fe20000010000 */
[----:B------:R-:W-:Y:S01]  /*1870*/  PRMT R17, R52, 0x7632, R17 ;  /* 0x0000763234117816 */ /* 0x000fe20000000011 */
        /* <DEDUP_REMOVED lines=25> */
.L_x_82:
[C---:B------:R-:W-:Y:S01]  /*1a10*/  PRMT R22, R43.reuse, 0x7632, R22 ;  /* 0x000076322b167816 */ /* 0x040fe20000000016 */
[----:B------:R-:W-:Y:S01]  /*1a20*/  FMUL.FTZ R27, R16, R8 ;  /* 0x00000008101b7220 */ /* 0x000fe20000410000 */
[----:B------:R-:W-:Y:S01]  /*1a30*/  SHF.L.U32 R26, R43, 0x10, RZ ;  /* 0x000000102b1a7819 */ /* 0x000fe200000006ff */
[----:B------:R-:W-:Y:S01]  /*1a40*/  FFMA.FTZ R19, R25, R16, R23 ;  /* 0x0000001019137223 */ /* 0x000fe20000010017 */
[----:B------:R-:W-:Y:S01]  /*1a50*/  SHF.L.U32 R22, R22, 0x10, RZ ;  /* 0x0000001016167819 */ /* 0x000fe200000006ff */
[----:B------:R-:W-:Y:S01]  /*1a60*/  FADD.FTZ R24, R21, R27 ;  /* 0x0000001b15187221 */ /* 0x000fe20000010000 */
[----:B------:R-:W-:Y:S01]  /*1a70*/  PRMT R21, R51, 0x7632, R21 ;  /* 0x0000763233157816 */ /* 0x000fe20000000015 */
[----:B------:R-:W-:Y:S01]  /*1a80*/  FADD.FTZ R26, R26, -UR17 ;  /* 0x800000111a1a7e21 */ /* 0x000fe20008010000 */
[----:B------:R-:W-:Y:S01]  /*1a90*/  FFMA.FTZ R25, R25, R27, R20 ;  /* 0x0000001b19197223 */ /* 0x000fe20000010014 */
[----:B------:R-:W-:Y:S01]  /*1aa0*/  FADD.FTZ R23, R22, -UR17 ;  /* 0x8000001116177e21 */ /* 0x000fe20008010000 */
[----:B------:R-:W-:Y:S01]  /*1ab0*/  SHF.L.U32 R20, R51, 0x10, RZ ;  /* 0x0000001033147819 */ /* 0x000fe200000006ff */
[----:B------:R-:W-:Y:S01]  /*1ac0*/  FMUL.FTZ R22, R26, UR18 ;  /* 0x000000121a167c20 */ /* 0x000fe20008410000 */
[----:B------:R-:W-:Y:S01]  /*1ad0*/  SHF.L.U32 R21, R21, 0x10, RZ ;  /* 0x0000001015157819 */ /* 0x000fe200000006ff */
[----:B------:R-:W-:Y:S01]  /*1ae0*/  FMUL.FTZ R27, R17, R9 ;  /* 0x00000009111b7220 */ /* 0x000fe20000410000 */
        /* <DEDUP_REMOVED lines=20> */
.L_x_83:
        /* <DEDUP_REMOVED lines=8> */
[----:B------:R-:W-:Y:S02]  /*1cb0*/  SHF.L.U32 R26, R24, 0x10, RZ ;  /* 0x00000010181a7819 */ /* 0x000fe400000006ff */
[----:B------:R-:W-:Y:S01]  /*1cc0*/  PRMT R27, R49, 0x7632, R27 ;  /* 0x00007632311b7816 */ /* 0x000fe2000000001b */
[----:B------:R-:W-:Y:S01]  /*1cd0*/  FADD.FTZ R31, R25, -UR17 ;  /* 0x80000011191f7e21 */ /* 0x000fe20008010000 */
[----:B------:R-:W-:Y:S01]  /*1ce0*/  SHF.L.U32 R24, R49, 0x10, RZ ;  /* 0x0000001031187819 */ /* 0x000fe200000006ff */
[----:B------:R-:W-:Y:S01]  /*1cf0*/  FADD.FTZ R33, R26, -UR17 ;  /* 0x800000111a217e21 */ /* 0x000fe20008010000 */
[----:B------:R-:W-:Y:S01]  /*1d00*/  SHF.L.U32 R25, R27, 0x10, RZ ;  /* 0x000000101b197819 */ /* 0x000fe200000006ff */
[----:B------:R-:W-:Y:S01]  /*1d10*/  FMUL.FTZ R26, R31, UR18 ;  /* 0x000000121f1a7c20 */ /* 0x000fe20008410000 */
[----:B------:R-:W-:Y:S01]  /*1d20*/  PRMT R30, R50, 0x7632, R30 ;  /* 0x00007632321e7816 */ /* 0x000fe2000000001e */
        /* <DEDUP_REMOVED lines=20> */
.L_x_84:
[----:B------:R-:W-:Y:S01]  /*1e70*/  FFMA.FTZ R31, R23, R32, R28 ;  /* 0x00000020171f7223 */ /* 0x000fe2000001001c */
[----:B------:R-:W-:Y:S01]  /*1e80*/  FMUL.FTZ R33, R24, R8 ;  /* 0x0000000818217220 */ /* 0x000fe20000410000 */
[----:B------:R-:W-:Y:S01]  /*1e90*/  SHF.L.U32 R28, R50, 0x10, RZ ;  /* 0x00000010321c7819 */ /* 0x000fe200000006ff */
[----:B------:R-:W-:Y:S01]  /*1ea0*/  FADD.FTZ R34, R32, R29 ;  /* 0x0000001d20227221 */ /* 0x000fe20000010000 */
        /* <DEDUP_REMOVED lines=30> */
.L_x_85:
[----:B------:R-:W-:Y:S01]  /*2090*/  FFMA.FTZ R37, R27, R34, R32 ;  /* 0x000000221b257223 */ /* 0x000fe20000010020 */
[----:B------:R-:W-:Y:S01]  /*20a0*/  FMUL.FTZ R35, R28, R8 ;  /* 0x000000081c237220 */ /* 0x000fe20000410000 */
[----:B------:R-:W-:Y:S01]  /*20b0*/  FADD.FTZ R38, R34, R33 ;  /* 0x0000002122267221 */ /* 0x000fe20000010000 */
[----:B------:R-:W-:Y:S01]  /*20c0*/  PRMT R36, R15, 0x7632, R36 ;  /* 0x000076320f247816 */ /* 0x000fe20000000024 */
[----:B------:R-:W-:Y:S01]  /*20d0*/  FMUL.FTZ R34, R29, R9 ;  /* 0x000000091d227220 */ /* 0x000fe20000410000 */
[----:B------:R-:W-:Y:S01]  /*20e0*/  FFMA.FTZ R32, R30, R35, R37 ;  /* 0x000000231e207223 */ /* 0x000fe20000010025 */
[----:B------:R-:W-:Y:S01]  /*20f0*/  FADD.FTZ R33, R38, R35 ;  /* 0x0000002326217221 */ /* 0x000fe20000010000 */
[----:B------:R-:W-:Y:S02]  /*2100*/  SHF.L.U32 R35, R15, 0x10, RZ ;  /* 0x000000100f237819 */ /* 0x000fe400000006ff */
[----:B------:R-:W-:Y:S01]  /*2110*/  SHF.L.U32 R36, R36, 0x10, RZ ;  /* 0x0000001024247819 */ /* 0x000fe200000006ff */
[----:B------:R-:W-:Y:S01]  /*2120*/  FFMA.FTZ R32, R31, R34, R32 ;  /* 0x000000221f207223 */ /* 0x000fe20000010020 */
[----:B------:R-:W-:Y:S01]  /*2130*/  FADD.FTZ R33, R34, R33 ;  /* 0x0000002122217221 */ /* 0x000fe20000010000 */
[----:B------:R-:W-:Y:S01]  /*2140*/  FADD.FTZ R34, R35, -UR17 ;  /* 0x8000001123227e21 */ /* 0x000fe20008010000 */
[C---:B------:R-:W-:Y:S01]  /*2150*/  PRMT R39, R47.reuse, 0x7632, R39 ;  /* 0x000076322f277816 */ /* 0x040fe20000000027 */
        /* <DEDUP_REMOVED lines=9> */
[----:B------:R-:W-:-:S04]  /*21f0*/  FMUL.FTZ R61, R38, -1.4426950216293334961 ;  /* 0xbfb8aa3b263d7820 */ /* 0x000fc80000410000 */
[----:B------:R-:W0:Y:S08]  /*2200*/  MUFU.EX2 R59, R61 ;  /* 0x0000003d003b7308 */ /* 0x000e300000000800 */
[----:B------:R-:W1:Y:S01]  /*2210*/  MUFU.EX2 R36, R36 ;  /* 0x0000002400247308 */ /* 0x000e620000000800 */
[----:B0-----:R-:W-:-:S07]  /*2220*/  FADD.FTZ R59, R59, 1 ;  /* 0x3f8000003b3b7421 */ /* 0x001fce0000010000 */
[----:B------:R-:W0:Y:S01]  /*2230*/  MUFU.RCP R59, R59 ;  /* 0x0000003b003b7308 */ /* 0x000e220000001000 */
[----:B-1----:R-:W-:-:S07]  /*2240*/  FADD.FTZ R36, R36, 1 ;  /* 0x3f80000024247421 */ /* 0x002fce0000010000 */
[----:B------:R-:W1:Y:S01]  /*2250*/  MUFU.RCP R36, R36 ;  /* 0x0000002400247308 */ /* 0x000e620000001000 */
[----:B0-----:R-:W-:Y:S01]  /*2260*/  FMUL.FTZ R58, R58, R59 ;  /* 0x0000003b3a3a7220 */ /* 0x001fe20000410000 */
[----:B------:R-:W-:-:S04]  /*2270*/  FADD.FTZ R59, -R59, 1 ;  /* 0x3f8000003b3b7421 */ /* 0x000fc80000010100 */
[----:B------:R-:W-:Y:S01]  /*2280*/  FFMA.FTZ R61, R38, R59, 1 ;  /* 0x3f800000263d7423 */ /* 0x000fe2000001003b */
[----:B-1----:R-:W-:Y:S01]  /*2290*/  FMUL.FTZ R39, R39, R36 ;  /* 0x0000002427277220 */ /* 0x002fe20000410000 */
[----:B------:R-:W-:Y:S02]  /*22a0*/  FADD.FTZ R36, -R36, 1 ;  /* 0x3f80000024247421 */ /* 0x000fe40000010100 */
[----:B------:R-:W-:Y:S02]  /*22b0*/  FMUL.FTZ R58, R58, R61 ;  /* 0x0000003d3a3a7220 */ /* 0x000fe40000410000 */
[----:B------:R-:W-:-:S04]  /*22c0*/  FFMA.FTZ R38, R37, R36, 1 ;  /* 0x3f80000025267423 */ /* 0x000fc80000010024 */
[----:B------:R-:W-:-:S07]  /*22d0*/  FMUL.FTZ R39, R39, R38 ;  /* 0x0000002627277220 */ /* 0x000fce0000410000 */
.L_x_86:
[----:B------:R-:W-:Y:S01]  /*22e0*/  FMUL.FTZ R59, R58, R8 ;  /* 0x000000083a3b7220 */ /* 0x000fe20000410000 */
[----:B------:R-:W-:Y:S01]  /*22f0*/  FFMA.FTZ R37, R18, R17, R12 ;  /* 0x0000001112257223 */ /* 0x000fe2000001000c */
[----:B------:R-:W-:Y:S01]  /*2300*/  PRMT R18, R40, 0x7632, R18 ;  /* 0x0000763228127816 */ /* 0x000fe20000000012 */
[----:B------:R-:W-:Y:S01]  /*2310*/  FADD.FTZ R36, R3, R16 ;  /* 0x0000001003247221 */ /* 0x000fe20000010000 */
[----:B------:R-:W-:Y:S01]  /*2320*/  FFMA.FTZ R12, R34, R59, R32 ;  /* 0x0000003b220c7223 */ /* 0x000fe20000010020 */
[----:B------:R-:W-:Y:S01]  /*2330*/  FMUL.FTZ R16, R39, R9 ;  /* 0x0000000927107220 */ /* 0x000fe20000410000 */
[----:B------:R-:W-:Y:S01]  /*2340*/  FADD.FTZ R33, R33, R59 ;  /* 0x0000003b21217221 */ /* 0x000fe20000010000 */
[----:B------:R-:W-:Y:S02]  /*2350*/  SHF.L.U32 R3, R40, 0x10, RZ ;  /* 0x0000001028037819 */ /* 0x000fe400000006ff */
[----:B------:R-:W-:Y:S01]  /*2360*/  SHF.L.U32 R18, R18, 0x10, RZ ;  /* 0x0000001012127819 */ /* 0x000fe200000006ff */
[----:B------:R-:W-:Y:S01]  /*2370*/  FFMA.FTZ R12, R35, R16, R12 ;  /* 0x00000010230c7223 */ /* 0x000fe2000001000c */
[----:B------:R-:W-:Y:S01]  /*2380*/  FADD.FTZ R16, R16, R33 ;  /* 0x0000002110107221 */ /* 0x000fe20000010000 */
[----:B------:R-:W-:Y:S01]  /*2390*/  PRMT R32, R46, 0x7632, R32 ;  /* 0x000076322e207816 */ /* 0x000fe20000000020 */
[----:B------:R-:W-:Y:S01]  /*23a0*/  FADD.FTZ R3, R3, -UR17 ;  /* 0x8000001103037e21 */ /* 0x000fe20008010000 */
[----:B------:R-:W-:-:S02]  /*23b0*/  FADD.FTZ R33, R18, -UR17 ;  /* 0x8000001112217e21 */ /* 0x000fc40008010000 */
[----:B------:R-:W-:Y:S01]  /*23c0*/  SHF.L.U32 R18, R32, 0x10, RZ ;  /* 0x0000001020127819 */ /* 0x000fe200000006ff */
[----:B------:R-:W-:Y:S01]  /*23d0*/  FMUL.FTZ R38, R3, UR18 ;  /* 0x0000001203267c20 */ /* 0x000fe20008410000 */
[----:B------:R-:W-:Y:S01]  /*23e0*/  FMUL.FTZ R33, R33, UR18 ;  /* 0x0000001221217c20 */ /* 0x000fe20008410000 */
[----:B------:R-:W-:Y:S01]  /*23f0*/  SHF.L.U32 R32, R46, 0x10, RZ ;  /* 0x000000102e207819 */ /* 0x000fe200000006ff */
[----:B------:R-:W-:Y:S06]  /*2400*/  @!P0 BRA `(.L_x_87) ;  /* 0x0000000000488947 */ /* 0x000fec0003800000 */
[----:B------:R-:W-:-:S04]  /*2410*/  FFMA.FTZ R59, R38, R8, R10 ;  /* 0x00000008263b7223 */ /* 0x000fc8000001000a */
[----:B------:R-:W-:-:S06]  /*2420*/  FMUL.FTZ R3, R59, -1.4426950216293334961 ;  /* 0xbfb8aa3b3b037820 */ /* 0x000fcc0000410000 */
[----:B------:R-:W0:Y:S02]  /*2430*/  MUFU.EX2 R3, R3 ;  /* 0x0000000300037308 */ /* 0x000e240000000800 */
[----:B0-----:R-:W-:-:S06]  /*2440*/  FADD.FTZ R3, R3, 1 ;  /* 0x3f80000003037421 */ /* 0x001fcc0000010000 */
[----:B------:R-:W0:Y:S02]  /*2450*/  MUFU.RCP R3, R3 ;  /* 0x0000000300037308 */ /* 0x000e240000001000 */
[----:B0-----:R-:W-:Y:S01]  /*2460*/  FMUL.FTZ R32, R32, R3 ;  /* 0x0000000320207220 */ /* 0x001fe20000410000 */
[----:B------:R-:W-:-:S04]  /*2470*/  FADD.FTZ R3, -R3, 1 ;  /* 0x3f80000003037421 */ /* 0x000fc80000010100 */
[----:B------:R-:W-:-:S04]  /*2480*/  FFMA.FTZ R59, R59, R3, 1 ;  /* 0x3f8000003b3b7423 */ /* 0x000fc80000010003 */
[----:B------:R-:W-:Y:S01]  /*2490*/  FMUL.FTZ R32, R32, R59 ;  /* 0x0000003b20207220 */ /* 0x000fe20000410000 */
        /* <DEDUP_REMOVED lines=8> */
[----:B------:R-:W-:-:S07]  /*2520*/  FMUL.FTZ R18, R18, R59 ;  /* 0x0000003b12127220 */ /* 0x000fce0000410000 */
.L_x_87:
[----:B------:R0:W-:Y:S01]  /*2530*/  STL [R1+0x4], R0 ;  /* 0x0000040001007387 */ /* 0x0001e20000100800 */
[----:B------:R-:W-:-:S03]  /*2540*/  FMUL.FTZ R3, R32, R8 ;  /* 0x0000000820037220 */ /* 0x000fc60000410000 */
[----:B------:R-:W2:Y:S01]  /*2550*/  LDL R61, [R1] ;  /* 0x00000000013d7983 */ /* 0x000ea20000100800 */
[----:B------:R-:W-:Y:S01]  /*2560*/  FFMA.FTZ R12, R38, R3, R12 ;  /* 0x00000003260c7223 */ /* 0x000fe2000001000c */
[----:B------:R-:W-:Y:S01]  /*2570*/  FADD.FTZ R16, R16, R3 ;  /* 0x0000000310107221 */ /* 0x000fe20000010000 */
[----:B------:R-:W-:Y:S01]  /*2580*/  FMUL.FTZ R3, R18, R9 ;  /* 0x0000000912037220 */ /* 0x000fe20000410000 */
[----:B0-----:R-:W0:Y:S03]  /*2590*/  S2R R0, SR_LANEID ;  /* 0x0000000000007919 */ /* 0x001e260000000000 */
[----:B------:R-:W-:Y:S01]  /*25a0*/  FFMA.FTZ R12, R33, R3, R12 ;  /* 0x00000003210c7223 */ /* 0x000fe2000001000c */
[----:B------:R-:W-:-:S04]  /*25b0*/  FADD.FTZ R16, R3, R16 ;  /* 0x0000001003107221 */ /* 0x000fc80000010000 */
[----:B------:R-:W1:Y:S04]  /*25c0*/  SHFL.DOWN PT, R3, R12, 0x1, 0x1f ;  /* 0x08201f000c037f89 */ /* 0x000e6800000e0000 */
[----:B------:R-:W3:Y:S01]  /*25d0*/  SHFL.DOWN PT, R59, R16, 0x1, 0x1f ;  /* 0x08201f00103b7f89 */ /* 0x000ee200000e0000 */
[----:B0-----:R-:W-:-:S13]  /*25e0*/  ISETP.GT.AND P0, PT, R0, 0x1e, PT ;  /* 0x0000001e0000780c */ /* 0x001fda0003f04270 */
[----:B-1----:R-:W-:Y:S01]  /*25f0*/  @!P0 FADD.FTZ R12, R12, R3 ;  /* 0x000000030c0c8221 */ /* 0x002fe20000010000 */
[----:B---3--:R-:W-:Y:S01]  /*2600*/  @!P0 FADD.FTZ R16, R16, R59 ;  /* 0x0000003b10108221 */ /* 0x008fe20000010000 */
[----:B------:R-:W-:-:S03]  /*2610*/  ISETP.GT.AND P0, PT, R0, 0x1d, PT ;  /* 0x0000001d0000780c */ /* 0x000fc60003f04270 */
[----:B------:R-:W0:Y:S04]  /*2620*/  SHFL.DOWN PT, R3, R12, 0x2, 0x1f ;  /* 0x08401f000c037f89 */ /* 0x000e2800000e0000 */
[----:B------:R-:W1:Y:S06]  /*2630*/  SHFL.DOWN PT, R59, R16, 0x2, 0x1f ;  /* 0x08401f00103b7f89 */ /* 0x000e6c00000e0000 */
        /* <DEDUP_REMOVED lines=12> */
[----:B------:R-:W-:-:S03]  /*2700*/  ISETP.GT.AND P0, PT, R0, 0xf, PT ;  /* 0x0000000f0000780c */ /* 0x000fc60003f04270 */
[----:B------:R-:W-:Y:S04]  /*2710*/  SHFL.DOWN PT, R3, R12, 0x10, 0x1f ;  /* 0x0a001f000c037f89 */ /* 0x000fe800000e0000 */
[----:B------:R0:W5:Y:S04]  /*2720*/  LDL.LU R0, [R1+0x4] ;  /* 0x0000040001007983 */ /* 0x0001680000300800 */
[----:B------:R-:W1:Y:S01]  /*2730*/  SHFL.DOWN PT, R59, R16, 0x10, 0x1f ;  /* 0x0a001f00103b7f89 */ /* 0x000e6200000e0000 */
[----:B------:R-:W3:Y:S01]  /*2740*/  S2UR UR11, SR_CgaCtaId ;  /* 0x00000000000b79c3 */ /* 0x000ee20000008800 */
[----:B------:R-:W-:Y:S01]  /*2750*/  FADD.FTZ R13, R13, R17 ;  /* 0x000000110d0d7221 */ /* 0x000fe20000010000 */
[----:B-1----:R-:W-:-:S02]  /*2760*/  @!P0 FADD.FTZ R16, R16, R59 ;  /* 0x0000003b10108221 */ /* 0x002fc40000010000 */
[----:B------:R-:W1:Y:S01]  /*2770*/  S2R R59, SR_LANEID ;  /* 0x00000000003b7919 */ /* 0x000e620000000000 */
[----:B------:R-:W-:Y:S01]  /*2780*/  @!P0 FADD.FTZ R12, R12, R3 ;  /* 0x000000030c0c8221 */ /* 0x000fe20000010000 */
        /* <DEDUP_REMOVED lines=8> */
[----:B------:R-:W-:Y:S01]  /*2810*/  UMOV UR10, 0x400 ;  /* 0x00000400000a7882 */ /* 0x000fe20000000000 */
[----:B------:R-:W-:Y:S01]  /*2820*/  FADD.FTZ R3, R3, R28 ;  /* 0x0000001c03037221 */ /* 0x000fe20000010000 */
[----:B------:R-:W-:Y:S01]  /*2830*/  UIADD3 UR9, UR10, 0x60, URZ ;  /* 0x000000600a097890 */ /* 0x000fe2000fffe03f */
[----:B------:R-:W-:Y:S01]  /*2840*/  FFMA.FTZ R19, R30, R28, R19 ;  /* 0x0000001c1e137223 */ /* 0x000fe20000010013 */
[----:B------:R-:W-:Y:S01]  /*2850*/  FFMA.FTZ R22, R31, R29, R22 ;  /* 0x0000001d1f167223 */ /* 0x000fe20000010016 */
[----:B------:R-:W-:Y:S01]  /*2860*/  FADD.FTZ R20, R20, R29 ;  /* 0x0000001d14147221 */ /* 0x000fe20000010000 */
[----:B---3--:R-:W-:Y:S01]  /*2870*/  ULEA UR9, UR11, UR9, 0x18 ;  /* 0x000000090b097291 */ /* 0x008fe2000f8ec03f */
[----:B------:R-:W-:Y:S01]  /*2880*/  FADD.FTZ R3, R3, R58 ;  /* 0x0000003a03037221 */ /* 0x000fe20000010000 */
[----:B------:R-:W-:Y:S01]  /*2890*/  FFMA.FTZ R19, R34, R58, R19 ;  /* 0x0000003a22137223 */ /* 0x000fe20000010013 */
[----:B------:R-:W-:Y:S01]  /*28a0*/  FFMA.FTZ R22, R35, R39, R22 ;  /* 0x0000002723167223 */ /* 0x000fe20000010016 */
[----:B------:R-:W-:Y:S01]  /*28b0*/  FADD.FTZ R31, R20, R39 ;  /* 0x00000027141f7221 */ /* 0x000fe20000010000 */
[----:B------:R-:W-:Y:S01]  /*28c0*/  FADD.FTZ R30, R3, R32 ;  /* 0x00000020031e7221 */ /* 0x000fe20000010000 */
[----:B------:R-:W-:Y:S01]  /*28d0*/  FFMA.FTZ R28, R38, R32, R19 ;  /* 0x00000020261c7223 */ /* 0x000fe20000010013 */
[----:B------:R-:W-:Y:S01]  /*28e0*/  FFMA.FTZ R29, R33, R18, R22 ;  /* 0x00000012211d7223 */ /* 0x000fe20000010016 */
[----:B------:R-:W-:Y:S01]  /*28f0*/  FADD.FTZ R31, R31, R18 ;  /* 0x000000121f1f7221 */ /* 0x000fe20000010000 */
[----:B------:R-:W-:-:S02]  /*2900*/  LEA R3, R14, UR9, 0x4 ;  /* 0x000000090e037c11 */ /* 0x000fc4000f8e20ff */
[----:B-1----:R-:W-:Y:S02]  /*2910*/  ISETP.NE.AND P0, PT, R59, RZ, PT ;  /* 0x000000ff3b00720c */ /* 0x002fe40003f05270 */
[----:B------:R-:W-:Y:S01]  /*2920*/  MOV R13, R16 ;  /* 0x00000010000d7202 */ /* 0x000fe20000000f00 */
[----:B------:R0:W-:Y:S01]  /*2930*/  STS.128 [R3], R28 ;  /* 0x0000001c03007388 */ /* 0x0001e20000000c00 */
[----:B------:R-:W-:Y:S09]  /*2940*/  BSSY B0, `(.L_x_88) ;  /* 0x0000018000007945 */ /* 0x000ff20003800000 */
[----:B--2---:R0:W-:Y:S01]  /*2950*/  @!P0 STS.64 [R61+0x8], R12 ;  /* 0x0000080c3d008388 */ /* 0x0041e20000000a00 */
[----:B------:R-:W-:Y:S01]  /*2960*/  BAR.SYNC.DEFER_BLOCKING 0x0 ;  /* 0x0000000000007b1d */ /* 0x000fe20000010000 */
[----:B------:R-:W-:-:S13]  /*2970*/  ISETP.NE.AND P0, PT, R14, RZ, PT ;  /* 0x000000ff0e00720c */ /* 0x000fda0003f05270 */
[----:B0-----:R-:W-:Y:S05]  /*2980*/  @P0 BRA `(.L_x_89) ;  /* 0x00000000004c0947 */ /* 0x001fea0003800000 */
[----:B------:R-:W-:-:S09]  /*2990*/  ULEA UR9, UR11, UR10, 0x18 ;  /* 0x0000000a0b097291 */ /* 0x000fd2000f8ec03f */
[----:B------:R-:W0:Y:S04]  /*29a0*/  LDS.128 R16, [UR9+0x10] ;  /* 0x00001009ff107984 */ /* 0x000e280008000c00 */
[----:B------:R-:W1:Y:S04]  /*29b0*/  LDS.128 R20, [UR9+0x20] ;  /* 0x00002009ff147984 */ /* 0x000e680008000c00 */
[----:B------:R-:W2:Y:S04]  /*29c0*/  LDS.128 R24, [UR9+0x30] ;  /* 0x00003009ff187984 */ /* 0x000ea80008000c00 */
[----:B------:R-:W3:Y:S01]  /*29d0*/  LDS.64 R32, [UR9+0x40] ;  /* 0x00004009ff207984 */ /* 0x000ee20008000a00 */
[----:B0-----:R-:W-:Y:S01]  /*29e0*/  FADD.FTZ R35, R12, R16 ;  /* 0x000000100c237221 */ /* 0x001fe20000010000 */
[----:B------:R-:W-:-:S03]  /*29f0*/  FADD.FTZ R12, R13, R17 ;  /* 0x000000110d0c7221 */ /* 0x000fc60000010000 */
[----:B------:R-:W-:Y:S01]  /*2a00*/  FADD.FTZ R35, R35, R18 ;  /* 0x0000001223237221 */ /* 0x000fe20000010000 */
[----:B------:R-:W-:-:S03]  /*2a10*/  FADD.FTZ R12, R12, R19 ;  /* 0x000000130c0c7221 */ /* 0x000fc60000010000 */
        /* <DEDUP_REMOVED lines=9> */
[----:B------:R-:W-:-:S07]  /*2ab0*/  FADD.FTZ R13, R16, R33 ;  /* 0x00000021100d7221 */ /* 0x000fce0000010000 */
.L_x_89:
[----:B------:R-:W-:Y:S05]  /*2ac0*/  BSYNC B0 ;  /* 0x0000000000007941 */ /* 0x000fea0003800000 */
.L_x_88:
[----:B------:R-:W-:Y:S01]  /*2ad0*/  BAR.SYNC.DEFER_BLOCKING 0x0 ;  /* 0x0000000000007b1d */ /* 0x000fe20000010000 */
[----:B------:R-:W-:-:S05]  /*2ae0*/  ISETP.GT.U32.AND P6, PT, R14, 0x7, PT ;  /* 0x000000070e00780c */ /* 0x000fca0003fc4070 */
[----:B------:R-:W-:Y:S08]  /*2af0*/  BSSY B0, `(.L_x_90) ;  /* 0x000009d000007945 */ /* 0x000ff00003800000 */
[----:B------:R-:W-:Y:S05]  /*2b00*/  @P6 BRA `(.L_x_91) ;  /* 0x00000008006c6947 */ /* 0x000fea0003800000 */
[----:B------:R-:W0:Y:S04]  /*2b10*/  LDS.128 R32, [R3+0x80] ;  /* 0x0000800003207984 */ /* 0x000e280000000c00 */
[----:B------:R-:W1:Y:S04]  /*2b20*/  LDS.128 R24, [R3+0x100] ;  /* 0x0001000003187984 */ /* 0x000e680000000c00 */
[----:B------:R-:W2:Y:S04]  /*2b30*/  LDS.128 R20, [R3+0x180] ;  /* 0x0001800003147984 */ /* 0x000ea80000000c00 */
[----:B------:R-:W3:Y:S04]  /*2b40*/  LDS.128 R36, [R3+0x200] ;  /* 0x0002000003247984 */ /* 0x000ee80000000c00 */
[----:B------:R-:W4:Y:S01]  /*2b50*/  LDS.128 R16, [R3+0x280] ;  /* 0x0002800003107984 */ /* 0x000f220000000c00 */
[----:B0-----:R-:W-:Y:S01]  /*2b60*/  FADD.FTZ R28, R28, R32 ;  /* 0x000000201c1c7221 */ /* 0x001fe20000010000 */
[----:B------:R-:W-:Y:S01]  /*2b70*/  FADD.FTZ R29, R29, R33 ;  /* 0x000000211d1d7221 */ /* 0x000fe20000010000 */
[----:B------:R-:W-:Y:S01]  /*2b80*/  FADD.FTZ R59, R30, R34 ;  /* 0x000000221e3b7221 */ /* 0x000fe20000010000 */
[----:B------:R-:W-:Y:S01]  /*2b90*/  FADD.FTZ R30, R31, R35 ;  /* 0x000000231f1e7221 */ /* 0x000fe20000010000 */
[----:B-1----:R-:W-:Y:S01]  /*2ba0*/  FADD.FTZ R31, R28, R24 ;  /* 0x000000181c1f7221 */ /* 0x002fe20000010000 */
[----:B------:R-:W-:Y:S01]  /*2bb0*/  FADD.FTZ R28, R29, R25 ;  /* 0x000000191d1c7221 */ /* 0x000fe20000010000 */
[----:B------:R-:W0:Y:S01]  /*2bc0*/  LDS.128 R32, [R3+0x300] ;  /* 0x0003000003207984 */ /* 0x000e220000000c00 */
        /* <DEDUP_REMOVED lines=9> */
[----:B------:R-:W2:Y:S01]  /*2c60*/  LDS.128 R24, [R3+0x400] ;  /* 0x0004000003187984 */ /* 0x000ea20000000c00 */
[----:B------:R-:W-:Y:S01]  /*2c70*/  FADD.FTZ R38, R58, R38 ;  /* 0x000000263a267221 */ /* 0x000fe20000010000 */
[----:B------:R-:W-:Y:S01]  /*2c80*/  FADD.FTZ R59, R59, R39 ;  /* 0x000000273b3b7221 */ /* 0x000fe20000010000 */
[----:B----4-:R-:W-:Y:S01]  /*2c90*/  FADD.FTZ R16, R36, R16 ;  /* 0x0000001024107221 */ /* 0x010fe20000010000 */
[----:B------:R-:W3:Y:S01]  /*2ca0*/  LDS.128 R20, [R3+0x480] ;  /* 0x0004800003147984 */ /* 0x000ee20000000c00 */
[----:B------:R-:W-:Y:S01]  /*2cb0*/  FADD.FTZ R17, R37, R17 ;  /* 0x0000001125117221 */ /* 0x000fe20000010000 */
[----:B------:R-:W-:Y:S01]  /*2cc0*/  FADD.FTZ R18, R38, R18 ;  /* 0x0000001226127221 */ /* 0x000fe20000010000 */
[----:B------:R-:W-:Y:S01]  /*2cd0*/  FADD.FTZ R19, R59, R19 ;  /* 0x000000133b137221 */ /* 0x000fe20000010000 */
[----:B------:R-:W4:Y:S01]  /*2ce0*/  LDS.128 R36, [R3+0x500] ;  /* 0x0005000003247984 */ /* 0x000f220000000c00 */
        /* <DEDUP_REMOVED lines=8> */
[----:B------:R-:W-:Y:S01]  /*2d70*/  FADD.FTZ R30, R34, R31 ;  /* 0x0000001f221e7221 */ /* 0x000fe20000010000 */
[----:B--2---:R-:W-:Y:S01]  /*2d80*/  FADD.FTZ R29, R35, R24 ;  /* 0x00000018231d7221 */ /* 0x004fe20000010000 */
[----:B------:R-:W-:Y:S01]  /*2d90*/  FADD.FTZ R28, R28, R25 ;  /* 0x000000191c1c7221 */ /* 0x000fe20000010000 */
[----:B------:R-:W1:Y:S01]  /*2da0*/  LDS.128 R32, [R3+0x600] ;  /* 0x0006000003207984 */ /* 0x000e620000000c00 */
        /* <DEDUP_REMOVED lines=8> */
[----:B----4-:R-:W-:Y:S01]  /*2e30*/  FADD.FTZ R36, R20, R36 ;  /* 0x0000002414247221 */ /* 0x010fe20000010000 */
[----:B------:R-:W-:Y:S01]  /*2e40*/  FADD.FTZ R37, R21, R37 ;  /* 0x0000002515257221 */ /* 0x000fe20000010000 */
[----:B------:R-:W-:Y:S01]  /*2e50*/  FADD.FTZ R38, R58, R38 ;  /* 0x000000263a267221 */ /* 0x000fe20000010000 */
[----:B------:R-:W4:Y:S01]  /*2e60*/  LDS.128 R20, [R3+0x780] ;  /* 0x0007800003147984 */ /* 0x000f220000000c00 */
[----:B------:R-:W-:Y:S01]  /*2e70*/  FADD.FTZ R59, R59, R39 ;  /* 0x000000273b3b7221 */ /* 0x000fe20000010000 */
        /* <DEDUP_REMOVED lines=28> */
[----:B------:R-:W0:Y:S01]  /*3040*/  LDS.128 R20, [R3+0xa80] ;  /* 0x000a800003147984 */ /* 0x000e220000000c00 */
[----:B------:R-:W-:Y:S01]  /*3050*/  FADD.FTZ R38, R59, R39 ;  /* 0x000000273b267221 */ /* 0x000fe20000010000 */
        /* <DEDUP_REMOVED lines=23> */
[----:B------:R-:W0:Y:S01]  /*31d0*/  LDS.128 R28, [R3+0xd00] ;  /* 0x000d0000031c7984 */ /* 0x000e220000000c00 */
[----:B------:R-:W-:Y:S01]  /*31e0*/  FADD.FTZ R22, R59, R23 ;  /* 0x000000173b167221 */ /* 0x000fe20000010000 */
[----:B-1----:R-:W-:Y:S01]  /*31f0*/  FADD.FTZ R23, R20, R16 ;  /* 0x0000001014177221 */ /* 0x002fe20000010000 */
[----:B------:R-:W-:-:S02]  /*3200*/  FADD.FTZ R16, R21, R17 ;  /* 0x0000001115107221 */ /* 0x000fc40000010000 */
[----:B------:R-:W-:Y:S01]  /*3210*/  FADD.FTZ R22, R22, R19 ;  /* 0x0000001316167221 */ /* 0x000fe20000010000 */
[----:B------:R-:W-:Y:S01]  /*3220*/  FADD.FTZ R61, R61, R18 ;  /* 0x000000123d3d7221 */ /* 0x000fe20000010000 */
[----:B--2---:R-:W-:Y:S01]  /*3230*/  FADD.FTZ R17, R23, R24 ;  /* 0x0000001817117221 */ /* 0x004fe20000010000 */
[----:B------:R-:W-:Y:S01]  /*3240*/  FADD.FTZ R16, R16, R25 ;  /* 0x0000001910107221 */ /* 0x000fe20000010000 */
[----:B------:R-:W-:Y:S01]  /*3250*/  FADD.FTZ R24, R22, R27 ;  /* 0x0000001b16187221 */ /* 0x000fe20000010000 */
[----:B------:R-:W-:Y:S01]  /*3260*/  FADD.FTZ R59, R61, R26 ;  /* 0x0000001a3d3b7221 */ /* 0x000fe20000010000 */
[----:B------:R-:W1:Y:S01]  /*3270*/  LDS.128 R20, [R3+0xd80] ;  /* 0x000d800003147984 */ /* 0x000e620000000c00 */
[----:B---3--:R-:W-:Y:S01]  /*3280*/  FADD.FTZ R25, R17, R32 ;  /* 0x0000002011197221 */ /* 0x008fe20000010000 */
[----:B------:R-:W-:Y:S01]  /*3290*/  FADD.FTZ R58, R16, R33 ;  /* 0x00000021103a7221 */ /* 0x000fe20000010000 */
[----:B------:R-:W-:Y:S01]  /*32a0*/  FADD.FTZ R32, R24, R35 ;  /* 0x0000002318207221 */ /* 0x000fe20000010000 */
[----:B------:R-:W2:Y:S01]  /*32b0*/  LDS.128 R16, [R3+0xe00] ;  /* 0x000e000003107984 */ /* 0x000ea20000000c00 */
[----:B----4-:R-:W-:Y:S01]  /*32c0*/  FADD.FTZ R36, R25, R36 ;  /* 0x0000002419247221 */ /* 0x010fe20000010000 */
[----:B------:R-:W-:Y:S01]  /*32d0*/  FADD.FTZ R59, R59, R34 ;  /* 0x000000223b3b7221 */ /* 0x000fe20000010000 */
[----:B------:R-:W-:Y:S01]  /*32e0*/  FADD.FTZ R61, R32, R39 ;  /* 0x00000027203d7221 */ /* 0x000fe20000010000 */
[----:B------:R-:W3:Y:S01]  /*32f0*/  LDS.128 R24, [R3+0xe80] ;  /* 0x000e800003187984 */ /* 0x000ee20000000c00 */
[----:B------:R-:W-:Y:S01]  /*3300*/  FADD.FTZ R58, R58, R37 ;  /* 0x000000253a3a7221 */ /* 0x000fe20000010000 */
[----:B------:R-:W-:-:S02]  /*3310*/  FADD.FTZ R59, R59, R38 ;  /* 0x000000263b3b7221 */ /* 0x000fc40000010000 */
[----:B------:R-:W4:Y:S01]  /*3320*/  LDS.128 R32, [R3+0xf00] ;  /* 0x000f000003207984 */ /* 0x000f220000000c00 */
[----:B0-----:R-:W-:Y:S01]  /*3330*/  FADD.FTZ R28, R36, R28 ;  /* 0x0000001c241c7221 */ /* 0x001fe20000010000 */
[----:B------:R-:W-:Y:S02]  /*3340*/  FADD.FTZ R59, R59, R30 ;  /* 0x0000001e3b3b7221 */ /* 0x000fe40000010000 */
[----:B------:R-:W0:Y:S01]  /*3350*/  LDS.128 R36, [R3+0xf80] ;  /* 0x000f800003247984 */ /* 0x000e220000000c00 */
[----:B------:R-:W-:Y:S01]  /*3360*/  FADD.FTZ R58, R58, R29 ;  /* 0x0000001d3a3a7221 */ /* 0x000fe20000010000 */
[----:B------:R-:W-:Y:S01]  /*3370*/  FADD.FTZ R30, R61, R31 ;  /* 0x0000001f3d1e7221 */ /* 0x000fe20000010000 */
[----:B-1----:R-:W-:Y:S02]  /*3380*/  FADD.FTZ R29, R28, R20 ;  /* 0x000000141c1d7221 */ /* 0x002fe40000010000 */
        /* <DEDUP_REMOVED lines=10> */
[----:B------:R-:W-:Y:S01]  /*3430*/  FADD.FTZ R30, R30, R27 ;  /* 0x0000001b1e1e7221 */ /* 0x000fe20000010000 */
[----:B----4-:R-:W-:Y:S01]  /*3440*/  FADD.FTZ R29, R29, R32 ;  /* 0x000000201d1d7221 */ /* 0x010fe20000010000 */
[----:B------:R-:W-:Y:S01]  /*3450*/  FADD.FTZ R58, R58, R33 ;  /* 0x000000213a3a7221 */ /* 0x000fe20000010000 */
[----:B------:R-:W-:Y:S01]  /*3460*/  FADD.FTZ R59, R59, R34 ;  /* 0x000000223b3b7221 */ /* 0x000fe20000010000 */
[----:B------:R-:W-:Y:S01]  /*3470*/  FADD.FTZ R16, R30, R35 ;  /* 0x000000231e107221 */ /* 0x000fe20000010000 */
[----:B0-----:R-:W-:Y:S01]  /*3480*/  FADD.FTZ R28, R29, R36 ;  /* 0x000000241d1c7221 */ /* 0x001fe20000010000 */
[----:B------:R-:W-:Y:S01]  /*3490*/  FADD.FTZ R29, R58, R37 ;  /* 0x000000253a1d7221 */ /* 0x000fe20000010000 */
[----:B------:R-:W-:Y:S01]  /*34a0*/  FADD.FTZ R30, R59, R38 ;  /* 0x000000263b1e7221 */ /* 0x000fe20000010000 */
[----:B------:R-:W-:-:S07]  /*34b0*/  FADD.FTZ R31, R16, R39 ;  /* 0x00000027101f7221 */ /* 0x000fce0000010000 */
.L_x_91:
[----:B------:R-:W-:Y:S05]  /*34c0*/  BSYNC B0 ;  /* 0x0000000000007941 */ /* 0x000fea0003800000 */
.L_x_90:
[----:B------:R-:W0:Y:S01]  /*34d0*/  LDC.64 R16, c[0x0][0x268] ;  /* 0x00009a00ff107b82 */ /* 0x000e220000000a00 */
[----:B------:R-:W-:Y:S01]  /*34e0*/  LEA R55, R55, R14, 0x3 ;  /* 0x0000000e37377211 */ /* 0x000fe200078e18ff */
[----:B------:R-:W-:Y:S01]  /*34f0*/  BSSY B0, `(.L_x_92) ;  /* 0x0000012000007945 */ /* 0x000fe20003800000 */
[----:B------:R-:W-:-:S05]  /*3500*/  PRMT R33, R15, 0x7632, R33 ;  /* 0x000076320f217816 */ /* 0x000fca0000000021 */
[----:B------:R-:W1:Y:S01]  /*3510*/  LDC R3, c[0x0][0xc] ;  /* 0x00000300ff037b82 */ /* 0x000e620000000800 */
[----:B0-----:R-:W-:Y:S01]  /*3520*/  IMAD.WIDE R16, R55, 0x4, R16 ;  /* 0x0000000437107825 */ /* 0x001fe200078e0210 */
[----:B------:R-:W-:Y:S06]  /*3530*/  @P6 BRA `(.L_x_93) ;  /* 0x0000000000346947 */ /* 0x000fec0003800000 */
[----:B------:R-:W0:Y:S01]  /*3540*/  LDC.64 R22, c[0x0][0x288] ;  /* 0x0000a200ff167b82 */ /* 0x000e220000000a00 */
[----:B------:R-:W-:Y:S01]  /*3550*/  MOV R19, UR5 ;  /* 0x0000000500137c02 */ /* 0x000fe20008000f00 */
[----:B------:R2:W-:Y:S01]  /*3560*/  REDG.E.ADD.F32.FTZ.RN.STRONG.GPU desc[UR12][R16.64], R28 ;  /* 0x0000001c100079a6 */ /* 0x0005e2000c10f38c */
[----:B------:R-:W-:Y:S02]  /*3570*/  MOV R21, UR6 ;  /* 0x0000000600157c02 */ /* 0x000fe40008000f00 */
[----:B------:R-:W-:-:S04]  /*3580*/  LEA R18, P6, R19, R16, 0x2 ;  /* 0x0000001013127211 */ /* 0x000fc800078c10ff */
[----:B------:R-:W-:Y:S02]  /*3590*/  IADD3.X R19, R17, UR7, RZ, P6, !PT ;  /* 0x0000000711137c10 */ /* 0x000fe4000b7fe4ff */
[----:B------:R-:W-:-:S03]  /*35a0*/  LEA R20, P6, R21, R16, 0x2 ;  /* 0x0000001015147211 */ /* 0x000fc600078c10ff */
[----:B------:R2:W-:Y:S01]  /*35b0*/  REDG.E.ADD.F32.FTZ.RN.STRONG.GPU desc[UR12][R18.64], R29 ;  /* 0x0000001d120079a6 */ /* 0x0005e2000c10f38c */
[----:B------:R-:W-:Y:S02]  /*35c0*/  IADD3.X R21, R17, UR8, RZ, P6, !PT ;  /* 0x0000000811157c10 */ /* 0x000fe4000b7fe4ff */
[----:B0-----:R-:W-:-:S04]  /*35d0*/  LEA R24, P6, R22, R16, 0x2 ;  /* 0x0000001016187211 */ /* 0x001fc800078c10ff */
[----:B------:R-:W-:-:S05]  /*35e0*/  LEA.HI.X R25, R22, R17, R23, 0x2, P6 ;  /* 0x0000001116197211 */ /* 0x000fca00030f1417 */
[----:B------:R2:W-:Y:S04]  /*35f0*/  REDG.E.ADD.F32.FTZ.RN.STRONG.GPU desc[UR12][R24.64], R30 ;  /* 0x0000001e180079a6 */ /* 0x0005e8000c10f38c */
[----:B------:R2:W-:Y:S02]  /*3600*/  REDG.E.ADD.F32.FTZ.RN.STRONG.GPU desc[UR12][R20.64], R31 ;  /* 0x0000001f140079a6 */ /* 0x0005e4000c10f38c */
.L_x_93:
[----:B------:R-:W-:Y:S05]  /*3610*/  BSYNC B0 ;  /* 0x0000000000007941 */ /* 0x000fea0003800000 */
.L_x_92:
[----:B-1----:R-:W-:Y:S02]  /*3620*/  ISETP.GE.U32.AND P6, PT, R3, 0x2, PT ;  /* 0x000000020300780c */ /* 0x002fe40003fc6070 */
[----:B--2---:R-:W-:Y:S02]  /*3630*/  PRMT R24, R47, 0x7632, R24 ;  /* 0x000076322f187816 */ /* 0x004fe40000000018 */
[----:B------:R-:W-:Y:S02]  /*3640*/  PRMT R32, R42, 0x7632, R32 ;  /* 0x000076322a207816 */ /* 0x000fe40000000020 */
[----:B------:R-:W-:Y:S02]  /*3650*/  PRMT R31, R52, 0x7632, R31 ;  /* 0x00007632341f7816 */ /* 0x000fe4000000001f */
[----:B------:R-:W-:Y:S02]  /*3660*/  PRMT R30, R43, 0x7632, R30 ;  /* 0x000076322b1e7816 */ /* 0x000fe4000000001e */
[----:B------:R-:W-:-:S02]  /*3670*/  PRMT R29, R51, 0x7632, R29 ;  /* 0x00007632331d7816 */ /* 0x000fc4000000001d */
[----:B------:R-:W-:Y:S02]  /*3680*/  PRMT R28, R41, 0x7632, R28 ;  /* 0x00007632291c7816 */ /* 0x000fe4000000001c */
[----:B------:R-:W-:Y:S02]  /*3690*/  PRMT R27, R49, 0x7632, R27 ;  /* 0x00007632311b7816 */ /* 0x000fe4000000001b */
[----:B------:R-:W-:Y:S02]  /*36a0*/  PRMT R26, R50, 0x7632, R26 ;  /* 0x00007632321a7816 */ /* 0x000fe4000000001a */
[----:B------:R-:W-:Y:S02]  /*36b0*/  PRMT R25, R48, 0x7632, R25 ;  /* 0x0000763230197816 */ /* 0x000fe40000000019 */
[----:B------:R-:W-:Y:S02]  /*36c0*/  PRMT R16, R40, 0x7632, R16 ;  /* 0x0000763228107816 */ /* 0x000fe40000000010 */
[----:B------:R-:W-:Y:S01]  /*36d0*/  PRMT R17, R46, 0x7632, R17 ;  /* 0x000076322e117816 */ /* 0x000fe20000000011 */
[----:B------:R-:W-:Y:S06]  /*36e0*/  @!P6 BRA `(.L_x_94) ;  /* 0x0000001000a8e947 */ /* 0x000fec0003800000 */
[----:B------:R-:W0:Y:S01]  /*36f0*/  LDC.64 R18, c[0x0][0x258] ;  /* 0x00009600ff127b82 */ /* 0x000e220000000a00 */
[----:B------:R-:W-:-:S04]  /*3700*/  ULOP3.LUT UR9, UR4, 0x1, URZ, 0xc0, !UPT ;  /* 0x0000000104097892 */ /* 0x000fc8000f8ec03f */
[----:B------:R-:W-:-:S03]  /*3710*/  UIMAD UR9, UR9, UR16, URZ ;  /* 0x00000010090972a4 */ /* 0x000fc6000f8e023f */
[----:B------:R-:W1:Y:S03]  /*3720*/  LDC.64 R20, c[0x0][0x260] ;  /* 0x00009800ff147b82 */ /* 0x000e660000000a00 */
[----:B------:R-:W-:Y:S01]  /*3730*/  IMAD R22, R3, UR9, RZ ;  /* 0x0000000903167c24 */ /* 0x000fe2000f8e02ff */
[----:B-----5:R-:W-:-:S04]  /*3740*/  IADD3 R23, R0, UR9, RZ ;  /* 0x0000000900177c10 */ /* 0x020fc8000fffe0ff */
[----:B------:R-:W-:Y:S01]  /*3750*/  SHF.L.U32 R35, R22, 0x1, RZ ;  /* 0x0000000116237819 */ /* 0x000fe200000006ff */
[----:B0-----:R-:W-:-:S04]  /*3760*/  IMAD.WIDE.U32 R18, R23, 0x4, R18 ;  /* 0x0000000417127825 */ /* 0x001fc800078e0012 */
[----:B-1----:R-:W-:Y:S01]  /*3770*/  IMAD.WIDE R20, R35, 0x4, R20 ;  /* 0x0000000423147825 */ /* 0x002fe200078e0214 */
[----:B------:R-:W-:Y:S06]  /*3780*/  @P0 BRA `(.L_x_95) ;  /* 0x0000000000740947 */ /* 0x000fec0003800000 */
[----:B------:R-:W0:Y:S01]  /*3790*/  S2R R34, SR_LANEID ;  /* 0x0000000000227919 */ /* 0x000e220000000000 */
[----:B------:R-:W1:Y:S01]  /*37a0*/  S2UR UR9, SR_CTAID.Y ;  /* 0x00000000000979c3 */ /* 0x000e620000002600 */
[----:B------:R-:W-:Y:S01]  /*37b0*/  VOTEU.ANY UR10, UPT, PT ;  /* 0x00000000000a7886 */ /* 0x000fe200038e0100 */
[----:B------:R-:W-:Y:S01]  /*37c0*/  ULOP3.LUT UP0, URZ, UR4, 0x2, URZ, 0xc0, !UPT ;  /* 0x00000002043f7892 */ /* 0x000fe2000f80c03f */
[----:B------:R-:W2:Y:S01]  /*37d0*/  S2R R23, SR_CTAID.X ;  /* 0x0000000000177919 */ /* 0x000ea20000002500 */
[----:B------:R-:W-:Y:S02]  /*37e0*/  UPOPC UR11, UR10 ;  /* 0x0000000a000b72bf */ /* 0x000fe40008000000 */
[----:B------:R-:W-:Y:S01]  /*37f0*/  UFLO.U32 UR10, UR10 ;  /* 0x0000000a000a72bd */ /* 0x000fe200080e0000 */
[----:B-1----:R-:W-:Y:S01]  /*3800*/  MOV R0, UR9 ;  /* 0x0000000900007c02 */ /* 0x002fe20008000f00 */
[----:B------:R-:W-:Y:S02]  /*3810*/  UMOV UR9, 0x1 ;  /* 0x0000000100097882 */ /* 0x000fe40000000000 */
[----:B------:R-:W-:-:S02]  /*3820*/  USEL UR9, UR9, 0xffffffff, !UP0 ;  /* 0xffffffff09097887 */ /* 0x000fc4000c000000 */
[----:B0-----:R-:W-:Y:S02]  /*3830*/  ISETP.EQ.U32.AND P6, PT, R34, UR10, PT ;  /* 0x0000000a22007c0c */ /* 0x001fe4000bfc2070 */
[----:B------:R-:W-:Y:S01]  /*3840*/  UIMAD UR9, UR9, UR11, URZ ;  /* 0x0000000b090972a4 */ /* 0x000fe2000f8e023f */
[----:B--2---:R-:W-:-:S05]  /*3850*/  IMAD R23, R23, UR16, R0 ;  /* 0x0000001017177c24 */ /* 0x004fca000f8e0200 */
[----:B------:R-:W-:Y:S01]  /*3860*/  MOV R37, UR9 ;  /* 0x0000000900257c02 */ /* 0x000fe20008000f00 */
[----:B------:R-:W-:-:S05]  /*3870*/  IMAD.WIDE.U32 R22, R23, 0x8, R20 ;  /* 0x0000000817167825 */ /* 0x000fca00078e0014 */
[----:B------:R0:W-:Y:S01]  /*3880*/  STG.E.64 desc[UR12][R22.64], R12 ;  /* 0x0000000c16007986 */ /* 0x0001e2000c101b0c */
[----:B------:R-:W-:Y:S06]  /*3890*/  @P6 MEMBAR.ALL.GPU ;  /* 0x0000000000006992 */ /* 0x000fec000000a000 */
[----:B------:R-:W-:-:S00]  /*38a0*/  @P6 ERRBAR ;  /* 0x00000000000069ab */ /* 0x000fc00000000000 */
[----:B------:R-:W-:Y:S06]  /*38b0*/  @P6 CGAERRBAR ;  /* 0x00000000000065ab */ /* 0x000fec0000000000 */
[----:B------:R0:W-:Y:S01]  /*38c0*/  @P6 REDG.E.ADD.S32.STRONG.GPU desc[UR12][R18.64], R37 ;  /* 0x000000251200698e */ /* 0x0001e2000c10e38c */
[----:B------:R-:W-:-:S04]  /*38d0*/  PLOP3.LUT P6, PT, PT, PT, UP0, 0x40, 0x0 ;  /* 0x000000000000781c */ /* 0x000fc80003fce808 */
[----:B------:R-:W-:-:S04]  /*38e0*/  SEL R35, R3, RZ, P6 ;  /* 0x000000ff03237207 */ /* 0x000fc80003000000 */
[----:B------:R-:W-:-:S13]  /*38f0*/  ISETP.NE.AND P6, PT, R35, -0x1, PT ;  /* 0xffffffff2300780c */ /* 0x000fda0003fc5270 */
[----:B0-----:R-:W-:Y:S05]  /*3900*/  @!P6 BRA `(.L_x_95) ;  /* 0x000000000014e947 */ /* 0x001fea0003800000 */
.L_x_96:
[----:B------:R-:W2:Y:S04]  /*3910*/  LDG.E.STRONG.GPU R22, desc[UR12][R18.64] ;  /* 0x0000000c12167981 */ /* 0x000ea8000c1ef900 */
[----:B--2---:R-:W-:Y:S01]  /*3920*/  CCTL.IVALL ;  /* 0x00000000ff00798f */ /* 0x004fe20002000000 */
[----:B------:R-:W-:Y:S05]  /*3930*/  YIELD ;  /* 0x0000000000007946 */ /* 0x000fea0003800000 */
[----:B------:R-:W-:-:S13]  /*3940*/  ISETP.NE.AND P6, PT, R22, R35, PT ;  /* 0x000000231600720c */ /* 0x000fda0003fc5270 */
[----:B------:R-:W-:Y:S05]  /*3950*/  @P6 BRA `(.L_x_96) ;  /* 0xfffffffc00ec6947 */ /* 0x000fea000383ffff */
.L_x_95:
        /* <DEDUP_REMOVED lines=8> */
[----:B------:R-:W-:-:S04]  /*39e0*/  LOP3.LUT R18, R3, 0x3, RZ, 0xc0, !PT ;  /* 0x0000000303127812 */ /* 0x000fc800078ec0ff */
[----:B------:R-:W-:Y:S02]  /*39f0*/  IADD3 R19, -R18, R3, RZ ;  /* 0x0000000312137210 */ /* 0x000fe40007ffe1ff */
[----:B------:R-:W-:Y:S02]  /*3a00*/  MOV R18, RZ ;  /* 0x000000ff00127202 */ /* 0x000fe40000000f00 */
[C---:B------:R-:W-:Y:S02]  /*3a10*/  ISETP.GT.AND P6, PT, R19.reuse, RZ, PT ;  /* 0x000000ff1300720c */ /* 0x040fe40003fc4270 */
[----:B------:R-:W-:-:S11]  /*3a20*/  R2UR UR9, R19 ;  /* 0x00000000130972ca */ /* 0x000fd600000e0000 */
[----:B------:R-:W-:Y:S05]  /*3a30*/  @!P6 BRA `(.L_x_98) ;  /* 0x0000000800e8e947 */ /* 0x000fea0003800000 */
[----:B------:R-:W-:Y:S02]  /*3a40*/  UISETP.GT.AND UP1, UPT, UR9, 0xc, UPT ;  /* 0x0000000c0900788c */ /* 0x000fe4000bf24270 */
[----:B------:R-:W-:-:S04]  /*3a50*/  UPLOP3.LUT UP0, UPT, UPT, UPT, UPT, 0x80, 0x0 ;  /* 0x000000000000789c */ /* 0x000fc80003f0f070 */
[----:B------:R-:W-:-:S13]  /*3a60*/  PLOP3.LUT P6, PT, PT, PT, UP1, 0x40, 0x0 ;  /* 0x000000000000781c */ /* 0x000fda0003fce818 */
[----:B------:R-:W-:Y:S05]  /*3a70*/  @P6 BRA `(.L_x_99) ;  /* 0x0000000400d46947 */ /* 0x000fea0003800000 */
[----:B------:R-:W-:-:S11]  /*3a80*/  UPLOP3.LUT UP0, UPT, UPT, UPT, UPT, 0x40, 0x0 ;  /* 0x000000000000789c */ /* 0x000fd60003f0e870 */
.L_x_100:
[----:B------:R-:W-:-:S13]  /*3a90*/  ISETP.EQ.OR P6, PT, R18, UR14, P0 ;  /* 0x0000000e12007c0c */ /* 0x000fda00087c2670 */
[----:B------:R-:W-:-:S04]  /*3aa0*/  @!P6 IMAD R23, R18, UR16, R0 ;  /* 0x000000101217ec24 */ /* 0x000fc8000f8e0200 */
[----:B------:R-:W-:-:S06]  /*3ab0*/  @!P6 IMAD.WIDE.U32 R22, R23, 0x8, R20 ;  /* 0x000000081716e825 */ /* 0x000fcc00078e0014 */
[----:B------:R-:W2:Y:S01]  /*3ac0*/  @!P6 LDG.E.64 R22, desc[UR12][R22.64] ;  /* 0x0000000c1616e981 */ /* 0x000ea2000c1e1b00 */
[----:B------:R-:W-:Y:S01]  /*3ad0*/  IADD3 R19, R18, 0x1, RZ ;  /* 0x0000000112137810 */ /* 0x000fe20007ffe0ff */
[----:B--2---:R-:W-:Y:S01]  /*3ae0*/  @!P6 FADD.FTZ R12, R12, R22 ;  /* 0x000000160c0ce221 */ /* 0x004fe20000010000 */
[----:B------:R-:W-:Y:S02]  /*3af0*/  @!P6 FADD.FTZ R13, R13, R23 ;  /* 0x000000170d0de221 */ /* 0x000fe40000010000 */
        /* <DEDUP_REMOVED lines=102> */
[----:B------:R-:W-:Y:S01]  /*4160*/  UIADD3 UR9, UR9, -0x10, URZ ;  /* 0xfffffff009097890 */ /* 0x000fe2000fffe03f */
[----:B------:R-:W-:-:S03]  /*4170*/  IADD3 R18, R18, 0x10, RZ ;  /* 0x0000001012127810 */ /* 0x000fc60007ffe0ff */
[----:B------:R-:W-:Y:S01]  /*4180*/  UISETP.GT.AND UP1, UPT, UR9, 0xc, UPT ;  /* 0x0000000c0900788c */ /* 0x000fe2000bf24270 */
[----:B--2---:R-:W-:Y:S01]  /*4190*/  @!P6 FADD.FTZ R12, R12, R22 ;  /* 0x000000160c0ce221 */ /* 0x004fe20000010000 */
[----:B------:R-:W-:-:S04]  /*41a0*/  @!P6 FADD.FTZ R13, R13, R23 ;  /* 0x000000170d0de221 */ /* 0x000fc80000010000 */
[----:B------:R-:W-:-:S13]  /*41b0*/  PLOP3.LUT P6, PT, PT, PT, UP1, 0x80, 0x0 ;  /* 0x000000000000781c */ /* 0x000fda0003fcf018 */
[----:B------:R-:W-:Y:S05]  /*41c0*/  @P6 BRA `(.L_x_100) ;  /* 0xfffffff800306947 */ /* 0x000fea000383ffff */
.L_x_99:
[----:B------:R-:W-:-:S06]  /*41d0*/  UISETP.GT.AND UP1, UPT, UR9, 0x4, UPT ;  /* 0x000000040900788c */ /* 0x000fcc000bf24270 */
[----:B------:R-:W-:-:S13]  /*41e0*/  PLOP3.LUT P6, PT, PT, PT, UP1, 0x40, 0x0 ;  /* 0x000000000000781c */ /* 0x000fda0003fce818 */
[----:B------:R-:W-:Y:S05]  /*41f0*/  @P6 BRA `(.L_x_101) ;  /* 0x0000000000ec6947 */ /* 0x000fea0003800000 */
        /* <DEDUP_REMOVED lines=24> */
[----:B------:R-:W2:Y:S02]  /*4380*/  @!P6 LDG.E.64 R22, desc[UR12][R22.64] ;  /* 0x0000000c1616e981 */ /* 0x000ea4000c1e1b00 */
[----:B--2---:R-:W-:Y:S01]  /*4390*/  @!P6 FADD.FTZ R12, R12, R22 ;  /* 0x000000160c0ce221 */ /* 0x004fe20000010000 */
[----:B------:R-:W-:Y:S01]  /*43a0*/  IADD3 R22, R18, 0x4, RZ ;  /* 0x0000000412167810 */ /* 0x000fe20007ffe0ff */
[----:B------:R-:W-:-:S03]  /*43b0*/  @!P6 FADD.FTZ R13, R13, R23 ;  /* 0x000000170d0de221 */ /* 0x000fc60000010000 */
        /* <DEDUP_REMOVED lines=25> */
[----:B------:R-:W-:Y:S02]  /*4550*/  UIADD3 UR9, UR9, -0x4, URZ ;  /* 0xfffffffc09097890 */ /* 0x000fe4000fffe03f */
[----:B------:R-:W-:Y:S02]  /*4560*/  UPLOP3.LUT UP0, UPT, UPT, UPT, UPT, 0x40, 0x0 ;  /* 0x000000000000789c */ /* 0x000fe40003f0e870 */
[----:B------:R-:W-:Y:S01]  /*4570*/  UIADD3 UR9, UR9, -0x4, URZ ;  /* 0xfffffffc09097890 */ /* 0x000fe2000fffe03f */
[----:B--2---:R-:W-:Y:S01]  /*4580*/  @!P6 FADD.FTZ R12, R12, R18 ;  /* 0x000000120c0ce221 */ /* 0x004fe20000010000 */
[----:B------:R-:W-:Y:S01]  /*4590*/  @!P6 FADD.FTZ R13, R13, R19 ;  /* 0x000000130d0de221 */ /* 0x000fe20000010000 */
[----:B------:R-:W-:-:S09]  /*45a0*/  IADD3 R18, R22, 0x4, RZ ;  /* 0x0000000416127810 */ /* 0x000fd20007ffe0ff */
.L_x_101:
[----:B------:R-:W-:-:S06]  /*45b0*/  UISETP.NE.OR UP0, UPT, UR9, URZ, UP0 ;  /* 0x0000003f0900728c */ /* 0x000fcc0008705670 */
[----:B------:R-:W-:-:S13]  /*45c0*/  PLOP3.LUT P6, PT, PT, PT, UP0, 0x80, 0x0 ;  /* 0x000000000000781c */ /* 0x000fda0003fcf008 */
[----:B------:R-:W-:Y:S05]  /*45d0*/  @!P6 BRA `(.L_x_97) ;  /* 0x00000000007ce947 */ /* 0x000fea0003800000 */
.L_x_98:
        /* <DEDUP_REMOVED lines=26> */
[----:B------:R-:W-:Y:S01]  /*4780*/  IADD3 R18, R18, 0x4, RZ ;  /* 0x0000000412127810 */ /* 0x000fe20007ffe0ff */
[----:B--2---:R-:W-:Y:S01]  /*4790*/  @!P6 FADD.FTZ R12, R12, R22 ;  /* 0x000000160c0ce221 */ /* 0x004fe20000010000 */
[----:B------:R-:W-:-:S03]  /*47a0*/  @!P6 FADD.FTZ R13, R13, R23 ;  /* 0x000000170d0de221 */ /* 0x000fc60000010000 */
[----:B------:R-:W-:-:S13]  /*47b0*/  ISETP.NE.AND P6, PT, RZ, UR9, PT ;  /* 0x00000009ff007c0c */ /* 0x000fda000bfc5270 */
[----:B------:R-:W-:Y:S05]  /*47c0*/  @P6 BRA `(.L_x_98) ;  /* 0xfffffffc00846947 */ /* 0x000fea000383ffff */
.L_x_97:
[----:B------:R-:W-:-:S13]  /*47d0*/  LOP3.LUT P6, R3, R3, 0x3, RZ, 0xc0, !PT ;  /* 0x0000000303037812 */ /* 0x000fda00078cc0ff */
[----:B------:R-:W-:Y:S05]  /*47e0*/  @!P6 BRA `(.L_x_94) ;  /* 0x000000000068e947 */ /* 0x000fea0003800000 */
[----:B------:R-:W-:Y:S01]  /*47f0*/  ISETP.EQ.OR P6, PT, R18, UR14, P0 ;  /* 0x0000000e12007c0c */ /* 0x000fe200087c2670 */
[----:B------:R-:W-:-:S12]  /*4800*/  BSSY B0, `(.L_x_102) ;  /* 0x0000007000007945 */ /* 0x000fd80003800000 */
[----:B------:R-:W-:Y:S05]  /*4810*/  @P6 BRA `(.L_x_103) ;  /* 0x0000000000146947 */ /* 0x000fea0003800000 */
[----:B------:R-:W-:-:S04]  /*4820*/  IMAD R23, R18, UR16, R0 ;  /* 0x0000001012177c24 */ /* 0x000fc8000f8e0200 */
[----:B------:R-:W-:-:S06]  /*4830*/  IMAD.WIDE.U32 R22, R23, 0x8, R20 ;  /* 0x0000000817167825 */ /* 0x000fcc00078e0014 */
[----:B------:R-:W2:Y:S02]  /*4840*/  LDG.E.64 R22, desc[UR12][R22.64] ;  /* 0x0000000c16167981 */ /* 0x000ea4000c1e1b00 */
[----:B--2---:R-:W-:Y:S01]  /*4850*/  FADD.FTZ R12, R12, R22 ;  /* 0x000000160c0c7221 */ /* 0x004fe20000010000 */
[----:B------:R-:W-:-:S07]  /*4860*/  FADD.FTZ R13, R13, R23 ;  /* 0x000000170d0d7221 */ /* 0x000fce0000010000 */
.L_x_103:
[----:B------:R-:W-:Y:S05]  /*4870*/  BSYNC B0 ;  /* 0x0000000000007941 */ /* 0x000fea0003800000 */
.L_x_102:
[----:B------:R-:W-:-:S13]  /*4880*/  ISETP.NE.AND P6, PT, R3, 0x1, PT ;  /* 0x000000010300780c */ /* 0x000fda0003fc5270 */
[----:B------:R-:W-:Y:S05]  /*4890*/  @!P6 BRA `(.L_x_94) ;  /* 0x00000000003ce947 */ /* 0x000fea0003800000 */
[----:B------:R-:W-:-:S04]  /*48a0*/  IADD3 R23, R18, 0x1, RZ ;  /* 0x0000000112177810 */ /* 0x000fc80007ffe0ff */
[----:B------:R-:W-:-:S13]  /*48b0*/  ISETP.EQ.OR P6, PT, R23, UR14, P0 ;  /* 0x0000000e17007c0c */ /* 0x000fda00087c2670 */
[----:B------:R-:W-:-:S04]  /*48c0*/  @!P6 IMAD R23, R23, UR16, R0 ;  /* 0x000000101717ec24 */ /* 0x000fc8000f8e0200 */
[----:B------:R-:W-:-:S06]  /*48d0*/  @!P6 IMAD.WIDE.U32 R22, R23, 0x8, R20 ;  /* 0x000000081716e825 */ /* 0x000fcc00078e0014 */
[----:B------:R-:W2:Y:S01]  /*48e0*/  @!P6 LDG.E.64 R22, desc[UR12][R22.64] ;  /* 0x0000000c1616e981 */ /* 0x000ea2000c1e1b00 */
[----:B------:R-:W-:Y:S01]  /*48f0*/  IADD3 R19, R18, 0x2, RZ ;  /* 0x0000000212137810 */ /* 0x000fe20007ffe0ff */
[----:B--2---:R-:W-:Y:S01]  /*4900*/  @!P6 FADD.FTZ R12, R12, R22 ;  /* 0x000000160c0ce221 */ /* 0x004fe20000010000 */
[----:B------:R-:W-:Y:S02]  /*4910*/  @!P6 FADD.FTZ R13, R13, R23 ;  /* 0x000000170d0de221 */ /* 0x000fe40000010000 */
[----:B------:R-:W-:-:S04]  /*4920*/  ISETP.EQ.OR P6, PT, R19, UR14, P0 ;  /* 0x0000000e13007c0c */ /* 0x000fc800087c2670 */
[----:B------:R-:W-:-:S13]  /*4930*/  ISETP.EQ.OR P6, PT, R3, 0x2, P6 ;  /* 0x000000020300780c */ /* 0x000fda00037c2670 */
[----:B------:R-:W-:-:S04]  /*4940*/  @!P6 IMAD R3, R19, UR16, R0 ;  /* 0x000000101303ec24 */ /* 0x000fc8000f8e0200 */
[----:B------:R-:W-:-:S06]  /*4950*/  @!P6 IMAD.WIDE.U32 R20, R3, 0x8, R20 ;  /* 0x000000080314e825 */ /* 0x000fcc00078e0014 */
[----:B------:R-:W2:Y:S02]  /*4960*/  @!P6 LDG.E.64 R20, desc[UR12][R20.64] ;  /* 0x0000000c1414e981 */ /* 0x000ea4000c1e1b00 */
[----:B--2---:R-:W-:Y:S01]  /*4970*/  @!P6 FADD.FTZ R12, R12, R20 ;  /* 0x000000140c0ce221 */ /* 0x004fe20000010000 */
[----:B------:R-:W-:-:S07]  /*4980*/  @!P6 FADD.FTZ R13, R13, R21 ;  /* 0x000000150d0de221 */ /* 0x000fce0000010000 */
.L_x_94:
[----:B------:R-:W0:Y:S01]  /*4990*/  S2UR UR10, SR_CgaCtaId ;  /* 0x00000000000a79c3 */ /* 0x000e220000008800 */
[----:B------:R-:W-:Y:S01]  /*49a0*/  UMOV UR9, 0x400 ;  /* 0x0000040000097882 */ /* 0x000fe20000000000 */
[----:B------:R-:W-:Y:S02]  /*49b0*/  ISETP.NE.AND P6, PT, R60, RZ, PT ;  /* 0x000000ff3c00720c */ /* 0x000fe40003fc5270 */
[C---:B------:R-:W-:Y:S02]  /*49c0*/  PRMT R18, R44.reuse, 0x7632, R18 ;  /* 0x000076322c127816 */ /* 0x040fe40000000012 */
[----:B------:R-:W-:Y:S02]  /*49d0*/  SHF.L.U32 R44, R44, 0x10, RZ ;  /* 0x000000102c2c7819 */ /* 0x000fe400000006ff */
[----:B------:R-:W-:Y:S02]  /*49e0*/  SHF.L.U32 R18, R18, 0x10, RZ ;  /* 0x0000001012127819 */ /* 0x000fe400000006ff */
[----:B------:R-:W-:Y:S01]  /*49f0*/  PRMT R22, R54, 0x7632, R22 ;  /* 0x0000763236167816 */ /* 0x000fe20000000016 */
[----:B------:R-:W-:Y:S01]  /*4a00*/  FADD.FTZ R35, R44, -UR17 ;  /* 0x800000112c237e21 */ /* 0x000fe20008010000 */
[----:B------:R-:W-:Y:S01]  /*4a10*/  PRMT R21, R45, 0x7632, R21 ;  /* 0x000076322d157816 */ /* 0x000fe20000000015 */
[----:B------:R-:W-:Y:S01]  /*4a20*/  FADD.FTZ R18, R18, -UR17 ;  /* 0x8000001112127e21 */ /* 0x000fe20008010000 */
[----:B------:R-:W-:Y:S01]  /*4a30*/  SHF.L.U32 R23, R54, 0x10, RZ ;  /* 0x0000001036177819 */ /* 0x000fe200000006ff */
[----:B------:R-:W-:Y:S01]  /*4a40*/  FMUL.FTZ R35, R35, UR18 ;  /* 0x0000001223237c20 */ /* 0x000fe20008410000 */
[----:B------:R-:W-:Y:S01]  /*4a50*/  SHF.L.U32 R45, R45, 0x10, RZ ;  /* 0x000000102d2d7819 */ /* 0x000fe200000006ff */
[----:B------:R-:W-:Y:S01]  /*4a60*/  FMUL.FTZ R34, R18, UR18 ;  /* 0x0000001212227c20 */ /* 0x000fe20008410000 */
[----:B------:R-:W-:-:S02]  /*4a70*/  SHF.L.U32 R22, R22, 0x10, RZ ;  /* 0x0000001016167819 */ /* 0x000fc400000006ff */
[----:B------:R-:W-:Y:S01]  /*4a80*/  SHF.L.U32 R21, R21, 0x10, RZ ;  /* 0x0000001015157819 */ /* 0x000fe200000006ff */
[----:B0-----:R-:W-:-:S09]  /*4a90*/  ULEA UR9, UR10, UR9, 0x18 ;  /* 0x000000090a097291 */ /* 0x001fd2000f8ec03f */
[----:B------:R-:W-:Y:S01]  /*4aa0*/  @!P0 STS.64 [UR9+0x50], R12 ;  /* 0x0000500cff008988 */ /* 0x000fe20008000a09 */
[----:B------:R-:W-:Y:S06]  /*4ab0*/  BAR.SYNC.DEFER_BLOCKING 0x0 ;  /* 0x0000000000007b1d */ /* 0x000fec0000010000 */
[----:B------:R-:W0:Y:S01]  /*4ac0*/  LDS.64 R12, [UR9+0x50] ;  /* 0x00005009ff0c7984 */ /* 0x000e220008000a00 */
[----:B------:R-:W-:Y:S02]  /*4ad0*/  ULDC UR9, c[0x0][0x2bc] ;  /* 0x0000af0000097ab9 */ /* 0x000fe40000000800 */
[----:B0-----:R-:W-:Y:S01]  /*4ae0*/  FMUL.FTZ R3, R12, UR9 ;  /* 0x000000090c037c20 */ /* 0x001fe20008410000 */
        /* <DEDUP_REMOVED lines=20> */
.L_x_104:
[----:B------:R-:W-:Y:S01]  /*4c30*/  ISETP.NE.AND P0, PT, R56, RZ, PT ;  /* 0x000000ff3800720c */ /* 0x000fe20003f05270 */
[----:B------:R-:W-:-:S12]  /*4c40*/  BSSY B0, `(.L_x_105) ;  /* 0x0000015000007945 */ /* 0x000fd80003800000 */
[----:B------:R-:W-:Y:S05]  /*4c50*/  @P0 BRA `(.L_x_106) ;  /* 0x00000000004c0947 */ /* 0x000fea0003800000 */
[----:B------:R-:W-:Y:S01]  /*4c60*/  SHF.R.S32.HI R12, RZ, 0x1f, R2 ;  /* 0x0000001fff0c7819 */ /* 0x000fe20000011402 */
[----:B------:R-:W-:Y:S01]  /*4c70*/  ULDC.64 UR10, c[0x0][0x288] ;  /* 0x0000a200000a7ab9 */ /* 0x000fe20000000a00 */
[----:B------:R-:W-:-:S03]  /*4c80*/  MOV R13, R7 ;  /* 0x00000007000d7202 */ /* 0x000fc60000000f00 */
[----:B------:R-:W-:Y:S01]  /*4c90*/  IMAD R19, R12, UR10, RZ ;  /* 0x0000000a0c137c24 */ /* 0x000fe2000f8e02ff */
[----:B------:R-:W-:-:S03]  /*4ca0*/  MOV R12, R4 ;  /* 0x00000004000c7202 */ /* 0x000fc60000000f00 */
[C---:B------:R-:W-:Y:S02]  /*4cb0*/  IMAD R19, R2.reuse, UR11, R19 ;  /* 0x0000000b02137c24 */ /* 0x040fe4000f8e0213 */
[----:B------:R-:W-:Y:S01]  /*4cc0*/  IMAD.WIDE.U32 R12, R2, UR10, R12 ;  /* 0x0000000a020c7c25 */ /* 0x000fe2000f8e000c */
[----:B------:R-:W-:-:S04]  /*4cd0*/  ULDC.64 UR10, c[0x0][0x210] ;  /* 0x00008400000a7ab9 */ /* 0x000fc80000000a00 */
[----:B------:R-:W-:Y:S01]  /*4ce0*/  IADD3 R19, R13, R19, RZ ;  /* 0x000000130d137210 */ /* 0x000fe20007ffe0ff */
[----:B------:R-:W-:Y:S01]  /*4cf0*/  FFMA.FTZ R13, R3, R34, R20 ;  /* 0x00000022030d7223 */ /* 0x000fe20000010014 */
[----:B------:R-:W-:-:S03]  /*4d00*/  LEA R18, P0, R12, UR10, 0x1 ;  /* 0x0000000a0c127c11 */ /* 0x000fc6000f8008ff */
[----:B------:R-:W-:Y:S01]  /*4d10*/  FFMA.FTZ R22, R22, R9, -R13 ;  /* 0x0000000916167223 */ /* 0x000fe2000001080d */
[----:B------:R-:W-:Y:S01]  /*4d20*/  LEA.HI.X R19, R12, UR11, R19, 0x1, P0 ;  /* 0x0000000b0c137c11 */ /* 0x000fe200080f0c13 */
[----:B------:R-:W-:-:S04]  /*4d30*/  FFMA.FTZ R12, R3, R35, R20 ;  /* 0x00000023030c7223 */ /* 0x000fc80000010014 */
[----:B------:R-:W-:-:S04]  /*4d40*/  FFMA.FTZ R12, R23, R8, -R12 ;  /* 0x00000008170c7223 */ /* 0x000fc8000001080c */
[----:B------:R-:W-:Y:S01]  /*4d50*/  FMUL.FTZ R13, R12, UR18 ;  /* 0x000000120c0d7c20 */ /* 0x000fe20008410000 */
[----:B------:R-:W-:-:S05]  /*4d60*/  FMUL.FTZ R12, R22, UR18 ;  /* 0x00000012160c7c20 */ /* 0x000fca0008410000 */
[----:B------:R-:W-:-:S05]  /*4d70*/  F2FP.BF16.F32.PACK_AB R13, R12, R13 ;  /* 0x0000000d0c0d723e */ /* 0x000fca00000010ff */
[----:B------:R0:W-:Y:S02]  /*4d80*/  STG.E desc[UR12][R18.64], R13 ;  /* 0x0000000d12007986 */ /* 0x0001e4000c10190c */
.L_x_106:
[----:B------:R-:W-:Y:S05]  /*4d90*/  BSYNC B0 ;  /* 0x0000000000007941 */ /* 0x000fea0003800000 */
.L_x_105:
[----:B------:R-:W-:Y:S01]  /*4da0*/  ISETP.NE.AND P6, PT, R60, RZ, PT ;  /* 0x000000ff3c00720c */ /* 0x000fe20003fc5270 */
[----:B0-----:R-:W-:Y:S01]  /*4db0*/  FADD.FTZ R13, R45, -UR17 ;  /* 0x800000112d0d7e21 */ /* 0x001fe20008010000 */
[----:B------:R-:W-:Y:S01]  /*4dc0*/  PRMT R12, R53, 0x7632, R12 ;  /* 0x00007632350c7816 */ /* 0x000fe2000000000c */
[----:B------:R-:W-:Y:S01]  /*4dd0*/  FADD.FTZ R18, R21, -UR17 ;  /* 0x8000001115127e21 */ /* 0x000fe20008010000 */
[----:B------:R-:W-:Y:S01]  /*4de0*/  SHF.L.U32 R53, R53, 0x10, RZ ;  /* 0x0000001035357819 */ /* 0x000fe200000006ff */
[----:B------:R-:W-:Y:S01]  /*4df0*/  FMUL.FTZ R13, R13, UR18 ;  /* 0x000000120d0d7c20 */ /* 0x000fe20008410000 */
[----:B------:R-:W-:Y:S01]  /*4e00*/  SHF.L.U32 R42, R42, 0x10, RZ ;  /* 0x000000102a2a7819 */ /* 0x000fe200000006ff */
[----:B------:R-:W-:Y:S01]  /*4e10*/  FMUL.FTZ R18, R18, UR18 ;  /* 0x0000001212127c20 */ /* 0x000fe20008410000 */
[----:B------:R-:W-:Y:S02]  /*4e20*/  SHF.L.U32 R32, R32, 0x10, RZ ;  /* 0x0000001020207819 */ /* 0x000fe400000006ff */
[----:B------:R-:W-:-:S03]  /*4e30*/  SHF.L.U32 R12, R12, 0x10, RZ ;  /* 0x000000100c0c7819 */ /* 0x000fc600000006ff */
[----:B------:R-:W-:Y:S05]  /*4e40*/  @!P6 BRA `(.L_x_107) ;  /* 0x000000000048e947 */ /* 0x000fea0003800000 */
        /* <DEDUP_REMOVED lines=18> */
.L_x_107:
[----:B------:R-:W-:Y:S04]  /*4f70*/  BSSY B0, `(.L_x_108) ;  /* 0x0000016000007945 */ /* 0x000fe80003800000 */
[----:B------:R-:W-:Y:S05]  /*4f80*/  @P5 BRA `(.L_x_109) ;  /* 0x0000000000505947 */ /* 0x000fea0003800000 */
[----:B------:R-:W-:Y:S01]  /*4f90*/  IADD3 R19, R2, 0x20, RZ ;  /* 0x0000002002137810 */ /* 0x000fe20007ffe0ff */
[C-C-:B------:R-:W-:Y:S01]  /*4fa0*/  FFMA.FTZ R22, R3.reuse, R13, R20.reuse ;  /* 0x0000000d03167223 */ /* 0x140fe20000010014 */
[----:B------:R-:W-:Y:S01]  /*4fb0*/  FFMA.FTZ R13, R3, R18, R20 ;  /* 0x00000012030d7223 */ /* 0x000fe20000010014 */
[----:B------:R-:W-:Y:S01]  /*4fc0*/  ULDC.64 UR10, c[0x0][0x288] ;  /* 0x0000a200000a7ab9 */ /* 0x000fe20000000a00 */
[----:B------:R-:W-:Y:S01]  /*4fd0*/  SHF.R.S32.HI R21, RZ, 0x1f, R19 ;  /* 0x0000001fff157819 */ /* 0x000fe20000011413 */
[----:B------:R-:W-:-:S04]  /*4fe0*/  FFMA.FTZ R22, R53, R8, -R22 ;  /* 0x0000000835167223 */ /* 0x000fc80000010816 */
[----:B------:R-:W-:Y:S02]  /*4ff0*/  IMAD R18, R21, UR10, RZ ;  /* 0x0000000a15127c24 */ /* 0x000fe4000f8e02ff */
[----:B------:R-:W-:Y:S01]  /*5000*/  FFMA.FTZ R21, R12, R9, -R13 ;  /* 0x000000090c157223 */ /* 0x000fe2000001080d */
[----:B------:R-:W-:Y:S01]  /*5010*/  MOV R12, R4 ;  /* 0x00000004000c7202 */ /* 0x000fe20000000f00 */
[----:B------:R-:W-:Y:S01]  /*5020*/  FMUL.FTZ R22, R22, UR18 ;  /* 0x0000001216167c20 */ /* 0x000fe20008410000 */
[----:B------:R-:W-:Y:S01]  /*5030*/  MOV R13, R7 ;  /* 0x00000007000d7202 */ /* 0x000fe20000000f00 */
[----:B------:R-:W-:Y:S02]  /*5040*/  FMUL.FTZ R21, R21, UR18 ;  /* 0x0000001215157c20 */ /* 0x000fe40008410000 */
[----:B------:R-:W-:-:S03]  /*5050*/  IMAD.WIDE.U32 R12, R19, UR10, R12 ;  /* 0x0000000a130c7c25 */ /* 0x000fc6000f8e000c */
[----:B------:R-:W-:Y:S01]  /*5060*/  F2FP.BF16.F32.PACK_AB R21, R21, R22 ;  /* 0x000000161515723e */ /* 0x000fe200000010ff */
[----:B------:R-:W-:Y:S01]  /*5070*/  IMAD R19, R19, UR11, R18 ;  /* 0x0000000b13137c24 */ /* 0x000fe2000f8e0212 */
[----:B------:R-:W-:Y:S02]  /*5080*/  ULDC.64 UR10, c[0x0][0x210] ;  /* 0x00008400000a7ab9 */ /* 0x000fe40000000a00 */
[----:B------:R-:W-:Y:S02]  /*5090*/  LEA R18, P0, R12, UR10, 0x1 ;  /* 0x0000000a0c127c11 */ /* 0x000fe4000f8008ff */
[----:B------:R-:W-:-:S04]  /*50a0*/  IADD3 R19, R13, R19, RZ ;  /* 0x000000130d137210 */ /* 0x000fc80007ffe0ff */
[----:B------:R-:W-:-:S05]  /*50b0*/  LEA.HI.X R19, R12, UR11, R19, 0x1, P0 ;  /* 0x0000000b0c137c11 */ /* 0x000fca00080f0c13 */
[----:B------:R0:W-:Y:S02]  /*50c0*/  STG.E desc[UR12][R18.64], R21 ;  /* 0x0000001512007986 */ /* 0x0001e4000c10190c */
.L_x_109:
[----:B------:R-:W-:Y:S05]  /*50d0*/  BSYNC B0 ;  /* 0x0000000000007941 */ /* 0x000fea0003800000 */
.L_x_108:
[----:B------:R-:W-:Y:S01]  /*50e0*/  FADD.FTZ R42, R42, -UR17 ;  /* 0x800000112a2a7e21 */ /* 0x000fe20008010000 */
[----:B------:R-:W-:Y:S01]  /*50f0*/  FADD.FTZ R32, R32, -UR17 ;  /* 0x8000001120207e21 */ /* 0x000fe20008010000 */
[----:B------:R-:W-:Y:S02]  /*5100*/  SHF.L.U32 R13, R52, 0x10, RZ ;  /* 0x00000010340d7819 */ /* 0x000fe400000006ff */
[----:B------:R-:W-:Y:S01]  /*5110*/  SHF.L.U32 R12, R31, 0x10, RZ ;  /* 0x000000101f0c7819 */ /* 0x000fe200000006ff */
[----:B------:R-:W-:Y:S01]  /*5120*/  FMUL.FTZ R37, R42, UR18 ;  /* 0x000000122a257c20 */ /* 0x000fe20008410000 */
[----:B------:R-:W-:Y:S01]  /*5130*/  SHF.L.U32 R43, R43, 0x10, RZ ;  /* 0x000000102b2b7819 */ /* 0x000fe200000006ff */
[----:B------:R-:W-:Y:S01]  /*5140*/  FMUL.FTZ R34, R32, UR18 ;  /* 0x0000001220227c20 */ /* 0x000fe20008410000 */
[----:B------:R-:W-:Y:S01]  /*5150*/  SHF.L.U32 R30, R30, 0x10, RZ ;  /* 0x000000101e1e7819 */ /* 0x000fe200000006ff */
[----:B------:R-:W-:Y:S06]  /*5160*/  @!P6 BRA `(.L_x_110) ;  /* 0x000000000048e947 */ /* 0x000fec0003800000 */
[----:B0-----:R-:W-:Y:S01]  /*5170*/  FFMA.FTZ R18, R37, R8, R10 ;  /* 0x0000000825127223 */ /* 0x001fe2000001000a */
        /* <DEDUP_REMOVED lines=17> */
.L_x_110:
[----:B------:R-:W-:Y:S04]  /*5290*/  BSSY B0, `(.L_x_111) ;  /* 0x0000016000007945 */ /* 0x000fe80003800000 */
[----:B------:R-:W-:Y:S05]  /*52a0*/  @P4 BRA `(.L_x_112) ;  /* 0x0000000000504947 */ /* 0x000fea0003800000 */
[----:B0-----:R-:W-:Y:S01]  /*52b0*/  IADD3 R21, R2, 0x40, RZ ;  /* 0x0000004002157810 */ /* 0x001fe20007ffe0ff */
        /* <DEDUP_REMOVED lines=9> */
[----:B------:R-:W-:-:S04]  /*5350*/  IMAD.WIDE.U32 R12, R21, UR10, R12 ;  /* 0x0000000a150c7c25 */ /* 0x000fc8000f8e000c */
[----:B------:R-:W-:Y:S01]  /*5360*/  IMAD R23, R21, UR11, R22 ;  /* 0x0000000b15177c24 */ /* 0x000fe2000f8e0216 */
[----:B------:R-:W-:Y:S01]  /*5370*/  ULDC.64 UR10, c[0x0][0x210] ;  /* 0x00008400000a7ab9 */ /* 0x000fe20000000a00 */
[----:B------:R-:W-:Y:S01]  /*5380*/  FMUL.FTZ R22, R18, UR18 ;  /* 0x0000001212167c20 */ /* 0x000fe20008410000 */
[----:B------:R-:W-:Y:S01]  /*5390*/  FMUL.FTZ R21, R19, UR18 ;  /* 0x0000001213157c20 */ /* 0x000fe20008410000 */
[C---:B------:R-:W-:Y:S02]  /*53a0*/  LEA R18, P0, R12.reuse, UR10, 0x1 ;  /* 0x0000000a0c127c11 */ /* 0x040fe4000f8008ff */
[----:B------:R-:W-:Y:S02]  /*53b0*/  IADD3 R23, R13, R23, RZ ;  /* 0x000000170d177210 */ /* 0x000fe40007ffe0ff */
[----:B------:R-:W-:Y:S02]  /*53c0*/  F2FP.BF16.F32.PACK_AB R21, R21, R22 ;  /* 0x000000161515723e */ /* 0x000fe400000010ff */
[----:B------:R-:W-:-:S05]  /*53d0*/  LEA.HI.X R19, R12, UR11, R23, 0x1, P0 ;  /* 0x0000000b0c137c11 */ /* 0x000fca00080f0c17 */
[----:B------:R1:W-:Y:S02]  /*53e0*/  STG.E desc[UR12][R18.64], R21 ;  /* 0x0000001512007986 */ /* 0x0003e4000c10190c */
.L_x_112:
[----:B------:R-:W-:Y:S05]  /*53f0*/  BSYNC B0 ;  /* 0x0000000000007941 */ /* 0x000fea0003800000 */
.L_x_111:
        /* <DEDUP_REMOVED lines=9> */
[----:B01----:R-:W-:Y:S01]  /*5490*/  FFMA.FTZ R18, R32, R9, R11 ;  /* 0x0000000920127223 */ /* 0x003fe2000001000b */
        /* <DEDUP_REMOVED lines=17> */
.L_x_113:
[----:B------:R-:W-:Y:S04]  /*55b0*/  BSSY B0, `(.L_x_114) ;  /* 0x0000016000007945 */ /* 0x000fe80003800000 */
[----:B------:R-:W-:Y:S05]  /*55c0*/  @P3 BRA `(.L_x_115) ;  /* 0x0000000000503947 */ /* 0x000fea0003800000 */
[----:B01----:R-:W-:Y:S01]  /*55d0*/  IADD3 R19, R2, 0x60, RZ ;  /* 0x0000006002137810 */ /* 0x003fe20007ffe0ff */
[C-C-:B------:R-:W-:Y:S01]  /*55e0*/  FFMA.FTZ R13, R3.reuse, R32, R20.reuse ;  /* 0x00000020030d7223 */ /* 0x140fe20000010014 */
[----:B------:R-:W-:Y:S01]  /*55f0*/  ULDC.64 UR10, c[0x0][0x288] ;  /* 0x0000a200000a7ab9 */ /* 0x000fe20000000a00 */
[----:B------:R-:W-:Y:S01]  /*5600*/  FFMA.FTZ R18, R3, R43, R20 ;  /* 0x0000002b03127223 */ /* 0x000fe20000010014 */
[----:B------:R-:W-:-:S03]  /*5610*/  SHF.R.S32.HI R21, RZ, 0x1f, R19 ;  /* 0x0000001fff157819 */ /* 0x000fc60000011413 */
[----:B------:R-:W-:Y:S02]  /*5620*/  FFMA.FTZ R18, R51, R8, -R18 ;  /* 0x0000000833127223 */ /* 0x000fe40000010812 */
[----:B------:R-:W-:Y:S02]  /*5630*/  IMAD R22, R21, UR10, RZ ;  /* 0x0000000a15167c24 */ /* 0x000fe4000f8e02ff */
[----:B------:R-:W-:Y:S01]  /*5640*/  FFMA.FTZ R21, R12, R9, -R13 ;  /* 0x000000090c157223 */ /* 0x000fe2000001080d */
[----:B------:R-:W-:Y:S02]  /*5650*/  MOV R12, R4 ;  /* 0x00000004000c7202 */ /* 0x000fe40000000f00 */
[----:B------:R-:W-:Y:S01]  /*5660*/  MOV R13, R7 ;  /* 0x00000007000d7202 */ /* 0x000fe20000000f00 */
[----:B------:R-:W-:Y:S02]  /*5670*/  FMUL.FTZ R21, R21, UR18 ;  /* 0x0000001215157c20 */ /* 0x000fe40008410000 */
        /* <DEDUP_REMOVED lines=9> */
.L_x_115:
[----:B------:R-:W-:Y:S05]  /*5710*/  BSYNC B0 ;  /* 0x0000000000007941 */ /* 0x000fea0003800000 */
.L_x_114:
        /* <DEDUP_REMOVED lines=9> */
[----:B012---:R-:W-:Y:S01]  /*57b0*/  FFMA.FTZ R18, R30, R9, R11 ;  /* 0x000000091e127223 */ /* 0x007fe2000001000b */
        /* <DEDUP_REMOVED lines=17> */
.L_x_116:
[----:B------:R-:W-:Y:S04]  /*58d0*/  BSSY B0, `(.L_x_117) ;  /* 0x0000016000007945 */ /* 0x000fe80003800000 */
[----:B------:R-:W-:Y:S05]  /*58e0*/  @P2 BRA `(.L_x_118) ;  /* 0x0000000000502947 */ /* 0x000fea0003800000 */
[----:B012---:R-:W-:Y:S01]  /*58f0*/  IADD3 R19, R2, 0x80, RZ ;  /* 0x0000008002137810 */ /* 0x007fe20007ffe0ff */
        /* <DEDUP_REMOVED lines=19> */
.L_x_118:
[----:B------:R-:W-:Y:S05]  /*5a30*/  BSYNC B0 ;  /* 0x0000000000007941 */ /* 0x000fea0003800000 */
.L_x_117:
        /* <DEDUP_REMOVED lines=9> */
[----:B0123--:R-:W-:Y:S01]  /*5ad0*/  FFMA.FTZ R18, R29, R8, R10 ;  /* 0x000000081d127223 */ /* 0x00ffe2000001000a */
        /* <DEDUP_REMOVED lines=17> */
.L_x_119:
[----:B------:R-:W-:Y:S04]  /*5bf0*/  BSSY B0, `(.L_x_120) ;  /* 0x0000016000007945 */ /* 0x000fe80003800000 */
[----:B------:R-:W-:Y:S05]  /*5c00*/  @P1 BRA `(.L_x_121) ;  /* 0x0000000000501947 */ /* 0x000fea0003800000 */
[----:B------:R-:W-:Y:S01]  /*5c10*/  IADD3 R25, R2, 0xa0, RZ ;  /* 0x000000a002197810 */ /* 0x000fe20007ffe0ff */
[C-C-:B0123--:R-:W-:Y:S01]  /*5c20*/  FFMA.FTZ R18, R3.reuse, R29, R20.reuse ;  /* 0x0000001d03127223 */ /* 0x14ffe20000010014 */
        /* <DEDUP_REMOVED lines=18> */
.L_x_121:
[----:B------:R-:W-:Y:S05]  /*5d50*/  BSYNC B0 ;  /* 0x0000000000007941 */ /* 0x000fea0003800000 */
.L_x_120:
        /* <DEDUP_REMOVED lines=9> */
[----:B----4-:R-:W-:Y:S01]  /*5df0*/  FFMA.FTZ R12, R25, R8, R10 ;  /* 0x00000008190c7223 */ /* 0x010fe2000001000a */
[----:B------:R-:W-:-:S03]  /*5e00*/  FFMA.FTZ R13, R26, R9, R11 ;  /* 0x000000091a0d7223 */ /* 0x000fc6000001000b */
[----:B------:R-:W-:Y:S01]  /*5e10*/  FMUL.FTZ R15, R12, -1.4426950216293334961 ;  /* 0xbfb8aa3b0c0f7820 */ /* 0x000fe20000410000 */
[----:B0123--:R-:W-:-:S05]  /*5e20*/  FMUL.FTZ R19, R13, -1.4426950216293334961 ;  /* 0xbfb8aa3b0d137820 */ /* 0x00ffca0000410000 */
        /* <DEDUP_REMOVED lines=14> */
.L_x_122:
[----:B------:R-:W-:Y:S01]  /*5f10*/  ISETP.NE.AND P0, PT, R57, RZ, PT ;  /* 0x000000ff3900720c */ /* 0x000fe20003f05270 */
[----:B------:R-:W-:-:S12]  /*5f20*/  BSSY B0, `(.L_x_123) ;  /* 0x0000016000007945 */ /* 0x000fd80003800000 */
[----:B------:R-:W-:Y:S05]  /*5f30*/  @!P0 BRA `(.L_x_124) ;  /* 0x0000000000508947 */ /* 0x000fea0003800000 */
[----:B------:R-:W-:Y:S01]  /*5f40*/  IADD3 R22, R2, 0xc0, RZ ;  /* 0x000000c002167810 */ /* 0x000fe20007ffe0ff */
[C-C-:B----4-:R-:W-:Y:S01]  /*5f50*/  FFMA.FTZ R12, R3.reuse, R25, R20.reuse ;  /* 0x00000019030c7223 */ /* 0x150fe20000010014 */
[----:B------:R-:W-:Y:S01]  /*5f60*/  FFMA.FTZ R13, R3, R26, R20 ;  /* 0x0000001a030d7223 */ /* 0x000fe20000010014 */
[----:B------:R-:W-:Y:S01]  /*5f70*/  ULDC.64 UR10, c[0x0][0x288] ;  /* 0x0000a200000a7ab9 */ /* 0x000fe20000000a00 */
[----:B0123--:R-:W-:Y:S01]  /*5f80*/  SHF.R.S32.HI R21, RZ, 0x1f, R22 ;  /* 0x0000001fff157819 */ /* 0x00ffe20000011416 */
[----:B------:R-:W-:Y:S01]  /*5f90*/  FFMA.FTZ R47, R47, R8, -R12 ;  /* 0x000000082f2f7223 */ /* 0x000fe2000001080c */
[----:B------:R-:W-:Y:S01]  /*5fa0*/  FFMA.FTZ R15, R24, R9, -R13 ;  /* 0x00000009180f7223 */ /* 0x000fe2000001080d */
[----:B------:R-:W-:Y:S02]  /*5fb0*/  MOV R12, R4 ;  /* 0x00000004000c7202 */ /* 0x000fe40000000f00 */
[----:B------:R-:W-:Y:S01]  /*5fc0*/  MOV R13, R7 ;  /* 0x00000007000d7202 */ /* 0x000fe20000000f00 */
        /* <DEDUP_REMOVED lines=11> */
.L_x_124:
[----:B------:R-:W-:Y:S05]  /*6080*/  BSYNC B0 ;  /* 0x0000000000007941 */ /* 0x000fea0003800000 */
.L_x_123:
[----:B------:R-:W-:Y:S01]  /*6090*/  FADD.FTZ R40, R40, -UR17 ;  /* 0x8000001128287e21 */ /* 0x000fe20008010000 */
[----:B------:R-:W-:Y:S01]  /*60a0*/  FADD.FTZ R16, R16, -UR17 ;  /* 0x8000001110107e21 */ /* 0x000fe20008010000 */
[----:B0---4-:R-:W-:Y:S02]  /*60b0*/  SHF.L.U32 R13, R46, 0x10, RZ ;  /* 0x000000102e0d7819 */ /* 0x011fe400000006ff */
        /* <DEDUP_REMOVED lines=13> */
[----:B-123--:R-:W-:-:S07]  /*6190*/  FADD.FTZ R18, R17, 1 ;  /* 0x3f80000011127421 */ /* 0x00efce0000010000 */
        /* <DEDUP_REMOVED lines=9> */
.L_x_125:
[----:B------:R-:W-:Y:S01]  /*6230*/  ULDC.64 UR10, c[0x0][0x290] ;  /* 0x0000a400000a7ab9 */ /* 0x000fe20000000a00 */
[----:B------:R-:W-:Y:S01]  /*6240*/  SHF.R.S32.HI R10, RZ, 0x1f, R25 ;  /* 0x0000001fff0a7819 */ /* 0x000fe20000011419 */
[----:B------:R-:W-:Y:S01]  /*6250*/  BSSY B0, `(.L_x_126) ;  /* 0x0000016000007945 */ /* 0x000fe20003800000 */
[----:B------:R-:W-:-:S04]  /*6260*/  ISETP.GE.U32.AND P0, PT, R25, UR10, PT ;  /* 0x0000000a19007c0c */ /* 0x000fc8000bf06070 */
[----:B------:R-:W-:-:S04]  /*6270*/  ISETP.GE.AND.EX P0, PT, R10, UR11, PT, P0 ;  /* 0x0000000b0a007c0c */ /* 0x000fc8000bf06300 */
[----:B------:R-:W-:-:S13]  /*6280*/  ISETP.LT.U32.AND P0, PT, R14, 0x100, !P0 ;  /* 0x000001000e00780c */ /* 0x000fda0004701070 */
[----:B------:R-:W-:Y:S05]  /*6290*/  @!P0 BRA `(.L_x_127) ;  /* 0x0000000000448947 */ /* 0x000fea0003800000 */
[C-C-:B------:R-:W-:Y:S01]  /*62a0*/  FFMA.FTZ R6, R3.reuse, R23, R20.reuse ;  /* 0x0000001703067223 */ /* 0x140fe20000010014 */
[----:B------:R-:W-:Y:S01]  /*62b0*/  ULDC.64 UR10, c[0x0][0x288] ;  /* 0x0000a200000a7ab9 */ /* 0x000fe20000000a00 */
[----:B------:R-:W-:Y:S01]  /*62c0*/  MOV R5, R7 ;  /* 0x0000000700057202 */ /* 0x000fe20000000f00 */
[----:B------:R-:W-:Y:S01]  /*62d0*/  FFMA.FTZ R3, R3, R24, R20 ;  /* 0x0000001803037223 */ /* 0x000fe20000010014 */
[----:B------:R-:W-:Y:S02]  /*62e0*/  IMAD R10, R10, UR10, RZ ;  /* 0x0000000a0a0a7c24 */ /* 0x000fe4000f8e02ff */
[----:B------:R-:W-:Y:S01]  /*62f0*/  FFMA.FTZ R8, R13, R8, -R6 ;  /* 0x000000080d087223 */ /* 0x000fe20000010806 */
[----:B------:R-:W-:-:S04]  /*6300*/  IMAD.WIDE.U32 R6, R25, UR10, R4 ;  /* 0x0000000a19067c25 */ /* 0x000fc8000f8e0004 */
[----:B------:R-:W-:Y:S01]  /*6310*/  FFMA.FTZ R3, R12, R9, -R3 ;  /* 0x000000090c037223 */ /* 0x000fe20000010803 */
[----:B------:R-:W-:Y:S01]  /*6320*/  FMUL.FTZ R8, R8, UR18 ;  /* 0x0000001208087c20 */ /* 0x000fe20008410000 */
        /* <DEDUP_REMOVED lines=8> */
.L_x_127:
[----:B------:R-:W-:Y:S05]  /*63b0*/  BSYNC B0 ;  /* 0x0000000000007941 */ /* 0x000fea0003800000 */
.L_x_126:
[----:B------:R-:W-:Y:S01]  /*63c0*/  ULDC UR9, c[0x0][0x2a0] ;  /* 0x0000a80000097ab9 */ /* 0x000fe20000000800 */
[----:B------:R-:W-:Y:S01]  /*63d0*/  ULDC UR10, c[0x0][0x270] ;  /* 0x00009c00000a7ab9 */ /* 0x000fe20000000800 */
[----:B------:R-:W-:Y:S02]  /*63e0*/  UIADD3 UR15, UR16, UR15, URZ ;  /* 0x0000000f100f7290 */ /* 0x000fe4000fffe03f */
[----:B------:R-:W-:Y:S02]  /*63f0*/  UIMAD UR9, UR9, UR10, URZ ;  /* 0x0000000a090972a4 */ /* 0x000fe4000f8e023f */
[----:B------:R-:W-:Y:S02]  /*6400*/  UIADD3 UR4, UR4, 0x1, URZ ;  /* 0x0000000104047890 */ /* 0x000fe4000fffe03f */
[----:B------:R-:W-:-:S06]  /*6410*/  UISETP.GE.AND UP0, UPT, UR15, UR9, UPT ;  /* 0x000000090f00728c */ /* 0x000fcc000bf06270 */
[----:B------:R-:W-:-:S13]  /*6420*/  PLOP3.LUT P0, PT, PT, PT, UP0, 0x80, 0x0 ;  /* 0x000000000000781c */ /* 0x000fda0003f0f008 */
[----:B------:R-:W-:Y:S05]  /*6430*/  @!P0 BRA `(.L_x_128) ;  /* 0xffffff9c00ac8947 */ /* 0x000fea000383ffff */
.L_x_77:
[----:B------:R-:W4:Y:S01]  /*6440*/  LDC R6, c[0x0][0xc] ;  /* 0x00000300ff067b82 */ /* 0x000f220000000800 */
[----:B------:R-:W-:Y:S01]  /*6450*/  ISETP.NE.AND P2, PT, R14, RZ, PT ;  /* 0x000000ff0e00720c */ /* 0x000fe20003f45270 */
[----:B------:R-:W-:Y:S06]  /*6460*/  BSSY B0, `(.L_x_129) ;  /* 0x0000015000007945 */ /* 0x000fec0003800000 */
[----:B------:R-:W1:Y:S08]  /*6470*/  LDC R7, c[0x0][0x10] ;  /* 0x00000400ff077b82 */ /* 0x000e700000000800 */
[----:B0-----:R-:W0:Y:S01]  /*6480*/  LDC.64 R2, c[0x0][0x258] ;  /* 0x00009600ff027b82 */ /* 0x001e220000000a00 */
[----:B----4-:R-:W-:-:S02]  /*6490*/  IADD3 R4, R6, -0x1, RZ ;  /* 0xffffffff06047810 */ /* 0x010fc40007ffe0ff */
[----:B------:R-:W-:Y:S02]  /*64a0*/  ISETP.NE.AND P1, PT, R6, 0x1, PT ;  /* 0x000000010600780c */ /* 0x000fe40003f25270 */
[----:B------:R-:W-:Y:S02]  /*64b0*/  ISETP.NE.AND P0, PT, R4, UR14, PT ;  /* 0x0000000e04007c0c */ /* 0x000fe4000bf05270 */
[C---:B-1----:R-:W-:Y:S02]  /*64c0*/  IADD3 R5, R7.reuse, -0x1, RZ ;  /* 0xffffffff07057810 */ /* 0x042fe40007ffe0ff */
[----:B------:R-:W-:Y:S02]  /*64d0*/  SHF.L.U32 R4, R7, 0x1, RZ ;  /* 0x0000000107047819 */ /* 0x000fe400000006ff */
[----:B-----5:R-:W-:Y:S02]  /*64e0*/  ISETP.NE.OR P0, PT, R0, R5, P0 ;  /* 0x000000050000720c */ /* 0x020fe40000705670 */
[----:B------:R-:W-:-:S05]  /*64f0*/  SEL R5, R4, RZ, P1 ;  /* 0x000000ff04057207 */ /* 0x000fca0000800000 */
[----:B0-----:R-:W-:Y:S01]  /*6500*/  IMAD.WIDE.U32 R2, R5, 0x4, R2 ;  /* 0x0000000405027825 */ /* 0x001fe200078e0002 */
        /* <DEDUP_REMOVED lines=10> */
.L_x_130:
[----:B------:R-:W-:Y:S05]  /*65b0*/  BSYNC B0 ;  /* 0x0000000000007941 */ /* 0x000fea0003800000 */
.L_x_129:
[----:B------:R-:W-:Y:S05]  /*65c0*/  @P0 EXIT ;  /* 0x000000000000094d */ /* 0x000fea0003800000 */
[----:B------:R-:W-:Y:S05]  /*65d0*/  @P2 BRA `(.L_x_131) ;  /* 0x0000000000202947 */ /* 0x000fea0003800000 */
[----:B------:R-:W-:-:S05]  /*65e0*/  IMAD R0, R6, R7, RZ ;  /* 0x0000000706007224 */ /* 0x000fca00078e02ff */
[----:B------:R-:W-:-:S13]  /*65f0*/  ISETP.NE.AND P0, PT, R0, -0x1, PT ;  /* 0xffffffff0000780c */ /* 0x000fda0003f05270 */
[----:B------:R-:W-:Y:S05]  /*6600*/  @!P0 BRA `(.L_x_131) ;  /* 0x0000000000148947 */ /* 0x000fea0003800000 */
.L_x_132:
[----:B0-----:R-:W4:Y:S04]  /*6610*/  LDG.E.STRONG.GPU R5, desc[UR12][R2.64] ;  /* 0x0000000c02057981 */ /* 0x001f28000c1ef900 */
[----:B----4-:R-:W-:Y:S01]  /*6620*/  CCTL.IVALL ;  /* 0x00000000ff00798f */ /* 0x010fe20002000000 */
[----:B------:R-:W-:Y:S05]  /*6630*/  YIELD ;  /* 0x0000000000007946 */ /* 0x000fea0003800000 */
[----:B------:R-:W-:-:S13]  /*6640*/  ISETP.NE.AND P0, PT, R5, R0, PT ;  /* 0x000000000500720c */ /* 0x000fda0003f05270 */
[----:B------:R-:W-:Y:S05]  /*6650*/  @P0 BRA `(.L_x_132) ;  /* 0xfffffffc00ec0947 */ /* 0x000fea000383ffff */
.L_x_131:
[----:B------:R-:W-:Y:S05]  /*6660*/  WARPSYNC.ALL ;  /* 0x0000000000007948 */ /* 0x000fea0003800000 */
[----:B------:R-:W1:Y:S08]  /*6670*/  LDC.64 R24, c[0x0][0x288] ;  /* 0x0000a200ff187b82 */ /* 0x000e700000000a00 */
[----:B------:R-:W-:Y:S01]  /*6680*/  BAR.SYNC.DEFER_BLOCKING 0x0 ;  /* 0x0000000000007b1d */ /* 0x000fe20000010000 */
[----:B-1----:R-:W-:-:S04]  /*6690*/  LEA.HI R0, P0, R25, R24, RZ, 0x1 ;  /* 0x0000001819007211 */ /* 0x002fc800078108ff */
[----:B0-----:R-:W-:-:S04]  /*66a0*/  IADD3.X R3, RZ, R25, RZ, P0, !PT ;  /* 0x00000019ff037210 */ /* 0x001fc800007fe4ff */
        /* <DEDUP_REMOVED lines=14> */
[----:B--23--:R-:W1:Y:S03]  /*6790*/  LDC.64 R18, c[0x0][0x220] ;  /* 0x00008800ff127b82 */ /* 0x00ce660000000a00 */
[----:B------:R-:W-:-:S04]  /*67a0*/  IADD3.X R5, RZ, R5, RZ, P0, !PT ;  /* 0x00000005ff057210 */ /* 0x000fc800007fe4ff */
[--C-:B------:R-:W-:Y:S02]  /*67b0*/  SHF.R.S64 R31, R2, 0x1, R5.reuse ;  /* 0x00000001021f7819 */ /* 0x100fe40000001005 */
[----:B------:R-:W-:-:S04]  /*67c0*/  SHF.R.S32.HI R2, RZ, 0x1, R5 ;  /* 0x00000001ff027819 */ /* 0x000fc80000011405 */
[----:B------:R-:W-:-:S07]  /*67d0*/  SHF.L.U64.HI R25, R31, 0x2, R2 ;  /* 0x000000021f197819 */ /* 0x000fce0000010202 */
.L_x_133:
        /* <DEDUP_REMOVED lines=23> */
.L_x_134:
        /* <DEDUP_REMOVED lines=11> */
.L_x_3298:


//--------------------- .text._Z35group_norm_nhwc_bwd_one_pass_kernelI11Bf16IOFp32WLi512ELi16ELi256EEv26Group_norm_nhwc_bwd_params --------------------------
	.section	.text._Z35group_norm_nhwc_bwd_one_pass_kernelI11Bf16IOFp32WLi512ELi16ELi256EEv26Group_norm_nhwc_bwd_params,"ax",@progbits
	.align	128
        .global         _Z35group_norm_nhwc_bwd_one_pass_kernelI11Bf16IOFp32WLi512ELi16ELi256EEv26Group_norm_nhwc_bwd_params
        .type           _Z35group_norm_nhwc_bwd_one_pass_kernelI11Bf16IOFp32WLi512ELi16ELi256EEv26Group_norm_nhwc_bwd_params,@function
        .size           _Z35group_norm_nhwc_bwd_one_pass_kernelI11Bf16IOFp32WLi512ELi16ELi256EEv26Group_norm_nhwc_bwd_params,(.L_x_3299 - _Z35group_norm_nhwc_bwd_one_pass_kernelI11Bf16IOFp32WLi512ELi16ELi256EEv26Group_norm_nhwc_bwd_params)
        .other          _Z35group_norm_nhwc_bwd_one_pass_kernelI11Bf16IOFp32WLi512ELi16ELi256EEv26Group_norm_nhwc_bwd_params,@"STO_CUDA_ENTRY STV_DEFAULT"
_Z35group_norm_nhwc_bwd_one_pass_kernelI11Bf16IOFp32WLi512ELi16ELi256EEv26Group_norm_nhwc_bwd_params:
.text._Z35group_norm_nhwc_bwd_one_pass_kernelI11Bf16IOFp32WLi512ELi16ELi256EEv26Group_norm_nhwc_bwd_params:
[----:B------:R-:W0:Y:S01]  /*0000*/  LDC R1, c[0x0][0x28] ;  /* 0x00000a00ff017b82 */ /* 0x000e220000000800 */
[----:B------:R-:W1:Y:S01]  /*0010*/  S2R R0, SR_CTAID.Y ;  /* 0x0000000000007919 */ /* 0x000e620000002600 */
[----:B------:R-:W-:Y:S01]  /*0020*/  ULDC UR4, c[0x0][0x2a0] ;  /* 0x0000a80000047ab9 */ /* 0x000fe20000000800 */
[----:B------:R-:W-:-:S05]  /*0030*/  ULDC UR5, c[0x0][0x270] ;  /* 0x00009c0000057ab9 */ /* 0x000fca0000000800 */
[----:B------:R-:W2:Y:S01]  /*0040*/  S2UR UR7, SR_CTAID.X ;  /* 0x00000000000779c3 */ /* 0x000ea20000002500 */
[----:B------:R-:W-:Y:S01]  /*0050*/  UIMAD UR4, UR4, UR5, URZ ;  /* 0x00000005040472a4 */ /* 0x000fe2000f8e023f */
[----:B------:R-:W3:Y:S01]  /*0060*/  S2R R2, SR_TID.X ;  /* 0x0000000000027919 */ /* 0x000ee20000002100 */
[----:B------:R-:W-:Y:S01]  /*0070*/  ULDC.64 UR8, c[0x0][0x208] ;  /* 0x0000820000087ab9 */ /* 0x000fe20000000a00 */
[----:B0-----:R-:W-:-:S03]  /*0080*/  IADD3 R1, R1, -0x8, RZ ;  /* 0xfffffff801017810 */ /* 0x001fc60007ffe0ff */
[----:B-1----:R-:W-:-:S13]  /*0090*/  ISETP.GE.AND P0, PT, R0, UR4, PT ;  /* 0x0000000400007c0c */ /* 0x002fda000bf06270 */
[----:B--23--:R-:W-:Y:S05]  /*00a0*/  @P0 BRA `(.L_x_135) ;  /* 0x0000009c00f80947 */ /* 0x00cfea0003800000 */
[----:B------:R-:W0:Y:S01]  /*00b0*/  LDC R4, c[0x0][0x2ac] ;  /* 0x0000ab00ff047b82 */ /* 0x000e220000000800 */
[--C-:B------:R-:W-:Y:S01]  /*00c0*/  SHF.R.U32.HI R3, RZ, 0x3, R2.reuse ;  /* 0x00000003ff037819 */ /* 0x100fe20000011602 */
[----:B------:R-:W-:Y:S01]  /*00d0*/  ULDC.64 UR10, c[0x0][0x290] ;  /* 0x0000a400000a7ab9 */ /* 0x000fe20000000a00 */
[C---:B------:R-:W-:Y:S01]  /*00e0*/  ISETP.GE.U32.AND P1, PT, R2.reuse, 0x100, PT ;  /* 0x000001000200780c */ /* 0x040fe20003f26070 */
[----:B------:R-:W-:Y:S01]  /*00f0*/  UMOV UR5, 0x400 ;  /* 0x0000040000057882 */ /* 0x000fe20000000000 */
[----:B------:R-:W-:Y:S01]  /*0100*/  SHF.R.S32.HI R7, RZ, 0x1f, R2 ;  /* 0x0000001fff077819 */ /* 0x000fe20000011402 */
[----:B------:R-:W-:Y:S01]  /*0110*/  HFMA2.MMA R97, -RZ, RZ, 0, 0 ;  /* 0x00000000ff617435 */ /* 0x000fe200000001ff */
[----:B------:R-:W-:Y:S01]  /*0120*/  SHF.L.U32 R113, R2, 0x1, RZ ;  /* 0x0000000102717819 */ /* 0x000fe200000006ff */
[----:B------:R-:W1:Y:S01]  /*0130*/  S2UR UR6, SR_CgaCtaId ;  /* 0x00000000000679c3 */ /* 0x000e620000008800 */
[----:B------:R-:W-:Y:S02]  /*0140*/  LEA.HI R7, R7, R2, RZ, 0x5 ;  /* 0x0000000207077211 */ /* 0x000fe400078f28ff */
[----:B------:R-:W-:-:S02]  /*0150*/  LOP3.LUT R113, R113, 0xe, RZ, 0xc0, !PT ;  /* 0x0000000e71717812 */ /* 0x000fc400078ec0ff */
[----:B------:R-:W-:Y:S01]  /*0160*/  SHF.R.S32.HI R114, RZ, 0x5, R7 ;  /* 0x00000005ff727819 */ /* 0x000fe20000011407 */
[----:B0-----:R-:W-:-:S05]  /*0170*/  IMAD R3, R4, UR7, R3 ;  /* 0x0000000704037c24 */ /* 0x001fca000f8e0203 */
[C---:B------:R-:W-:Y:S02]  /*0180*/  IADD3 R4, R3.reuse, 0x60, RZ ;  /* 0x0000006003047810 */ /* 0x040fe40007ffe0ff */
[C---:B------:R-:W-:Y:S01]  /*0190*/  IADD3 R5, R3.reuse, 0x80, RZ ;  /* 0x0000008003057810 */ /* 0x040fe20007ffe0ff */
[----:B-1----:R-:W-:Y:S01]  /*01a0*/  ULEA UR5, UR6, UR5, 0x18 ;  /* 0x0000000506057291 */ /* 0x002fe2000f8ec03f */
[----:B------:R-:W-:Y:S02]  /*01b0*/  ISETP.LT.U32.AND P0, PT, R4, UR10, PT ;  /* 0x0000000a04007c0c */ /* 0x000fe4000bf01070 */
[----:B------:R-:W-:Y:S02]  /*01c0*/  IADD3 R6, R3, 0xa0, RZ ;  /* 0x000000a003067810 */ /* 0x000fe40007ffe0ff */
[----:B------:R-:W-:Y:S02]  /*01d0*/  SHF.R.S32.HI R4, RZ, 0x1f, R4 ;  /* 0x0000001fff047819 */ /* 0x000fe40000011404 */
[----:B------:R-:W-:-:S02]  /*01e0*/  ISETP.LT.U32.AND P2, PT, R5, UR10, PT ;  /* 0x0000000a05007c0c */ /* 0x000fc4000bf41070 */
[----:B------:R-:W-:Y:S02]  /*01f0*/  ISETP.LT.U32.AND P3, PT, R6, UR10, PT ;  /* 0x0000000a06007c0c */ /* 0x000fe4000bf61070 */
[----:B------:R-:W-:Y:S02]  /*0200*/  ISETP.LT.AND.EX P0, PT, R4, UR11, !P1, P0 ;  /* 0x0000000b04007c0c */ /* 0x000fe4000cf01300 */
[----:B------:R-:W-:Y:S02]  /*0210*/  SHF.R.S32.HI R5, RZ, 0x1f, R5 ;  /* 0x0000001fff057819 */ /* 0x000fe40000011405 */
[----:B------:R-:W-:Y:S02]  /*0220*/  SHF.R.S32.HI R6, RZ, 0x1f, R6 ;  /* 0x0000001fff067819 */ /* 0x000fe40000011406 */
[----:B------:R-:W-:Y:S02]  /*0230*/  IADD3 R4, R3, 0xc0, RZ ;  /* 0x000000c003047810 */ /* 0x000fe40007ffe0ff */
[----:B------:R-:W-:-:S02]  /*0240*/  P2R R106, PR, RZ, 0x1 ;  /* 0x00000001ff6a7803 */ /* 0x000fc40000000000 */
[----:B------:R-:W-:Y:S02]  /*0250*/  ISETP.LT.AND.EX P2, PT, R5, UR11, !P1, P2 ;  /* 0x0000000b05007c0c */ /* 0x000fe4000cf41320 */
[----:B------:R-:W-:Y:S02]  /*0260*/  ISETP.LT.AND.EX P0, PT, R6, UR11, !P1, P3 ;  /* 0x0000000b06007c0c */ /* 0x000fe4000cf01330 */
[C---:B------:R-:W-:Y:S02]  /*0270*/  IADD3 R5, R3.reuse, 0xe0, RZ ;  /* 0x000000e003057810 */ /* 0x040fe40007ffe0ff */
[----:B------:R-:W-:Y:S02]  /*0280*/  IADD3 R6, R3, 0x100, RZ ;  /* 0x0000010003067810 */ /* 0x000fe40007ffe0ff */
[----:B------:R-:W-:Y:S02]  /*0290*/  ISETP.LT.U32.AND P3, PT, R4, UR10, PT ;  /* 0x0000000a04007c0c */ /* 0x000fe4000bf61070 */
[----:B------:R-:W-:-:S02]  /*02a0*/  SHF.R.S32.HI R4, RZ, 0x1f, R4 ;  /* 0x0000001fff047819 */ /* 0x000fc40000011404 */
[----:B------:R-:W-:Y:S02]  /*02b0*/  P2R R105, PR, RZ, 0x4 ;  /* 0x00000004ff697803 */ /* 0x000fe40000000000 */
[----:B------:R-:W-:Y:S02]  /*02c0*/  P2R R104, PR, RZ, 0x1 ;  /* 0x00000001ff687803 */ /* 0x000fe40000000000 */
[----:B------:R-:W-:Y:S02]  /*02d0*/  ISETP.LT.U32.AND P2, PT, R5, UR10, PT ;  /* 0x0000000a05007c0c */ /* 0x000fe4000bf41070 */
[----:B------:R-:W-:Y:S02]  /*02e0*/  ISETP.LT.U32.AND P0, PT, R6, UR10, PT ;  /* 0x0000000a06007c0c */ /* 0x000fe4000bf01070 */
[----:B------:R-:W-:Y:S02]  /*02f0*/  SHF.R.S32.HI R5, RZ, 0x1f, R5 ;  /* 0x0000001fff057819 */ /* 0x000fe40000011405 */
[----:B------:R-:W-:-:S02]  /*0300*/  SHF.R.S32.HI R6, RZ, 0x1f, R6 ;  /* 0x0000001fff067819 */ /* 0x000fc40000011406 */
[----:B------:R-:W-:Y:S02]  /*0310*/  ISETP.LT.AND.EX P3, PT, R4, UR11, !P1, P3 ;  /* 0x0000000b04007c0c */ /* 0x000fe4000cf61330 */
[----:B------:R-:W-:Y:S02]  /*0320*/  IADD3 R4, R3, 0x120, RZ ;  /* 0x0000012003047810 */ /* 0x000fe40007ffe0ff */
[----:B------:R-:W-:Y:S02]  /*0330*/  ISETP.LT.AND.EX P2, PT, R5, UR11, !P1, P2 ;  /* 0x0000000b05007c0c */ /* 0x000fe4000cf41320 */
[----:B------:R-:W-:Y:S02]  /*0340*/  ISETP.LT.AND.EX P0, PT, R6, UR11, !P1, P0 ;  /* 0x0000000b06007c0c */ /* 0x000fe4000cf01300 */
[----:B------:R-:W-:Y:S02]  /*0350*/  IADD3 R6, R3, 0x140, RZ ;  /* 0x0000014003067810 */ /* 0x000fe40007ffe0ff */
[----:B------:R-:W-:-:S02]  /*0360*/  SHF.R.S32.HI R5, RZ, 0x1f, R4 ;  /* 0x0000001fff057819 */ /* 0x000fc40000011404 */
[----:B------:R-:W-:Y:S02]  /*0370*/  ISETP.LT.U32.AND P5, PT, R4, UR10, PT ;  /* 0x0000000a04007c0c */ /* 0x000fe4000bfa1070 */
[----:B------:R-:W-:Y:S02]  /*0380*/  SHF.R.S32.HI R4, RZ, 0x1f, R6 ;  /* 0x0000001fff047819 */ /* 0x000fe40000011406 */
[----:B------:R-:W-:Y:S02]  /*0390*/  ISETP.LT.AND.EX P5, PT, R5, UR11, !P1, P5 ;  /* 0x0000000b05007c0c */ /* 0x000fe4000cfa1350 */
[----:B------:R-:W-:Y:S02]  /*03a0*/  ISETP.LT.U32.AND P4, PT, R6, UR10, PT ;  /* 0x0000000a06007c0c */ /* 0x000fe4000bf81070 */
[----:B------:R-:W-:Y:S02]  /*03b0*/  IADD3 R5, R3, 0x160, RZ ;  /* 0x0000016003057810 */ /* 0x000fe40007ffe0ff */
[----:B------:R-:W-:-:S02]  /*03c0*/  ISETP.LT.AND.EX P4, PT, R4, UR11, !P1, P4 ;  /* 0x0000000b04007c0c */ /* 0x000fc4000cf81340 */
[----:B------:R-:W-:Y:S02]  /*03d0*/  P2R R103, PR, RZ, 0x8 ;  /* 0x00000008ff677803 */ /* 0x000fe40000000000 */
[----:B------:R-:W-:Y:S02]  /*03e0*/  SHF.R.S32.HI R4, RZ, 0x1f, R5 ;  /* 0x0000001fff047819 */ /* 0x000fe40000011405 */
[----:B------:R-:W-:Y:S02]  /*03f0*/  ISETP.LT.U32.AND P3, PT, R5, UR10, PT ;  /* 0x0000000a05007c0c */ /* 0x000fe4000bf61070 */
[----:B------:R-:W-:Y:S02]  /*0400*/  P2R R101, PR, RZ, 0x1 ;  /* 0x00000001ff657803 */ /* 0x000fe40000000000 */
[----:B------:R-:W-:Y:S02]  /*0410*/  ISETP.LT.AND.EX P3, PT, R4, UR11, !P1, P3 ;  /* 0x0000000b04007c0c */ /* 0x000fe4000cf61330 */
[----:B------:R-:W0:Y:S01]  /*0420*/  LDC.64 R4, c[0x0][0x288] ;  /* 0x0000a200ff047b82 */ /* 0x000e220000000a00 */
[----:B------:R-:W-:-:S02]  /*0430*/  SHF.R.S32.HI R110, RZ, 0x1f, R3 ;  /* 0x0000001fff6e7819 */ /* 0x000fc40000011403 */
[C---:B------:R-:W-:Y:S02]  /*0440*/  ISETP.LT.U32.AND P0, PT, R3.reuse, UR10, PT ;  /* 0x0000000a03007c0c */ /* 0x040fe4000bf01070 */
[C---:B------:R-:W-:Y:S02]  /*0450*/  IADD3 R98, R3.reuse, 0x20, RZ ;  /* 0x0000002003627810 */ /* 0x040fe40007ffe0ff */
[----:B------:R-:W-:Y:S02]  /*0460*/  ISETP.LT.AND.EX P0, PT, R110, UR11, !P1, P0 ;  /* 0x0000000b6e007c0c */ /* 0x000fe4000cf01300 */
[----:B------:R-:W-:Y:S02]  /*0470*/  IADD3 R99, R3, 0x40, RZ ;  /* 0x0000004003637810 */ /* 0x000fe40007ffe0ff */
[----:B------:R-:W-:Y:S02]  /*0480*/  P2R R102, PR, RZ, 0x4 ;  /* 0x00000004ff667803 */ /* 0x000fe40000000000 */
[----:B------:R-:W-:-:S02]  /*0490*/  SHF.R.S32.HI R109, RZ, 0x1f, R98 ;  /* 0x0000001fff6d7819 */ /* 0x000fc40000011462 */
[----:B------:R-:W-:Y:S02]  /*04a0*/  P2R R107, PR, RZ, 0x1 ;  /* 0x00000001ff6b7803 */ /* 0x000fe40000000000 */
[----:B------:R-:W-:Y:S02]  /*04b0*/  ISETP.LT.U32.AND P2, PT, R98, UR10, PT ;  /* 0x0000000a62007c0c */ /* 0x000fe4000bf41070 */
[----:B------:R-:W-:Y:S02]  /*04c0*/  SHF.R.S32.HI R108, RZ, 0x1f, R99 ;  /* 0x0000001fff6c7819 */ /* 0x000fe40000011463 */
[----:B------:R-:W-:Y:S01]  /*04d0*/  ISETP.LT.U32.AND P0, PT, R99, UR10, PT ;  /* 0x0000000a63007c0c */ /* 0x000fe2000bf01070 */
[----:B------:R-:W-:Y:S01]  /*04e0*/  ULDC.U8 UR10, c[0x0][0x2a4] ;  /* 0x0000a900000a7ab9 */ /* 0x000fe20000000000 */
[----:B------:R-:W-:Y:S02]  /*04f0*/  ISETP.LT.AND.EX P2, PT, R109, UR11, !P1, P2 ;  /* 0x0000000b6d007c0c */ /* 0x000fe4000cf41320 */
[----:B------:R-:W-:-:S02]  /*0500*/  ISETP.LT.AND.EX P1, PT, R108, UR11, !P1, P0 ;  /* 0x0000000b6c007c0c */ /* 0x000fc4000cf21300 */
[C---:B0-----:R-:W-:Y:S02]  /*0510*/  LEA.HI R111, P0, R5.reuse, R4, RZ, 0x1 ;  /* 0x00000004056f7211 */ /* 0x041fe400078108ff */
[-C--:B------:R-:W-:Y:S02]  /*0520*/  LEA R9, R5, R5.reuse, 0x1 ;  /* 0x0000000505097211 */ /* 0x080fe400078e08ff */
[----:B------:R-:W-:Y:S01]  /*0530*/  IADD3.X R8, RZ, R5, RZ, P0, !PT ;  /* 0x00000005ff087210 */ /* 0x000fe200007fe4ff */
[----:B------:R-:W-:Y:S01]  /*0540*/  IMAD.WIDE.U32 R4, R4, 0x3, RZ ;  /* 0x0000000304047825 */ /* 0x000fe200078e00ff */
[----:B------:R-:W-:Y:S02]  /*0550*/  MOV R6, R0 ;  /* 0x0000000000067202 */ /* 0x000fe40000000f00 */
[----:B------:R-:W-:Y:S02]  /*0560*/  SHF.R.S64 R111, R111, 0x1, R8 ;  /* 0x000000016f6f7819 */ /* 0x000fe40000001008 */
[----:B------:R-:W-:-:S02]  /*0570*/  IADD3 R9, R5, R9, RZ ;  /* 0x0000000905097210 */ /* 0x000fc40007ffe0ff */
[----:B------:R-:W-:Y:S02]  /*0580*/  SHF.R.S32.HI R8, RZ, 0x1, R8 ;  /* 0x00000001ff087819 */ /* 0x000fe40000011408 */
[----:B------:R-:W-:Y:S02]  /*0590*/  LEA.HI R112, P0, R9, R4, RZ, 0x1 ;  /* 0x0000000409707211 */ /* 0x000fe400078108ff */
[----:B------:R-:W0:Y:S01]  /*05a0*/  LDC R4, c[0x0][0x10] ;  /* 0x00000400ff047b82 */ /* 0x000e220000000800 */
[----:B------:R-:W-:Y:S02]  /*05b0*/  SHF.L.U64.HI R115, R111, 0x2, R8 ;  /* 0x000000026f737819 */ /* 0x000fe40000010208 */
[----:B------:R-:W-:Y:S02]  /*05c0*/  IADD3.X R9, RZ, R9, RZ, P0, !PT ;  /* 0x00000009ff097210 */ /* 0x000fe400007fe4ff */
[----:B------:R-:W-:Y:S02]  /*05d0*/  LEA R114, R114, UR5, 0x3 ;  /* 0x0000000572727c11 */ /* 0x000fe4000f8e18ff */
[--C-:B------:R-:W-:Y:S01]  /*05e0*/  SHF.R.S64 R112, R112, 0x1, R9.reuse ;  /* 0x0000000170707819 */ /* 0x100fe20000001009 */
[----:B------:R-:W1:Y:S01]  /*05f0*/  LDC R5, c[0x0][0xc] ;  /* 0x00000300ff057b82 */ /* 0x000e620000000800 */
[----:B------:R-:W-:-:S04]  /*0600*/  SHF.R.S32.HI R9, RZ, 0x1, R9 ;  /* 0x00000001ff097819 */ /* 0x000fc80000011409 */
[----:B------:R-:W-:-:S05]  /*0610*/  SHF.L.U64.HI R8, R112, 0x2, R9 ;  /* 0x0000000270087819 */ /* 0x000fca0000010209 */
[----:B------:R2:W-:Y:S01]  /*0620*/  STL [R1], R8 ;  /* 0x0000000801007387 */ /* 0x0005e20000100800 */
[----:B0-----:R-:W-:Y:S01]  /*0630*/  IMAD R10, R4, UR7, R0 ;  /* 0x00000007040a7c24 */ /* 0x001fe2000f8e0200 */
[----:B-1----:R-:W-:Y:S02]  /*0640*/  LOP3.LUT R7, R5, 0x3, RZ, 0xc0, !PT ;  /* 0x0000000305077812 */ /* 0x002fe400078ec0ff */
[----:B--2---:R-:W-:-:S07]  /*0650*/  IADD3 R7, R3, 0x1e0, RZ ;  /* 0x000001e003077810 */ /* 0x004fce0007ffe0ff */
.L_x_218:
[----:B0-----:R-:W0:Y:S01]  /*0660*/  LDC R15, c[0x0][0x2a0] ;  /* 0x0000a800ff0f7b82 */ /* 0x001e220000000800 */
[----:B------:R-:W-:Y:S01]  /*0670*/  ISETP.NE.AND P6, PT, R107, RZ, PT ;  /* 0x000000ff6b00720c */ /* 0x000fe20003fc5270 */
[----:B------:R-:W-:Y:S01]  /*0680*/  ULDC.64 UR12, c[0x0][0x298] ;  /* 0x0000a600000c7ab9 */ /* 0x000fe20000000a00 */
[----:B------:R-:W-:Y:S02]  /*0690*/  P2R R77, PR, RZ, 0x4 ;  /* 0x00000004ff4d7803 */ /* 0x000fe40000000000 */
[----:B------:R-:W-:Y:S02]  /*06a0*/  CS2R R94, SRZ ;  /* 0x00000000005e7805 */ /* 0x000fe4000001ff00 */
[C---:B------:R-:W-:Y:S02]  /*06b0*/  IADD3 R21, R3.reuse, 0x80, RZ ;  /* 0x0000008003157810 */ /* 0x040fe40007ffe0ff */
[C---:B------:R-:W-:Y:S01]  /*06c0*/  IADD3 R23, R3.reuse, 0x100, RZ ;  /* 0x0000010003177810 */ /* 0x040fe20007ffe0ff */
[----:B------:R-:W1:Y:S01]  /*06d0*/  @P1 LDC.64 R58, c[0x0][0x230] ;  /* 0x00008c00ff3a1b82 */ /* 0x000e620000000a00 */
[----:B------:R-:W-:-:S02]  /*06e0*/  IADD3 R25, R3, 0x140, RZ ;  /* 0x0000014003197810 */ /* 0x000fc40007ffe0ff */
[C---:B------:R-:W-:Y:S02]  /*06f0*/  IADD3 R29, R3.reuse, 0x160, RZ ;  /* 0x00000160031d7810 */ /* 0x040fe40007ffe0ff */
[----:B------:R-:W-:Y:S02]  /*0700*/  SHF.R.U32.HI R72, RZ, 0x3, R2 ;  /* 0x00000003ff487819 */ /* 0x000fe40000011602 */
[----:B------:R-:W-:Y:S01]  /*0710*/  IADD3 R73, R3, 0x180, RZ ;  /* 0x0000018003497810 */ /* 0x000fe20007ffe0ff */
[----:B------:R-:W2:Y:S01]  /*0720*/  @P6 LDC.64 R64, c[0x0][0x230] ;  /* 0x00008c00ff406b82 */ /* 0x000ea20000000a00 */
[----:B------:R-:W-:Y:S02]  /*0730*/  MOV R96, RZ ;  /* 0x000000ff00607202 */ /* 0x000fe40000000f00 */
[----:B------:R-:W-:Y:S02]  /*0740*/  SHF.R.S32.HI R69, RZ, 0x1f, R73 ;  /* 0x0000001fff457819 */ /* 0x000fe40000011449 */
[----:B------:R-:W-:-:S02]  /*0750*/  P2R R66, PR, RZ, 0x20 ;  /* 0x00000020ff427803 */ /* 0x000fc40000000000 */
[----:B0-----:R-:W-:Y:S01]  /*0760*/  IABS R13, R15 ;  /* 0x0000000f000d7213 */ /* 0x001fe20000000000 */
[----:B------:R-:W0:Y:S03]  /*0770*/  @P5 LDC.64 R34, c[0x0][0x230] ;  /* 0x00008c00ff225b82 */ /* 0x000e260000000a00 */
[----:B------:R-:W3:Y:S05]  /*0780*/  I2F.RP R10, R13 ;  /* 0x0000000d000a7306 */ /* 0x000eea0000209400 */
[----:B------:R-:W4:Y:S03]  /*0790*/  @P4 LDC.64 R30, c[0x0][0x230] ;  /* 0x00008c00ff1e4b82 */ /* 0x000f260000000a00 */
[----:B---3--:R-:W3:Y:S02]  /*07a0*/  MUFU.RCP R10, R10 ;  /* 0x0000000a000a7308 */ /* 0x008ee40000001000 */
[----:B---3--:R-:W-:-:S06]  /*07b0*/  IADD3 R8, R10, 0xffffffe, RZ ;  /* 0x0ffffffe0a087810 */ /* 0x008fcc0007ffe0ff */
[----:B------:R3:W1:Y:S02]  /*07c0*/  F2I.FTZ.U32.TRUNC.NTZ R9, R8 ;  /* 0x0000000800097305 */ /* 0x000664000021f000 */
[----:B---3--:R-:W-:Y:S02]  /*07d0*/  MOV R8, RZ ;  /* 0x000000ff00087202 */ /* 0x008fe40000000f00 */
[----:B-1----:R-:W-:-:S05]  /*07e0*/  IADD3 R12, RZ, -R9, RZ ;  /* 0x80000009ff0c7210 */ /* 0x002fca0007ffe0ff */
[----:B------:R-:W-:Y:S01]  /*07f0*/  IMAD R11, R12, R13, RZ ;  /* 0x0000000d0c0b7224 */ /* 0x000fe200078e02ff */
[----:B------:R-:W-:-:S03]  /*0800*/  IABS R12, R6 ;  /* 0x00000006000c7213 */ /* 0x000fc60000000000 */
[----:B------:R-:W-:Y:S01]  /*0810*/  IMAD.HI.U32 R9, R9, R11, R8 ;  /* 0x0000000b09097227 */ /* 0x000fe200078e0008 */
[----:B------:R-:W-:-:S05]  /*0820*/  LOP3.LUT R8, R6, R15, RZ, 0x3c, !PT ;  /* 0x0000000f06087212 */ /* 0x000fca00078e3cff */
[----:B------:R-:W-:-:S05]  /*0830*/  IMAD.HI.U32 R9, R9, R12, RZ ;  /* 0x0000000c09097227 */ /* 0x000fca00078e00ff */
[----:B------:R-:W-:-:S05]  /*0840*/  IADD3 R10, -R9, RZ, RZ ;  /* 0x000000ff090a7210 */ /* 0x000fca0007ffe1ff */
[----:B------:R-:W-:-:S05]  /*0850*/  IMAD R10, R13, R10, R12 ;  /* 0x0000000a0d0a7224 */ /* 0x000fca00078e020c */
[----:B------:R-:W-:-:S13]  /*0860*/  ISETP.GT.U32.AND P0, PT, R13, R10, PT ;  /* 0x0000000a0d00720c */ /* 0x000fda0003f04070 */
[-C--:B------:R-:W-:Y:S02]  /*0870*/  @!P0 IADD3 R10, R10, -R13.reuse, RZ ;  /* 0x8000000d0a0a8210 */ /* 0x080fe40007ffe0ff */
[----:B------:R-:W-:Y:S02]  /*0880*/  @!P0 IADD3 R9, R9, 0x1, RZ ;  /* 0x0000000109098810 */ /* 0x000fe40007ffe0ff */
[----:B------:R-:W-:Y:S02]  /*0890*/  IADD3 R11, R10, -R13, RZ ;  /* 0x8000000d0a0b7210 */ /* 0x000fe40007ffe0ff */
[----:B------:R-:W-:-:S04]  /*08a0*/  ISETP.GT.U32.AND P0, PT, R13, R10, PT ;  /* 0x0000000a0d00720c */ /* 0x000fc80003f04070 */
[----:B------:R-:W-:Y:S02]  /*08b0*/  SEL R11, R11, R10, !P0 ;  /* 0x0000000a0b0b7207 */ /* 0x000fe40004000000 */
[----:B------:R-:W-:Y:S02]  /*08c0*/  ISETP.GE.U32.AND P0, PT, R10, R13, PT ;  /* 0x0000000d0a00720c */ /* 0x000fe40003f06070 */
[----:B------:R-:W-:-:S11]  /*08d0*/  IADD3 R13, R3, 0x60, RZ ;  /* 0x00000060030d7810 */ /* 0x000fd60007ffe0ff */
[----:B------:R-:W-:Y:S02]  /*08e0*/  @P0 IADD3 R9, R9, 0x1, RZ ;  /* 0x0000000109090810 */ /* 0x000fe40007ffe0ff */
[----:B------:R-:W-:-:S13]  /*08f0*/  ISETP.GE.AND P0, PT, R6, RZ, PT ;  /* 0x000000ff0600720c */ /* 0x000fda0003f06270 */
[----:B------:R-:W-:Y:S02]  /*0900*/  @!P0 IADD3 R11, -R11, RZ, RZ ;  /* 0x000000ff0b0b8210 */ /* 0x000fe40007ffe1ff */
[----:B------:R-:W-:Y:S02]  /*0910*/  ISETP.GE.AND P0, PT, R8, RZ, PT ;  /* 0x000000ff0800720c */ /* 0x000fe40003f06270 */
[----:B------:R-:W-:-:S11]  /*0920*/  LOP3.LUT R8, RZ, R15, RZ, 0x33, !PT ;  /* 0x0000000fff087212 */ /* 0x000fd600078e33ff */
[----:B------:R-:W-:Y:S02]  /*0930*/  @!P0 IADD3 R9, -R9, RZ, RZ ;  /* 0x000000ff09098210 */ /* 0x000fe40007ffe1ff */
[----:B------:R-:W-:Y:S02]  /*0940*/  ISETP.NE.AND P0, PT, R15, RZ, PT ;  /* 0x000000ff0f00720c */ /* 0x000fe40003f05270 */
[----:B------:R-:W1:Y:S02]  /*0950*/  @P2 LDC.64 R14, c[0x0][0x230] ;  /* 0x00008c00ff0e2b82 */ /* 0x000e640000000a00 */
[C---:B------:R-:W-:Y:S02]  /*0960*/  SEL R100, R8.reuse, R11, !P0 ;  /* 0x0000000b08647207 */ /* 0x040fe40004000000 */
[----:B------:R-:W-:Y:S02]  /*0970*/  SEL R9, R8, R9, !P0 ;  /* 0x0000000908097207 */ /* 0x000fe40004000000 */
[----:B------:R-:W-:-:S02]  /*0980*/  LEA R26, R100, R113, 0x4 ;  /* 0x00000071641a7211 */ /* 0x000fc400078e20ff */
[----:B------:R-:W3:Y:S01]  /*0990*/  @P6 LDC.64 R10, c[0x0][0x288] ;  /* 0x0000a200ff0a6b82 */ /* 0x000ee20000000a00 */
[----:B------:R-:W-:Y:S02]  /*09a0*/  SHF.R.S32.HI R8, RZ, 0x1f, R9 ;  /* 0x0000001fff087819 */ /* 0x000fe40000011409 */
[----:B------:R-:W-:-:S03]  /*09b0*/  SHF.R.S32.HI R27, RZ, 0x1f, R26 ;  /* 0x0000001fff1b7819 */ /* 0x000fc6000001141a */
[----:B------:R-:W-:Y:S02]  /*09c0*/  IMAD R8, R8, UR12, RZ ;  /* 0x0000000c08087c24 */ /* 0x000fe4000f8e02ff */
[----:B------:R-:W-:-:S04]  /*09d0*/  IMAD.WIDE.U32 R16, R9, UR12, R26 ;  /* 0x0000000c09107c25 */ /* 0x000fc8000f8e001a */
[----:B------:R-:W-:Y:S01]  /*09e0*/  IMAD R19, R9, UR13, R8 ;  /* 0x0000000d09137c24 */ /* 0x000fe2000f8e0208 */
[----:B------:R-:W-:Y:S01]  /*09f0*/  @P6 MOV R18, R16 ;  /* 0x0000001000126202 */ /* 0x000fe20000000f00 */
[----:B------:R-:W-:-:S03]  /*0a00*/  ULDC.64 UR12, c[0x0][0x290] ;  /* 0x0000a400000c7ab9 */ /* 0x000fc60000000a00 */
[----:B------:R-:W-:Y:S01]  /*0a10*/  IADD3 R19, R17, R19, RZ ;  /* 0x0000001311137210 */ /* 0x000fe20007ffe0ff */
[----:B---3--:R-:W-:-:S04]  /*0a20*/  @P6 IMAD R8, R110, R10, RZ ;  /* 0x0000000a6e086224 */ /* 0x008fc800078e02ff */
[C---:B------:R-:W-:Y:S02]  /*0a30*/  @P6 IMAD R11, R3.reuse, R11, R8 ;  /* 0x0000000b030b6224 */ /* 0x040fe400078e0208 */
[----:B------:R-:W-:-:S05]  /*0a40*/  @P6 IMAD.WIDE.U32 R8, R3, R10, R18 ;  /* 0x0000000a03086225 */ /* 0x000fca00078e0012 */
[----:B------:R-:W-:Y:S02]  /*0a50*/  @P6 IADD3 R9, R9, R11, RZ ;  /* 0x0000000b09096210 */ /* 0x000fe40007ffe0ff */
[----:B------:R-:W3:Y:S01]  /*0a60*/  @P6 LDC.64 R10, c[0x0][0x228] ;  /* 0x00008a00ff0a6b82 */ /* 0x000ee20000000a00 */
[C---:B------:R-:W-:Y:S02]  /*0a70*/  @P6 SHF.L.U32 R63, R8.reuse, 0x1, RZ ;  /* 0x00000001083f6819 */ /* 0x040fe400000006ff */
[----:B------:R-:W-:Y:S02]  /*0a80*/  @P6 SHF.L.U64.HI R8, R8, 0x1, R9 ;  /* 0x0000000108086819 */ /* 0x000fe40000010209 */
[----:B--2---:R-:W-:Y:S02]  /*0a90*/  @P6 IADD3 R64, P0, R63, R64, RZ ;  /* 0x000000403f406210 */ /* 0x004fe40007f1e0ff */
[----:B------:R-:W-:Y:S02]  /*0aa0*/  @P2 MOV R9, R19 ;  /* 0x0000001300092202 */ /* 0x000fe40000000f00 */
[----:B------:R-:W-:-:S02]  /*0ab0*/  @P6 IADD3.X R65, R8, R65, RZ, P0, !PT ;  /* 0x0000004108416210 */ /* 0x000fc400007fe4ff */
[----:B---3--:R-:W-:-:S04]  /*0ac0*/  @P6 IADD3 R62, P0, R63, R10, RZ ;  /* 0x0000000a3f3e6210 */ /* 0x008fc80007f1e0ff */
[----:B------:R-:W-:Y:S02]  /*0ad0*/  @P6 IADD3.X R63, R8, R11, RZ, P0, !PT ;  /* 0x0000000b083f6210 */ /* 0x000fe400007fe4ff */
[----:B------:R-:W2:Y:S01]  /*0ae0*/  @P2 LDC.64 R10, c[0x0][0x288] ;  /* 0x0000a200ff0a2b82 */ /* 0x000ea20000000a00 */
[----:B------:R-:W-:-:S13]  /*0af0*/  ISETP.NE.AND P6, PT, R106, RZ, PT ;  /* 0x000000ff6a00720c */ /* 0x000fda0003fc5270 */
[----:B------:R-:W3:Y:S01]  /*0b00*/  @P6 LDC.64 R54, c[0x0][0x230] ;  /* 0x00008c00ff366b82 */ /* 0x000ee20000000a00 */
[----:B--2---:R-:W-:-:S04]  /*0b10*/  @P2 IMAD R8, R109, R10, RZ ;  /* 0x0000000a6d082224 */ /* 0x004fc800078e02ff */
[----:B------:R-:W-:Y:S01]  /*0b20*/  @P2 IMAD R11, R98, R11, R8 ;  /* 0x0000000b620b2224 */ /* 0x000fe200078e0208 */
[----:B------:R-:W-:-:S05]  /*0b30*/  @P2 MOV R8, R16 ;  /* 0x0000001000082202 */ /* 0x000fca0000000f00 */
[----:B------:R-:W-:-:S05]  /*0b40*/  @P2 IMAD.WIDE.U32 R8, R98, R10, R8 ;  /* 0x0000000a62082225 */ /* 0x000fca00078e0008 */
[----:B------:R-:W-:Y:S02]  /*0b50*/  @P2 IADD3 R9, R9, R11, RZ ;  /* 0x0000000b09092210 */ /* 0x000fe40007ffe0ff */
[----:B------:R-:W2:Y:S01]  /*0b60*/  @P2 LDC.64 R10, c[0x0][0x228] ;  /* 0x00008a00ff0a2b82 */ /* 0x000ea20000000a00 */
[C---:B------:R-:W-:Y:S02]  /*0b70*/  @P2 SHF.L.U32 R61, R8.reuse, 0x1, RZ ;  /* 0x00000001083d2819 */ /* 0x040fe400000006ff */
[----:B------:R-:W-:Y:S02]  /*0b80*/  @P2 SHF.L.U64.HI R8, R8, 0x1, R9 ;  /* 0x0000000108082819 */ /* 0x000fe40000010209 */
[----:B-1----:R-:W-:Y:S02]  /*0b90*/  @P2 IADD3 R14, P0, R61, R14, RZ ;  /* 0x0000000e3d0e2210 */ /* 0x002fe40007f1e0ff */
[----:B------:R-:W-:Y:S02]  /*0ba0*/  @P1 MOV R9, R19 ;  /* 0x0000001300091202 */ /* 0x000fe40000000f00 */
[----:B------:R-:W-:-:S02]  /*0bb0*/  @P2 IADD3.X R15, R8, R15, RZ, P0, !PT ;  /* 0x0000000f080f2210 */ /* 0x000fc400007fe4ff */
[----:B--2---:R-:W-:-:S04]  /*0bc0*/  @P2 IADD3 R60, P0, R61, R10, RZ ;  /* 0x0000000a3d3c2210 */ /* 0x004fc80007f1e0ff */
[----:B------:R-:W-:Y:S02]  /*0bd0*/  @P2 IADD3.X R61, R8, R11, RZ, P0, !PT ;  /* 0x0000000b083d2210 */ /* 0x000fe400007fe4ff */
[----:B------:R-:W1:Y:S01]  /*0be0*/  @P1 LDC.64 R10, c[0x0][0x288] ;  /* 0x0000a200ff0a1b82 */ /* 0x000e620000000a00 */
[----:B------:R-:W-:Y:S01]  /*0bf0*/  ISETP.NE.AND P2, PT, R105, RZ, PT ;  /* 0x000000ff6900720c */ /* 0x000fe20003f45270 */
[----:B-1----:R-:W-:-:S04]  /*0c00*/  @P1 IMAD R8, R108, R10, RZ ;  /* 0x0000000a6c081224 */ /* 0x002fc800078e02ff */
[----:B------:R-:W-:Y:S01]  /*0c10*/  @P1 IMAD R11, R99, R11, R8 ;  /* 0x0000000b630b1224 */ /* 0x000fe200078e0208 */
[----:B------:R-:W-:-:S05]  /*0c20*/  @P1 MOV R8, R16 ;  /* 0x0000001000081202 */ /* 0x000fca0000000f00 */
[----:B------:R-:W-:-:S05]  /*0c30*/  @P1 IMAD.WIDE.U32 R8, R99, R10, R8 ;  /* 0x0000000a63081225 */ /* 0x000fca00078e0008 */
[----:B------:R-:W-:Y:S02]  /*0c40*/  @P1 IADD3 R9, R9, R11, RZ ;  /* 0x0000000b09091210 */ /* 0x000fe40007ffe0ff */
[----:B------:R-:W1:Y:S01]  /*0c50*/  @P1 LDC.64 R10, c[0x0][0x228] ;  /* 0x00008a00ff0a1b82 */ /* 0x000e620000000a00 */
[C---:B------:R-:W-:Y:S02]  /*0c60*/  @P1 SHF.L.U32 R57, R8.reuse, 0x1, RZ ;  /* 0x0000000108391819 */ /* 0x040fe400000006ff */
[----:B------:R-:W-:Y:S02]  /*0c70*/  @P1 SHF.L.U64.HI R8, R8, 0x1, R9 ;  /* 0x0000000108081819 */ /* 0x000fe40000010209 */
[----:B------:R-:W-:Y:S02]  /*0c80*/  @P1 IADD3 R58, P0, R57, R58, RZ ;  /* 0x0000003a393a1210 */ /* 0x000fe40007f1e0ff */
[----:B------:R-:W-:Y:S02]  /*0c90*/  SHF.R.S32.HI R9, RZ, 0x1f, R13 ;  /* 0x0000001fff097819 */ /* 0x000fe4000001140d */
[----:B------:R-:W-:-:S02]  /*0ca0*/  @P1 IADD3.X R59, R8, R59, RZ, P0, !PT ;  /* 0x0000003b083b1210 */ /* 0x000fc400007fe4ff */
[----:B-1----:R-:W-:-:S04]  /*0cb0*/  @P1 IADD3 R56, P0, R57, R10, RZ ;  /* 0x0000000a39381210 */ /* 0x002fc80007f1e0ff */
[----:B------:R-:W-:Y:S02]  /*0cc0*/  @P1 IADD3.X R57, R8, R11, RZ, P0, !PT ;  /* 0x0000000b08391210 */ /* 0x000fe400007fe4ff */
[----:B------:R-:W1:Y:S02]  /*0cd0*/  @P6 LDC.64 R10, c[0x0][0x288] ;  /* 0x0000a200ff0a6b82 */ /* 0x000e640000000a00 */
[----:B-1----:R-:W-:Y:S01]  /*0ce0*/  @P6 IMAD R8, R9, R10, RZ ;  /* 0x0000000a09086224 */ /* 0x002fe200078e02ff */
[----:B------:R-:W-:-:S03]  /*0cf0*/  @P6 MOV R9, R19 ;  /* 0x0000001300096202 */ /* 0x000fc60000000f00 */
[----:B------:R-:W-:Y:S01]  /*0d00*/  @P6 IMAD R11, R13, R11, R8 ;  /* 0x0000000b0d0b6224 */ /* 0x000fe200078e0208 */
[----:B------:R-:W-:-:S05]  /*0d10*/  @P6 MOV R8, R16 ;  /* 0x0000001000086202 */ /* 0x000fca0000000f00 */
[----:B------:R-:W-:Y:S02]  /*0d20*/  @P6 IMAD.WIDE.U32 R8, R13, R10, R8 ;  /* 0x0000000a0d086225 */ /* 0x000fe400078e0008 */
[----:B------:R-:W1:Y:S03]  /*0d30*/  @P2 LDC.64 R12, c[0x0][0x230] ;  /* 0x00008c00ff0c2b82 */ /* 0x000e660000000a00 */
[----:B------:R-:W-:Y:S02]  /*0d40*/  @P6 IADD3 R9, R9, R11, RZ ;  /* 0x0000000b09096210 */ /* 0x000fe40007ffe0ff */
[C---:B------:R-:W-:Y:S02]  /*0d50*/  @P6 SHF.L.U32 R53, R8.reuse, 0x1, RZ ;  /* 0x0000000108356819 */ /* 0x040fe400000006ff */
[----:B------:R-:W-:Y:S01]  /*0d60*/  @P6 SHF.L.U64.HI R8, R8, 0x1, R9 ;  /* 0x0000000108086819 */ /* 0x000fe20000010209 */
[----:B------:R-:W2:Y:S01]  /*0d70*/  @P6 LDC.64 R10, c[0x0][0x228] ;  /* 0x00008a00ff0a6b82 */ /* 0x000ea20000000a00 */
[----:B---3--:R-:W-:-:S02]  /*0d80*/  @P6 IADD3 R54, P0, R53, R54, RZ ;  /* 0x0000003635366210 */ /* 0x008fc40007f1e0ff */
[----:B------:R-:W-:Y:S02]  /*0d90*/  SHF.R.S32.HI R9, RZ, 0x1f, R21 ;  /* 0x0000001fff097819 */ /* 0x000fe40000011415 */
[----:B------:R-:W-:Y:S02]  /*0da0*/  @P6 IADD3.X R55, R8, R55, RZ, P0, !PT ;  /* 0x0000003708376210 */ /* 0x000fe400007fe4ff */
[----:B--2---:R-:W-:-:S04]  /*0db0*/  @P6 IADD3 R52, P0, R53, R10, RZ ;  /* 0x0000000a35346210 */ /* 0x004fc80007f1e0ff */
[----:B------:R-:W-:Y:S02]  /*0dc0*/  @P6 IADD3.X R53, R8, R11, RZ, P0, !PT ;  /* 0x0000000b08356210 */ /* 0x000fe400007fe4ff */
[----:B------:R-:W2:Y:S01]  /*0dd0*/  @P2 LDC.64 R10, c[0x0][0x288] ;  /* 0x0000a200ff0a2b82 */ /* 0x000ea20000000a00 */
[----:B------:R-:W-:-:S13]  /*0de0*/  ISETP.NE.AND P6, PT, R104, RZ, PT ;  /* 0x000000ff6800720c */ /* 0x000fda0003fc5270 */
[----:B------:R-:W3:Y:S01]  /*0df0*/  @P6 LDC.64 R48, c[0x0][0x230] ;  /* 0x00008c00ff306b82 */ /* 0x000ee20000000a00 */
[----:B--2---:R-:W-:Y:S01]  /*0e00*/  @P2 IMAD R8, R9, R10, RZ ;  /* 0x0000000a09082224 */ /* 0x004fe200078e02ff */
[----:B------:R-:W-:-:S03]  /*0e10*/  @P2 MOV R9, R19 ;  /* 0x0000001300092202 */ /* 0x000fc60000000f00 */
[----:B------:R-:W-:Y:S01]  /*0e20*/  @P2 IMAD R11, R21, R11, R8 ;  /* 0x0000000b150b2224 */ /* 0x000fe200078e0208 */
[----:B------:R-:W-:-:S05]  /*0e30*/  @P2 MOV R8, R16 ;  /* 0x0000001000082202 */ /* 0x000fca0000000f00 */
[----:B------:R-:W-:Y:S01]  /*0e40*/  @P2 IMAD.WIDE.U32 R8, R21, R10, R8 ;  /* 0x0000000a15082225 */ /* 0x000fe200078e0008 */
[----:B------:R-:W-:-:S04]  /*0e50*/  IADD3 R21, R3, 0xa0, RZ ;  /* 0x000000a003157810 */ /* 0x000fc80007ffe0ff */
[----:B------:R-:W-:Y:S02]  /*0e60*/  @P2 IADD3 R9, R9, R11, RZ ;  /* 0x0000000b09092210 */ /* 0x000fe40007ffe0ff */
[C---:B------:R-:W-:Y:S02]  /*0e70*/  @P2 SHF.L.U32 R51, R8.reuse, 0x1, RZ ;  /* 0x0000000108332819 */ /* 0x040fe400000006ff */
[----:B------:R-:W-:Y:S02]  /*0e80*/  @P2 SHF.L.U64.HI R8, R8, 0x1, R9 ;  /* 0x0000000108082819 */ /* 0x000fe40000010209 */
[----:B-1----:R-:W-:Y:S02]  /*0e90*/  @P2 IADD3 R10, P0, R51, R12, RZ ;  /* 0x0000000c330a2210 */ /* 0x002fe40007f1e0ff */
[----:B------:R-:W-:Y:S02]  /*0ea0*/  SHF.R.S32.HI R9, RZ, 0x1f, R21 ;  /* 0x0000001fff097819 */ /* 0x000fe40000011415 */
[----:B------:R-:W-:-:S02]  /*0eb0*/  @P2 IADD3.X R11, R8, R13, RZ, P0, !PT ;  /* 0x0000000d080b2210 */ /* 0x000fc400007fe4ff */
[----:B------:R-:W1:Y:S02]  /*0ec0*/  @P2 LDC.64 R12, c[0x0][0x228] ;  /* 0x00008a00ff0c2b82 */ /* 0x000e640000000a00 */
[----:B-1----:R-:W-:-:S04]  /*0ed0*/  @P2 IADD3 R50, P0, R51, R12, RZ ;  /* 0x0000000c33322210 */ /* 0x002fc80007f1e0ff */
[----:B------:R-:W-:Y:S02]  /*0ee0*/  @P2 IADD3.X R51, R8, R13, RZ, P0, !PT ;  /* 0x0000000d08332210 */ /* 0x000fe400007fe4ff */
[----:B------:R-:W1:Y:S01]  /*0ef0*/  @P6 LDC.64 R12, c[0x0][0x288] ;  /* 0x0000a200ff0c6b82 */ /* 0x000e620000000a00 */
[----:B------:R-:W-:-:S13]  /*0f00*/  ISETP.NE.AND P2, PT, R103, RZ, PT ;  /* 0x000000ff6700720c */ /* 0x000fda0003f45270 */
[----:B------:R-:W2:Y:S01]  /*0f10*/  @P2 LDC.64 R44, c[0x0][0x230] ;  /* 0x00008c00ff2c2b82 */ /* 0x000ea20000000a00 */
[----:B-1----:R-:W-:Y:S01]  /*0f20*/  @P6 IMAD R8, R9, R12, RZ ;  /* 0x0000000c09086224 */ /* 0x002fe200078e02ff */
[----:B------:R-:W-:-:S03]  /*0f30*/  @P6 MOV R9, R19 ;  /* 0x0000001300096202 */ /* 0x000fc60000000f00 */
[----:B------:R-:W-:Y:S01]  /*0f40*/  @P6 IMAD R13, R21, R13, R8 ;  /* 0x0000000d150d6224 */ /* 0x000fe200078e0208 */
[----:B------:R-:W-:-:S05]  /*0f50*/  @P6 MOV R8, R16 ;  /* 0x0000001000086202 */ /* 0x000fca0000000f00 */
[----:B------:R-:W-:Y:S01]  /*0f60*/  @P6 IMAD.WIDE.U32 R8, R21, R12, R8 ;  /* 0x0000000c15086225 */ /* 0x000fe200078e0008 */
[----:B------:R-:W-:-:S04]  /*0f70*/  IADD3 R21, R3, 0xc0, RZ ;  /* 0x000000c003157810 */ /* 0x000fc80007ffe0ff */
[----:B------:R-:W-:Y:S02]  /*0f80*/  @P6 IADD3 R9, R9, R13, RZ ;  /* 0x0000000d09096210 */ /* 0x000fe40007ffe0ff */
[----:B------:R-:W1:Y:S01]  /*0f90*/  @P6 LDC.64 R12, c[0x0][0x228] ;  /* 0x00008a00ff0c6b82 */ /* 0x000e620000000a00 */
[C---:B------:R-:W-:Y:S02]  /*0fa0*/  @P6 SHF.L.U32 R47, R8.reuse, 0x1, RZ ;  /* 0x00000001082f6819 */ /* 0x040fe400000006ff */
[----:B------:R-:W-:Y:S02]  /*0fb0*/  @P6 SHF.L.U64.HI R8, R8, 0x1, R9 ;  /* 0x0000000108086819 */ /* 0x000fe40000010209 */
[----:B---3--:R-:W-:Y:S02]  /*0fc0*/  @P6 IADD3 R48, P0, R47, R48, RZ ;  /* 0x000000302f306210 */ /* 0x008fe40007f1e0ff */
[----:B------:R-:W-:Y:S02]  /*0fd0*/  SHF.R.S32.HI R9, RZ, 0x1f, R21 ;  /* 0x0000001fff097819 */ /* 0x000fe40000011415 */
[----:B------:R-:W-:-:S02]  /*0fe0*/  @P6 IADD3.X R49, R8, R49, RZ, P0, !PT ;  /* 0x0000003108316210 */ /* 0x000fc400007fe4ff */
[----:B-1----:R-:W-:-:S04]  /*0ff0*/  @P6 IADD3 R46, P0, R47, R12, RZ ;  /* 0x0000000c2f2e6210 */ /* 0x002fc80007f1e0ff */
[----:B------:R-:W-:Y:S02]  /*1000*/  @P6 IADD3.X R47, R8, R13, RZ, P0, !PT ;  /* 0x0000000d082f6210 */ /* 0x000fe400007fe4ff */
[----:B------:R-:W1:Y:S01]  /*1010*/  @P2 LDC.64 R12, c[0x0][0x288] ;  /* 0x0000a200ff0c2b82 */ /* 0x000e620000000a00 */
[----:B------:R-:W-:-:S13]  /*1020*/  ISETP.NE.AND P6, PT, R102, RZ, PT ;  /* 0x000000ff6600720c */ /* 0x000fda0003fc5270 */
[----:B------:R-:W3:Y:S01]  /*1030*/  @P6 LDC.64 R40, c[0x0][0x230] ;  /* 0x00008c00ff286b82 */ /* 0x000ee20000000a00 */
        /* <DEDUP_REMOVED lines=10> */
[----:B--2---:R-:W-:Y:S02]  /*10e0*/  @P2 IADD3 R44, P0, R43, R44, RZ ;  /* 0x0000002c2b2c2210 */ /* 0x004fe40007f1e0ff */
[----:B------:R-:W-:Y:S02]  /*10f0*/  SHF.R.S32.HI R9, RZ, 0x1f, R21 ;  /* 0x0000001fff097819 */ /* 0x000fe40000011415 */
[----:B------:R-:W-:-:S02]  /*1100*/  @P2 IADD3.X R45, R8, R45, RZ, P0, !PT ;  /* 0x0000002d082d2210 */ /* 0x000fc400007fe4ff */
[----:B-1----:R-:W-:-:S04]  /*1110*/  @P2 IADD3 R42, P0, R43, R12, RZ ;  /* 0x0000000c2b2a2210 */ /* 0x002fc80007f1e0ff */
[----:B------:R-:W-:Y:S02]  /*1120*/  @P2 IADD3.X R43, R8, R13, RZ, P0, !PT ;  /* 0x0000000d082b2210 */ /* 0x000fe400007fe4ff */
[----:B------:R-:W1:Y:S01]  /*1130*/  @P6 LDC.64 R12, c[0x0][0x288] ;  /* 0x0000a200ff0c6b82 */ /* 0x000e620000000a00 */
[----:B------:R-:W-:Y:S01]  /*1140*/  ISETP.NE.AND P2, PT, R101, RZ, PT ;  /* 0x000000ff6500720c */ /* 0x000fe20003f45270 */
        /* <DEDUP_REMOVED lines=15> */
[----:B------:R-:W2:Y:S02]  /*1240*/  @P2 LDC.64 R12, c[0x0][0x288] ;  /* 0x0000a200ff0c2b82 */ /* 0x000ea40000000a00 */
        /* <DEDUP_REMOVED lines=16> */
[----:B------:R-:W-:Y:S02]  /*1350*/  MOV R76, RZ ;  /* 0x000000ff004c7202 */ /* 0x000fe40000000f00 */
[----:B------:R-:W-:Y:S02]  /*1360*/  CS2R R74, SRZ ;  /* 0x00000000004a7805 */ /* 0x000fe4000001ff00 */
[----:B------:R-:W-:Y:S02]  /*1370*/  CS2R R92, SRZ ;  /* 0x00000000005c7805 */ /* 0x000fe4000001ff00 */
[----:B------:R-:W-:Y:S02]  /*1380*/  CS2R R88, SRZ ;  /* 0x0000000000587805 */ /* 0x000fe4000001ff00 */
[----:B------:R-:W-:-:S02]  /*1390*/  CS2R R86, SRZ ;  /* 0x0000000000567805 */ /* 0x000fc4000001ff00 */
[----:B------:R-:W-:Y:S02]  /*13a0*/  ISETP.NE.AND P2, PT, R107, RZ, PT ;  /* 0x000000ff6b00720c */ /* 0x000fe40003f45270 */
[----:B------:R-:W-:Y:S02]  /*13b0*/  CS2R R90, SRZ ;  /* 0x00000000005a7805 */ /* 0x000fe4000001ff00 */
[----:B------:R-:W-:Y:S02]  /*13c0*/  CS2R R84, SRZ ;  /* 0x0000000000547805 */ /* 0x000fe4000001ff00 */
[----:B------:R-:W-:Y:S02]  /*13d0*/  CS2R R82, SRZ ;  /* 0x0000000000527805 */ /* 0x000fe4000001ff00 */
[----:B------:R-:W-:Y:S02]  /*13e0*/  CS2R R80, SRZ ;  /* 0x0000000000507805 */ /* 0x000fe4000001ff00 */
[----:B------:R-:W-:Y:S01]  /*13f0*/  CS2R R78, SRZ ;  /* 0x00000000004e7805 */ /* 0x000fe2000001ff00 */
[----:B------:R-:W5:Y:S04]  /*1400*/  @P1 LDG.E R89, desc[UR8][R56.64] ;  /* 0x0000000838591981 */ /* 0x000f68000c1e1900 */
[----:B------:R-:W5:Y:S01]  /*1410*/  @P2 LDG.E R91, desc[UR8][R62.64] ;  /* 0x000000083e5b2981 */ /* 0x000f62000c1e1900 */
[----:B-1----:R-:W-:Y:S01]  /*1420*/  @P5 IMAD R8, R9, R20, RZ ;  /* 0x0000001409085224 */ /* 0x002fe200078e02ff */
[----:B------:R-:W-:-:S03]  /*1430*/  @P5 MOV R9, R19 ;  /* 0x0000001300095202 */ /* 0x000fc60000000f00 */
[----:B------:R-:W-:Y:S01]  /*1440*/  @P5 IMAD R21, R23, R21, R8 ;  /* 0x0000001517155224 */ /* 0x000fe200078e0208 */
[----:B------:R-:W-:-:S05]  /*1450*/  @P5 MOV R8, R16 ;  /* 0x0000001000085202 */ /* 0x000fca0000000f00 */
[----:B------:R-:W-:-:S05]  /*1460*/  @P5 IMAD.WIDE.U32 R8, R23, R20, R8 ;  /* 0x0000001417085225 */ /* 0x000fca00078e0008 */
[----:B------:R-:W-:Y:S02]  /*1470*/  @P5 IADD3 R9, R9, R21, RZ ;  /* 0x0000001509095210 */ /* 0x000fe40007ffe0ff */
[----:B------:R-:W1:Y:S01]  /*1480*/  @P5 LDC.64 R20, c[0x0][0x228] ;  /* 0x00008a00ff145b82 */ /* 0x000e620000000a00 */
[C---:B------:R-:W-:Y:S02]  /*1490*/  @P5 SHF.L.U32 R33, R8.reuse, 0x1, RZ ;  /* 0x0000000108215819 */ /* 0x040fe400000006ff */
[----:B------:R-:W-:Y:S02]  /*14a0*/  @P5 SHF.L.U64.HI R8, R8, 0x1, R9 ;  /* 0x0000000108085819 */ /* 0x000fe40000010209 */
[----:B0-----:R-:W-:-:S04]  /*14b0*/  @P5 IADD3 R34, P0, R33, R34, RZ ;  /* 0x0000002221225210 */ /* 0x001fc80007f1e0ff */
[----:B------:R-:W-:Y:S02]  /*14c0*/  @P5 IADD3.X R35, R8, R35, RZ, P0, !PT ;  /* 0x0000002308235210 */ /* 0x000fe400007fe4ff */
[----:B-1----:R-:W-:-:S04]  /*14d0*/  @P5 IADD3 R32, P0, R33, R20, RZ ;  /* 0x0000001421205210 */ /* 0x002fc80007f1e0ff */
[----:B------:R-:W-:Y:S02]  /*14e0*/  @P5 IADD3.X R33, R8, R21, RZ, P0, !PT ;  /* 0x0000001508215210 */ /* 0x000fe400007fe4ff */
[----:B------:R-:W0:Y:S01]  /*14f0*/  @P4 LDC.64 R8, c[0x0][0x288] ;  /* 0x0000a200ff084b82 */ /* 0x000e220000000a00 */
[----:B------:R-:W-:Y:S02]  /*1500*/  SHF.R.S32.HI R21, RZ, 0x1f, R25 ;  /* 0x0000001fff157819 */ /* 0x000fe40000011419 */
[----:B------:R-:W-:-:S04]  /*1510*/  ISETP.NE.AND P5, PT, R103, RZ, PT ;  /* 0x000000ff6700720c */ /* 0x000fc80003fa5270 */
[----:B------:R-:W-:Y:S02]  /*1520*/  P2R R67, PR, RZ, 0x20 ;  /* 0x00000020ff437803 */ /* 0x000fe40000000000 */
[----:B------:R-:W-:-:S04]  /*1530*/  ISETP.NE.AND P5, PT, R104, RZ, PT ;  /* 0x000000ff6800720c */ /* 0x000fc80003fa5270 */
[----:B------:R-:W-:Y:S02]  /*1540*/  P2R R70, PR, RZ, 0x20 ;  /* 0x00000020ff467803 */ /* 0x000fe40000000000 */
[----:B------:R-:W-:-:S04]  /*1550*/  ISETP.NE.AND P5, PT, R105, RZ, PT ;  /* 0x000000ff6900720c */ /* 0x000fc80003fa5270 */
[----:B------:R-:W-:Y:S02]  /*1560*/  P2R R71, PR, RZ, 0x20 ;  /* 0x00000020ff477803 */ /* 0x000fe40000000000 */
[----:B------:R-:W-:Y:S01]  /*1570*/  ISETP.NE.AND P5, PT, R106, RZ, PT ;  /* 0x000000ff6a00720c */ /* 0x000fe20003fa5270 */
[----:B0-----:R-:W-:Y:S01]  /*1580*/  @P4 IMAD R20, R21, R8, RZ ;  /* 0x0000000815144224 */ /* 0x001fe200078e02ff */
[----:B------:R-:W-:-:S03]  /*1590*/  @P4 MOV R21, R19 ;  /* 0x0000001300154202 */ /* 0x000fc60000000f00 */
[----:B------:R-:W-:Y:S01]  /*15a0*/  @P4 IMAD R23, R25, R9, R20 ;  /* 0x0000000919174224 */ /* 0x000fe200078e0214 */
[----:B------:R-:W-:-:S05]  /*15b0*/  @P4 MOV R20, R16 ;  /* 0x0000001000144202 */ /* 0x000fca0000000f00 */
[----:B------:R-:W-:Y:S02]  /*15c0*/  @P4 IMAD.WIDE.U32 R8, R25, R8, R20 ;  /* 0x0000000819084225 */ /* 0x000fe400078e0014 */
[----:B------:R-:W5:Y:S01]  /*15d0*/  @P5 LDG.E R88, desc[UR8][R52.64] ;  /* 0x0000000834585981 */ /* 0x000f62000c1e1900 */
[----:B------:R-:W0:Y:S02]  /*15e0*/  @P3 LDC.64 R24, c[0x0][0x230] ;  /* 0x00008c00ff183b82 */ /* 0x000e240000000a00 */
[----:B------:R-:W-:Y:S02]  /*15f0*/  @P4 IADD3 R21, R9, R23, RZ ;  /* 0x0000001709154210 */ /* 0x000fe40007ffe0ff */
[C---:B------:R-:W-:Y:S02]  /*1600*/  @P4 SHF.L.U32 R9, R8.reuse, 0x1, RZ ;  /* 0x0000000108094819 */ /* 0x040fe400000006ff */
[----:B------:R-:W-:Y:S02]  /*1610*/  @P4 SHF.L.U64.HI R8, R8, 0x1, R21 ;  /* 0x0000000108084819 */ /* 0x000fe40000010215 */
[----:B------:R-:W1:Y:S01]  /*1620*/  @P4 LDC.64 R22, c[0x0][0x228] ;  /* 0x00008a00ff164b82 */ /* 0x000e620000000a00 */
[----:B----4-:R-:W-:-:S02]  /*1630*/  @P4 IADD3 R30, P0, R9, R30, RZ ;  /* 0x0000001e091e4210 */ /* 0x010fc40007f1e0ff */
[----:B------:R-:W-:Y:S02]  /*1640*/  SHF.R.S32.HI R21, RZ, 0x1f, R29 ;  /* 0x0000001fff157819 */ /* 0x000fe4000001141d */
[----:B------:R-:W-:-:S05]  /*1650*/  @P4 IADD3.X R31, R8, R31, RZ, P0, !PT ;  /* 0x0000001f081f4210 */ /* 0x000fca00007fe4ff */
[----:B------:R-:W5:Y:S01]  /*1660*/  @P4 LDG.E R79, desc[UR8][R30.64] ;  /* 0x000000081e4f4981 */ /* 0x000f62000c1e1900 */
[----:B-1----:R-:W-:-:S04]  /*1670*/  @P4 IADD3 R22, P0, R9, R22, RZ ;  /* 0x0000001609164210 */ /* 0x002fc80007f1e0ff */
[----:B------:R-:W-:Y:S02]  /*1680*/  @P4 IADD3.X R23, R8, R23, RZ, P0, !PT ;  /* 0x0000001708174210 */ /* 0x000fe400007fe4ff */
[----:B------:R-:W1:Y:S01]  /*1690*/  @P3 LDC.64 R8, c[0x0][0x288] ;  /* 0x0000a200ff083b82 */ /* 0x000e620000000a00 */
[----:B------:R-:W-:Y:S02]  /*16a0*/  BSSY B0, `(.L_x_136) ;  /* 0x00000a7000007945 */ /* 0x000fe40003800000 */
[----:B------:R-:W5:Y:S01]  /*16b0*/  @P4 LDG.E R78, desc[UR8][R22.64] ;  /* 0x00000008164e4981 */ /* 0x000f62000c1e1900 */
        /* <DEDUP_REMOVED lines=8> */
[----:B------:R-:W-:Y:S02]  /*1740*/  @P3 SHF.L.U64.HI R20, R20, 0x1, R21 ;  /* 0x0000000114143819 */ /* 0x000fe40000010215 */
[----:B0-----:R-:W-:-:S04]  /*1750*/  @P3 IADD3 R24, P0, R9, R24, RZ ;  /* 0x0000001809183210 */ /* 0x001fc80007f1e0ff */
[C---:B------:R-:W-:Y:S02]  /*1760*/  @P3 IADD3.X R25, R20.reuse, R25, RZ, P0, !PT ;  /* 0x0000001914193210 */ /* 0x040fe400007fe4ff */
[----:B-1----:R-:W-:Y:S02]  /*1770*/  @P3 IADD3 R28, P0, R9, R28, RZ ;  /* 0x0000001c091c3210 */ /* 0x002fe40007f1e0ff */
[----:B------:R-:W0:Y:S02]  /*1780*/  LDC R9, c[0x0][0x2ac] ;  /* 0x0000ab00ff097b82 */ /* 0x000e240000000800 */
[----:B------:R-:W-:Y:S01]  /*1790*/  @P3 IADD3.X R29, R20, R29, RZ, P0, !PT ;  /* 0x0000001d141d3210 */ /* 0x000fe200007fe4ff */
[----:B0-----:R-:W-:-:S05]  /*17a0*/  IMAD R72, R9, UR7, R72 ;  /* 0x0000000709487c24 */ /* 0x001fca000f8e0248 */
[----:B------:R-:W-:-:S04]  /*17b0*/  IADD3 R8, R72, 0x180, RZ ;  /* 0x0000018048087810 */ /* 0x000fc80007ffe0ff */
[----:B------:R-:W-:Y:S02]  /*17c0*/  SHF.R.S32.HI R9, RZ, 0x1f, R8 ;  /* 0x0000001fff097819 */ /* 0x000fe40000011408 */
[----:B------:R-:W-:-:S04]  /*17d0*/  ISETP.GE.U32.AND P0, PT, R8, UR12, PT ;  /* 0x0000000c08007c0c */ /* 0x000fc8000bf06070 */
[----:B------:R-:W-:-:S04]  /*17e0*/  ISETP.GE.AND.EX P0, PT, R9, UR13, PT, P0 ;  /* 0x0000000d09007c0c */ /* 0x000fc8000bf06300 */
[----:B------:R-:W-:-:S13]  /*17f0*/  ISETP.LT.U32.AND P0, PT, R2, 0x100, !P0 ;  /* 0x000001000200780c */ /* 0x000fda0004701070 */
[----:B------:R-:W0:Y:S08]  /*1800*/  @P0 LDC.64 R20, c[0x0][0x288] ;  /* 0x0000a200ff140b82 */ /* 0x000e300000000a00 */
[----:B------:R-:W1:Y:S01]  /*1810*/  @P0 LDC.64 R8, c[0x0][0x230] ;  /* 0x00008c00ff080b82 */ /* 0x000e620000000a00 */
[----:B0-----:R-:W-:Y:S01]  /*1820*/  @P0 IMAD R68, R69, R20, RZ ;  /* 0x0000001445440224 */ /* 0x001fe200078e02ff */
[----:B------:R-:W-:-:S03]  /*1830*/  @P0 MOV R69, R19 ;  /* 0x0000001300450202 */ /* 0x000fc60000000f00 */
[----:B------:R-:W-:Y:S01]  /*1840*/  @P0 IMAD R21, R73, R21, R68 ;  /* 0x0000001549150224 */ /* 0x000fe200078e0244 */
[----:B------:R-:W-:-:S05]  /*1850*/  @P0 MOV R68, R16 ;  /* 0x0000001000440202 */ /* 0x000fca0000000f00 */
[----:B------:R-:W-:-:S05]  /*1860*/  @P0 IMAD.WIDE.U32 R68, R73, R20, R68 ;  /* 0x0000001449440225 */ /* 0x000fca00078e0044 */
[----:B------:R-:W-:Y:S02]  /*1870*/  @P0 IADD3 R21, R69, R21, RZ ;  /* 0x0000001545150210 */ /* 0x000fe40007ffe0ff */
[C---:B------:R-:W-:Y:S02]  /*1880*/  @P0 SHF.L.U32 R69, R68.reuse, 0x1, RZ ;  /* 0x0000000144450819 */ /* 0x040fe400000006ff */
[----:B------:R-:W-:Y:S02]  /*1890*/  @P0 SHF.L.U64.HI R68, R68, 0x1, R21 ;  /* 0x0000000144440819 */ /* 0x000fe40000010215 */
[----:B------:R-:W0:Y:S01]  /*18a0*/  @P0 LDC.64 R20, c[0x0][0x228] ;  /* 0x00008a00ff140b82 */ /* 0x000e220000000a00 */
[----:B-1----:R-:W-:-:S04]  /*18b0*/  @P0 IADD3 R8, P6, R69, R8, RZ ;  /* 0x0000000845080210 */ /* 0x002fc80007fde0ff */
[----:B------:R-:W-:-:S05]  /*18c0*/  @P0 IADD3.X R9, R68, R9, RZ, P6, !PT ;  /* 0x0000000944090210 */ /* 0x000fca00037fe4ff */
[----:B------:R-:W5:Y:S01]  /*18d0*/  @P0 LDG.E R96, desc[UR8][R8.64] ;  /* 0x0000000808600981 */ /* 0x000f62000c1e1900 */
[----:B0-----:R-:W-:-:S04]  /*18e0*/  @P0 IADD3 R20, P6, R69, R20, RZ ;  /* 0x0000001445140210 */ /* 0x001fc80007fde0ff */
[----:B------:R-:W-:Y:S02]  /*18f0*/  @P0 IADD3.X R21, R68, R21, RZ, P6, !PT ;  /* 0x0000001544150210 */ /* 0x000fe400037fe4ff */
[----:B------:R-:W-:-:S03]  /*1900*/  IADD3 R68, R72, 0x1a0, RZ ;  /* 0x000001a048447810 */ /* 0x000fc60007ffe0ff */
[----:B------:R0:W5:Y:S01]  /*1910*/  @P0 LDG.E R95, desc[UR8][R20.64] ;  /* 0x00000008145f0981 */ /* 0x000162000c1e1900 */
[----:B------:R-:W-:Y:S02]  /*1920*/  SHF.R.S32.HI R69, RZ, 0x1f, R68 ;  /* 0x0000001fff457819 */ /* 0x000fe40000011444 */
[----:B------:R-:W-:-:S04]  /*1930*/  ISETP.GE.U32.AND P0, PT, R68, UR12, PT ;  /* 0x0000000c44007c0c */ /* 0x000fc8000bf06070 */
[----:B------:R-:W-:-:S04]  /*1940*/  ISETP.GE.AND.EX P0, PT, R69, UR13, PT, P0 ;  /* 0x0000000d45007c0c */ /* 0x000fc8000bf06300 */
[----:B------:R-:W-:-:S13]  /*1950*/  ISETP.LT.U32.AND P0, PT, R2, 0x100, !P0 ;  /* 0x000001000200780c */ /* 0x000fda0004701070 */
[----:B0-----:R-:W0:Y:S01]  /*1960*/  @P0 LDC.64 R20, c[0x0][0x288] ;  /* 0x0000a200ff140b82 */ /* 0x001e220000000a00 */
[----:B------:R-:W-:-:S04]  /*1970*/  IADD3 R73, R3, 0x1a0, RZ ;  /* 0x000001a003497810 */ /* 0x000fc80007ffe0ff */
[----:B------:R-:W-:-:S03]  /*1980*/  SHF.R.S32.HI R69, RZ, 0x1f, R73 ;  /* 0x0000001fff457819 */ /* 0x000fc60000011449 */
[----:B------:R-:W1:Y:S02]  /*1990*/  @P0 LDC.64 R8, c[0x0][0x230] ;  /* 0x00008c00ff080b82 */ /* 0x000e640000000a00 */
        /* <DEDUP_REMOVED lines=34> */
[----:B------:R-:W-:Y:S02]  /*1bc0*/  @P0 IADD3.X R9, R68, R9, RZ, P6, !PT ;  /* 0x0000000944090210 */ /* 0x000fe400037fe4ff */
[----:B------:R-:W-:-:S03]  /*1bd0*/  IADD3 R72, R72, 0x1e0, RZ ;  /* 0x000001e048487810 */ /* 0x000fc60007ffe0ff */
[----:B------:R-:W5:Y:S01]  /*1be0*/  @P0 LDG.E R74, desc[UR8][R8.64] ;  /* 0x00000008084a0981 */ /* 0x000f62000c1e1900 */
[----:B0-----:R-:W-:-:S04]  /*1bf0*/  @P0 IADD3 R20, P6, R69, R20, RZ ;  /* 0x0000001445140210 */ /* 0x001fc80007fde0ff */
[----:B------:R-:W-:Y:S02]  /*1c00*/  @P0 IADD3.X R21, R68, R21, RZ, P6, !PT ;  /* 0x0000001544150210 */ /* 0x000fe400037fe4ff */
[----:B------:R-:W-:-:S03]  /*1c10*/  SHF.R.S32.HI R68, RZ, 0x1f, R72 ;  /* 0x0000001fff447819 */ /* 0x000fc60000011448 */
[----:B------:R0:W5:Y:S01]  /*1c20*/  @P0 LDG.E R93, desc[UR8][R20.64] ;  /* 0x00000008145d0981 */ /* 0x000162000c1e1900 */
[----:B------:R-:W-:-:S04]  /*1c30*/  ISETP.GE.U32.AND P0, PT, R72, UR12, PT ;  /* 0x0000000c48007c0c */ /* 0x000fc8000bf06070 */
[----:B------:R-:W-:-:S04]  /*1c40*/  ISETP.GE.AND.EX P0, PT, R68, UR13, PT, P0 ;  /* 0x0000000d44007c0c */ /* 0x000fc8000bf06300 */
[----:B------:R-:W-:-:S13]  /*1c50*/  ISETP.LT.U32.AND P0, PT, R2, 0x100, !P0 ;  /* 0x000001000200780c */ /* 0x000fda0004701070 */
[----:B0-----:R-:W0:Y:S01]  /*1c60*/  @P0 LDC.64 R20, c[0x0][0x288] ;  /* 0x0000a200ff140b82 */ /* 0x001e220000000a00 */
[----:B------:R-:W-:-:S07]  /*1c70*/  SHF.R.S32.HI R69, RZ, 0x1f, R7 ;  /* 0x0000001fff457819 */ /* 0x000fce0000011407 */
        /* <DEDUP_REMOVED lines=14> */
[----:B------:R-:W-:-:S05]  /*1d60*/  @P0 IADD3.X R21, R68, R21, RZ, P6, !PT ;  /* 0x0000001544150210 */ /* 0x000fca00037fe4ff */
[----:B------:R0:W5:Y:S02]  /*1d70*/  @P0 LDG.E R92, desc[UR8][R20.64] ;  /* 0x00000008145c0981 */ /* 0x000164000c1e1900 */
[----:B0-----:R-:W0:Y:S02]  /*1d80*/  LDC.64 R20, c[0x0][0x248] ;  /* 0x00009200ff147b82 */ /* 0x001e240000000a00 */
[----:B0-----:R-:W-:-:S06]  /*1d90*/  IMAD.WIDE R20, R6, 0x8, R20 ;  /* 0x0000000806147825 */ /* 0x001fcc00078e0214 */
[----:B------:R-:W2:Y:S01]  /*1da0*/  LDG.E.64 R20, desc[UR8][R20.64] ;  /* 0x0000000814147981 */ /* 0x000ea2000c1e1b00 */
[----:B------:R-:W-:Y:S02]  /*1db0*/  MOV R9, RZ ;  /* 0x000000ff00097202 */ /* 0x000fe40000000f00 */
[----:B------:R-:W-:Y:S02]  /*1dc0*/  CS2R R72, SRZ ;  /* 0x0000000000487805 */ /* 0x000fe4000001ff00 */
[----:B------:R-:W-:-:S04]  /*1dd0*/  ISETP.NE.AND P6, PT, R101, RZ, PT ;  /* 0x000000ff6500720c */ /* 0x000fc80003fc5270 */
[----:B------:R-:W5:Y:S01]  /*1de0*/  @P2 LDG.E R72, desc[UR8][R64.64] ;  /* 0x0000000840482981 */ /* 0x000f62000c1e1900 */
[----:B------:R-:W-:Y:S02]  /*1df0*/  ISETP.NE.AND P2, PT, R77, RZ, PT ;  /* 0x000000ff4d00720c */ /* 0x000fe40003f45270 */
[----:B------:R-:W-:-:S06]  /*1e00*/  MOV R77, RZ ;  /* 0x000000ff004d7202 */ /* 0x000fcc0000000f00 */
[----:B------:R0:W5:Y:S04]  /*1e10*/  @P6 LDG.E R82, desc[UR8][R12.64] ;  /* 0x000000080c526981 */ /* 0x000168000c1e1900 */
[----:B------:R-:W5:Y:S04]  /*1e20*/  @P6 LDG.E R81, desc[UR8][R36.64] ;  /* 0x0000000824516981 */ /* 0x000f68000c1e1900 */
[----:B------:R1:W5:Y:S01]  /*1e30*/  @P2 LDG.E R73, desc[UR8][R14.64] ;  /* 0x000000080e492981 */ /* 0x000362000c1e1900 */
[----:B0-----:R-:W-:-:S03]  /*1e40*/  CS2R R12, SRZ ;  /* 0x00000000000c7805 */ /* 0x001fc6000001ff00 */
[----:B------:R-:W5:Y:S04]  /*1e50*/  @P2 LDG.E R90, desc[UR8][R60.64] ;  /* 0x000000083c5a2981 */ /* 0x000f68000c1e1900 */
[----:B------:R-:W5:Y:S01]  /*1e60*/  @P3 LDG.E R77, desc[UR8][R28.64] ;  /* 0x000000081c4d3981 */ /* 0x000f62000c1e1900 */
[----:B-1----:R-:W-:Y:S02]  /*1e70*/  MOV R15, RZ ;  /* 0x000000ff000f7202 */ /* 0x002fe40000000f00 */
[----:B------:R-:W-:Y:S01]  /*1e80*/  MOV R8, 0x3f800000 ;  /* 0x3f80000000087802 */ /* 0x000fe20000000f00 */
[----:B------:R-:W5:Y:S04]  /*1e90*/  @P3 LDG.E R13, desc[UR8][R24.64] ;  /* 0x00000008180d3981 */ /* 0x000f68000c1e1900 */
[----:B------:R-:W5:Y:S01]  /*1ea0*/  @P1 LDG.E R15, desc[UR8][R58.64] ;  /* 0x000000083a0f1981 */ /* 0x000f62000c1e1900 */
[----:B--2---:R-:W-:Y:S01]  /*1eb0*/  FFMA.FTZ R69, -R20, R20, R21 ;  /* 0x0000001414457223 */ /* 0x004fe20000010115 */
[----:B------:R-:W-:-:S06]  /*1ec0*/  MOV R21, RZ ;  /* 0x000000ff00157202 */ /* 0x000fcc0000000f00 */
[----:B------:R-:W5:Y:S01]  /*1ed0*/  @P5 LDG.E R21, desc[UR8][R54.64] ;  /* 0x0000000836155981 */ /* 0x000f62000c1e1900 */
[----:B------:R-:W-:-:S13]  /*1ee0*/  ISETP.NE.AND P5, PT, R71, RZ, PT ;  /* 0x000000ff4700720c */ /* 0x000fda0003fa5270 */
[----:B------:R0:W5:Y:S04]  /*1ef0*/  @P5 LDG.E R9, desc[UR8][R10.64] ;  /* 0x000000080a095981 */ /* 0x000168000c1e1900 */
[----:B------:R1:W5:Y:S01]  /*1f00*/  @P5 LDG.E R87, desc[UR8][R50.64] ;  /* 0x0000000832575981 */ /* 0x000362000c1e1900 */
[----:B------:R-:W-:Y:S02]  /*1f10*/  ISETP.NE.AND P5, PT, R70, RZ, PT ;  /* 0x000000ff4600720c */ /* 0x000fe40003fa5270 */
[----:B0-----:R-:W-:-:S11]  /*1f20*/  CS2R R10, SRZ ;  /* 0x00000000000a7805 */ /* 0x001fd6000001ff00 */
[----:B------:R1:W5:Y:S04]  /*1f30*/  @P5 LDG.E R10, desc[UR8][R48.64] ;  /* 0x00000008300a5981 */ /* 0x000368000c1e1900 */
[----:B------:R1:W5:Y:S01]  /*1f40*/  @P5 LDG.E R86, desc[UR8][R46.64] ;  /* 0x000000082e565981 */ /* 0x000362000c1e1900 */
[----:B------:R-:W-:-:S13]  /*1f50*/  ISETP.NE.AND P5, PT, R67, RZ, PT ;  /* 0x000000ff4300720c */ /* 0x000fda0003fa5270 */
[----:B------:R1:W5:Y:S04]  /*1f60*/  @P5 LDG.E R85, desc[UR8][R44.64] ;  /* 0x000000082c555981 */ /* 0x000368000c1e1900 */
[----:B------:R1:W5:Y:S01]  /*1f70*/  @P5 LDG.E R84, desc[UR8][R42.64] ;  /* 0x000000082a545981 */ /* 0x000362000c1e1900 */
[----:B------:R-:W-:-:S13]  /*1f80*/  ISETP.NE.AND P5, PT, R66, RZ, PT ;  /* 0x000000ff4200720c */ /* 0x000fda0003fa5270 */
[----:B------:R1:W5:Y:S04]  /*1f90*/  @P5 LDG.E R12, desc[UR8][R34.64] ;  /* 0x00000008220c5981 */ /* 0x000368000c1e1900 */
[----:B------:R1:W5:Y:S01]  /*1fa0*/  @P5 LDG.E R80, desc[UR8][R32.64] ;  /* 0x0000000820505981 */ /* 0x000362000c1e1900 */
[----:B------:R-:W-:-:S13]  /*1fb0*/  FSETP.GTU.FTZ.AND P0, PT, R69, RZ, PT ;  /* 0x000000ff4500720b */ /* 0x000fda0003f1c000 */
[----:B------:R-:W0:Y:S02]  /*1fc0*/  @P0 LDC R68, c[0x0][0x250] ;  /* 0x00009400ff440b82 */ /* 0x000e240000000800 */
[----:B0-----:R-:W-:-:S04]  /*1fd0*/  @P0 FADD.FTZ R68, R69, R68 ;  /* 0x0000004445440221 */ /* 0x001fc80000010000 */
[----:B------:R1:W0:Y:S01]  /*1fe0*/  @P0 MUFU.RSQ R8, R68 ;  /* 0x0000004400080308 */ /* 0x0002220000001400 */
[----:B------:R-:W-:-:S13]  /*1ff0*/  ISETP.NE.AND P0, PT, R102, RZ, PT ;  /* 0x000000ff6600720c */ /* 0x000fda0003f05270 */
[----:B------:R1:W5:Y:S04]  /*2000*/  @P0 LDG.E R11, desc[UR8][R40.64] ;  /* 0x00000008280b0981 */ /* 0x000368000c1e1900 */
[----:B------:R1:W5:Y:S01]  /*2010*/  @P0 LDG.E R83, desc[UR8][R38.64] ;  /* 0x0000000826530981 */ /* 0x000362000c1e1900 */
[----:B------:R-:W-:Y:S02]  /*2020*/  ISETP.GT.U32.AND P0, PT, R2, 0xff, PT ;  /* 0x000000ff0200780c */ /* 0x000fe40003f04070 */
[----:B------:R-:W-:Y:S02]  /*2030*/  CS2R R22, SRZ ;  /* 0x0000000000167805 */ /* 0x000fe4000001ff00 */
[----:B------:R-:W-:-:S09]  /*2040*/  CS2R R24, SRZ ;  /* 0x0000000000187805 */ /* 0x000fd2000001ff00 */
[----:B01----:R-:W-:Y:S05]  /*2050*/  @P0 BRA `(.L_x_137) ;  /* 0x00000000002c0947 */ /* 0x003fea0003800000 */
        /* <DEDUP_REMOVED lines=9> */
[----:B------:R-:W-:-:S05]  /*20f0*/  IADD3.X R27, R14, UR13, RZ, P6, !PT ;  /* 0x0000000d0e1b7c10 */ /* 0x000fca000b7fe4ff */
[----:B------:R0:W5:Y:S04]  /*2100*/  LDG.E.64 R22, desc[UR8][R26.64] ;  /* 0x000000081a167981 */ /* 0x000168000c1e1b00 */
.L_x_137:
[----:B------:R-:W-:Y:S05]  /*2110*/  BSYNC B0 ;  /* 0x0000000000007941 */ /* 0x000fea0003800000 */
.L_x_136:
[----:B------:R-:W-:Y:S02]  /*2120*/  ISETP.NE.AND P0, PT, RZ, UR10, PT ;  /* 0x0000000aff007c0c */ /* 0x000fe4000bf05270 */
[C---:B-----5:R-:W-:Y:S02]  /*2130*/  PRMT R14, R72.reuse, 0x7632, R14 ;  /* 0x00007632480e7816 */ /* 0x060fe4000000000e */
[----:B0-----:R-:W-:Y:S02]  /*2140*/  SHF.L.U32 R27, R72, 0x10, RZ ;  /* 0x00000010481b7819 */ /* 0x001fe400000006ff */
[C---:B------:R-:W-:Y:S02]  /*2150*/  PRMT R26, R73.reuse, 0x7632, R26 ;  /* 0x00007632491a7816 */ /* 0x040fe4000000001a */
[----:B------:R-:W-:Y:S01]  /*2160*/  SHF.L.U32 R33, R14, 0x10, RZ ;  /* 0x000000100e217819 */ /* 0x000fe200000006ff */
[----:B------:R-:W-:Y:S01]  /*2170*/  FADD.FTZ R27, -R20, R27 ;  /* 0x0000001b141b7221 */ /* 0x000fe20000010100 */
[----:B------:R-:W-:-:S02]  /*2180*/  SHF.L.U32 R35, R73, 0x10, RZ ;  /* 0x0000001049237819 */ /* 0x000fc400000006ff */
[----:B------:R-:W-:Y:S01]  /*2190*/  SHF.L.U32 R37, R26, 0x10, RZ ;  /* 0x000000101a257819 */ /* 0x000fe200000006ff */
[C---:B------:R-:W-:Y:S01]  /*21a0*/  FADD.FTZ R33, -R20.reuse, R33 ;  /* 0x0000002114217221 */ /* 0x040fe20000010100 */
[C---:B------:R-:W-:Y:S01]  /*21b0*/  PRMT R30, R91.reuse, 0x7632, R30 ;  /* 0x000076325b1e7816 */ /* 0x040fe2000000001e */
[----:B------:R-:W-:Y:S01]  /*21c0*/  FADD.FTZ R43, -R20, R35 ;  /* 0x00000023142b7221 */ /* 0x000fe20000010100 */
[----:B------:R-:W-:Y:S01]  /*21d0*/  PRMT R28, R90, 0x7632, R28 ;  /* 0x000076325a1c7816 */ /* 0x000fe2000000001c */
[----:B------:R-:W-:Y:S01]  /*21e0*/  FADD.FTZ R45, -R20, R37 ;  /* 0x00000025142d7221 */ /* 0x000fe20000010100 */
[----:B------:R-:W-:Y:S01]  /*21f0*/  SHF.L.U32 R31, R91, 0x10, RZ ;  /* 0x000000105b1f7819 */ /* 0x000fe200000006ff */
[-C--:B------:R-:W-:Y:S01]  /*2200*/  FMUL.FTZ R27, R27, R8.reuse ;  /* 0x000000081b1b7220 */ /* 0x080fe20000410000 */
[----:B------:R-:W-:Y:S01]  /*2210*/  SHF.L.U32 R29, R90, 0x10, RZ ;  /* 0x000000105a1d7819 */ /* 0x000fe200000006ff */
[----:B------:R-:W-:Y:S01]  /*2220*/  FMUL.FTZ R14, R33, R8 ;  /* 0x00000008210e7220 */ /* 0x000fe20000410000 */
[----:B------:R-:W-:-:S02]  /*2230*/  SHF.L.U32 R30, R30, 0x10, RZ ;  /* 0x000000101e1e7819 */ /* 0x000fc400000006ff */
        /* <DEDUP_REMOVED lines=20> */
.L_x_138:
[----:B------:R-:W-:Y:S01]  /*2380*/  FMUL.FTZ R26, R31, R22 ;  /* 0x000000161f1a7220 */ /* 0x000fe20000410000 */
[----:B------:R-:W-:Y:S01]  /*2390*/  FFMA.FTZ R40, R27, R31, RZ ;  /* 0x0000001f1b287223 */ /* 0x000fe200000100ff */
[----:B------:R-:W-:Y:S01]  /*23a0*/  FMUL.FTZ R47, R43, R8 ;  /* 0x000000082b2f7220 */ /* 0x000fe20000410000 */
[----:B------:R-:W-:Y:S01]  /*23b0*/  FMUL.FTZ R32, R30, R23 ;  /* 0x000000171e207220 */ /* 0x000fe20000410000 */
[----:B------:R-:W-:Y:S01]  /*23c0*/  FFMA.FTZ R27, R27, R26, RZ ;  /* 0x0000001a1b1b7223 */ /* 0x000fe200000100ff */
[----:B------:R-:W-:Y:S01]  /*23d0*/  FADD.FTZ R33, RZ, R26 ;  /* 0x0000001aff217221 */ /* 0x000fe20000010000 */
[----:B------:R-:W-:Y:S01]  /*23e0*/  FMUL.FTZ R42, R45, R8 ;  /* 0x000000082d2a7220 */ /* 0x000fe20000410000 */
        /* <DEDUP_REMOVED lines=19> */
.L_x_139:
[----:B------:R-:W-:Y:S01]  /*2520*/  FADD.FTZ R26, RZ, R31 ;  /* 0x0000001fff1a7221 */ /* 0x000fe20000010000 */
[----:B------:R-:W-:Y:S01]  /*2530*/  FFMA.FTZ R34, R14, R32, R27 ;  /* 0x000000200e227223 */ /* 0x000fe2000001001b */
[----:B------:R-:W-:Y:S01]  /*2540*/  FFMA.FTZ R40, R47, R29, R40 ;  /* 0x0000001d2f287223 */ /* 0x000fe20000010028 */
[----:B------:R-:W-:Y:S01]  /*2550*/  FMUL.FTZ R31, R29, R22 ;  /* 0x000000161d1f7220 */ /* 0x000fe20000410000 */
[----:B------:R-:W-:Y:S01]  /*2560*/  FADD.FTZ R38, R26, R29 ;  /* 0x0000001d1a267221 */ /* 0x000fe20000010000 */
[----:B------:R-:W-:Y:S01]  /*2570*/  FFMA.FTZ R29, R14, R30, RZ ;  /* 0x0000001e0e1d7223 */ /* 0x000fe200000100ff */
[----:B------:R-:W-:Y:S01]  /*2580*/  FADD.FTZ R27, RZ, R30 ;  /* 0x0000001eff1b7221 */ /* 0x000fe20000010000 */
[----:B------:R-:W-:Y:S01]  /*2590*/  PRMT R26, R15, 0x7632, R26 ;  /* 0x000076320f1a7816 */ /* 0x000fe2000000001a */
[----:B------:R-:W-:Y:S01]  /*25a0*/  FADD.FTZ R32, R32, R33 ;  /* 0x0000002120207221 */ /* 0x000fe20000010000 */
[----:B------:R-:W-:Y:S01]  /*25b0*/  FFMA.FTZ R41, R42, R28, R29 ;  /* 0x0000001c2a297223 */ /* 0x000fe2000001001d */
[----:B------:R-:W-:Y:S01]  /*25c0*/  FADD.FTZ R39, R27, R28 ;  /* 0x0000001c1b277221 */ /* 0x000fe20000010000 */
[----:B------:R-:W-:Y:S01]  /*25d0*/  FFMA.FTZ R14, R47, R31, R34 ;  /* 0x0000001f2f0e7223 */ /* 0x000fe20000010022 */
[----:B------:R-:W-:Y:S01]  /*25e0*/  FMUL.FTZ R27, R28, R23 ;  /* 0x000000171c1b7220 */ /* 0x000fe20000410000 */
[----:B------:R-:W-:-:S02]  /*25f0*/  SHF.L.U32 R29, R15, 0x10, RZ ;  /* 0x000000100f1d7819 */ /* 0x000fc400000006ff */
[----:B------:R-:W-:Y:S01]  /*2600*/  SHF.L.U32 R33, R26, 0x10, RZ ;  /* 0x000000101a217819 */ /* 0x000fe200000006ff */
[--C-:B------:R-:W-:Y:S01]  /*2610*/  FFMA.FTZ R42, R42, R27, R14.reuse ;  /* 0x0000001b2a2a7223 */ /* 0x100fe2000001000e */
[C---:B------:R-:W-:Y:S01]  /*2620*/  PRMT R14, R89.reuse, 0x7632, R14 ;  /* 0x00007632590e7816 */ /* 0x040fe2000000000e */
[----:B------:R-:W-:Y:S01]  /*2630*/  FADD.FTZ R29, -R20, R29 ;  /* 0x0000001d141d7221 */ /* 0x000fe20000010100 */
[----:B------:R-:W-:Y:S01]  /*2640*/  FADD.FTZ R26, R32, R31 ;  /* 0x0000001f201a7221 */ /* 0x000fe20000010000 */
[----:B------:R-:W-:Y:S01]  /*2650*/  FADD.FTZ R33, -R20, R33 ;  /* 0x0000002114217221 */ /* 0x000fe20000010100 */
[----:B------:R-:W-:Y:S01]  /*2660*/  SHF.L.U32 R31, R89, 0x10, RZ ;  /* 0x00000010591f7819 */ /* 0x000fe200000006ff */
[-C--:B------:R-:W-:Y:S01]  /*2670*/  FMUL.FTZ R43, R29, R8.reuse ;  /* 0x000000081d2b7220 */ /* 0x080fe20000410000 */
[----:B------:R-:W-:Y:S01]  /*2680*/  SHF.L.U32 R28, R14, 0x10, RZ ;  /* 0x000000100e1c7819 */ /* 0x000fe200000006ff */
        /* <DEDUP_REMOVED lines=20> */
.L_x_140:
[----:B------:R-:W-:Y:S01]  /*27d0*/  FMUL.FTZ R29, R31, R22 ;  /* 0x000000161f1d7220 */ /* 0x000fe20000410000 */
[----:B------:R-:W-:Y:S01]  /*27e0*/  FADD.FTZ R32, R27, R26 ;  /* 0x0000001a1b207221 */ /* 0x000fe20000010000 */
[----:B------:R-:W-:Y:S01]  /*27f0*/  PRMT R30, R21, 0x7632, R30 ;  /* 0x00007632151e7816 */ /* 0x000fe2000000001e */
[----:B------:R-:W-:Y:S01]  /*2800*/  FADD.FTZ R14, R39, R28 ;  /* 0x0000001c270e7221 */ /* 0x000fe20000010000 */
[----:B------:R-:W-:Y:S01]  /*2810*/  FFMA.FTZ R118, R44, R28, R41 ;  /* 0x0000001c2c767223 */ /* 0x000fe20000010029 */
[----:B------:R-:W-:Y:S01]  /*2820*/  FMUL.FTZ R27, R28, R23 ;  /* 0x000000171c1b7220 */ /* 0x000fe20000410000 */
[----:B------:R-:W-:Y:S01]  /*2830*/  FADD.FTZ R117, R38, R31 ;  /* 0x0000001f26757221 */ /* 0x000fe20000010000 */
[C---:B------:R-:W-:Y:S01]  /*2840*/  FFMA.FTZ R40, R43.reuse, R31, R40 ;  /* 0x0000001f2b287223 */ /* 0x040fe20000010028 */
[----:B------:R-:W-:Y:S01]  /*2850*/  FFMA.FTZ R26, R43, R29, R42 ;  /* 0x0000001d2b1a7223 */ /* 0x000fe2000001002a */
[----:B------:R-:W-:Y:S01]  /*2860*/  FADD.FTZ R28, R32, R29 ;  /* 0x0000001d201c7221 */ /* 0x000fe20000010000 */
[----:B------:R-:W-:-:S02]  /*2870*/  SHF.L.U32 R29, R21, 0x10, RZ ;  /* 0x00000010151d7819 */ /* 0x000fc400000006ff */
[----:B------:R-:W-:Y:S01]  /*2880*/  SHF.L.U32 R31, R30, 0x10, RZ ;  /* 0x000000101e1f7819 */ /* 0x000fe200000006ff */
[--C-:B------:R-:W-:Y:S01]  /*2890*/  FADD.FTZ R39, R27, R28.reuse ;  /* 0x0000001c1b277221 */ /* 0x100fe20000010000 */
[----:B------:R-:W-:Y:S01]  /*28a0*/  PRMT R28, R88, 0x7632, R28 ;  /* 0x00007632581c7816 */ /* 0x000fe2000000001c */
[----:B------:R-:W-:Y:S01]  /*28b0*/  FADD.FTZ R29, -R20, R29 ;  /* 0x0000001d141d7221 */ /* 0x000fe20000010100 */
[----:B------:R-:W-:Y:S01]  /*28c0*/  FFMA.FTZ R37, R44, R27, R26 ;  /* 0x0000001b2c257223 */ /* 0x000fe2000001001a */
        /* <DEDUP_REMOVED lines=24> */
.L_x_141:
[----:B------:R-:W-:Y:S01]  /*2a50*/  PRMT R30, R9, 0x7632, R30 ;  /* 0x00007632091e7816 */ /* 0x000fe2000000001e */
[----:B------:R-:W-:Y:S01]  /*2a60*/  FMUL.FTZ R26, R63, R22 ;  /* 0x000000163f1a7220 */ /* 0x000fe20000410000 */
[----:B------:R-:W-:Y:S01]  /*2a70*/  SHF.L.U32 R31, R9, 0x10, RZ ;  /* 0x00000010091f7819 */ /* 0x000fe200000006ff */
[C---:B------:R-:W-:Y:S01]  /*2a80*/  FFMA.FTZ R29, R41.reuse, R63, R40 ;  /* 0x0000003f291d7223 */ /* 0x040fe20000010028 */
[----:B------:R-:W-:Y:S01]  /*2a90*/  SHF.L.U32 R33, R30, 0x10, RZ ;  /* 0x000000101e217819 */ /* 0x000fe200000006ff */
[----:B------:R-:W-:Y:S01]  /*2aa0*/  FFMA.FTZ R27, R41, R26, R37 ;  /* 0x0000001a291b7223 */ /* 0x000fe20000010025 */
[--C-:B------:R-:W-:Y:S01]  /*2ab0*/  FADD.FTZ R35, R39, R26.reuse ;  /* 0x0000001a27237221 */ /* 0x100fe20000010000 */
[C---:B------:R-:W-:Y:S01]  /*2ac0*/  PRMT R26, R87.reuse, 0x7632, R26 ;  /* 0x00007632571a7816 */ /* 0x040fe2000000001a */
[C---:B------:R-:W-:Y:S01]  /*2ad0*/  FADD.FTZ R37, -R20.reuse, R31 ;  /* 0x0000001f14257221 */ /* 0x040fe20000010100 */
[----:B------:R-:W-:Y:S01]  /*2ae0*/  FADD.FTZ R33, -R20, R33 ;  /* 0x0000002114217221 */ /* 0x000fe20000010100 */
[----:B------:R-:W-:-:S02]  /*2af0*/  SHF.L.U32 R30, R87, 0x10, RZ ;  /* 0x00000010571e7819 */ /* 0x000fc400000006ff */
[----:B------:R-:W-:Y:S01]  /*2b00*/  SHF.L.U32 R31, R26, 0x10, RZ ;  /* 0x000000101a1f7819 */ /* 0x000fe200000006ff */
[-C--:B------:R-:W-:Y:S01]  /*2b10*/  FMUL.FTZ R32, R37, R8.reuse ;  /* 0x0000000825207220 */ /* 0x080fe20000410000 */
[----:B------:R-:W-:Y:S01]  /*2b20*/  FMUL.FTZ R26, R28, R23 ;  /* 0x000000171c1a7220 */ /* 0x000fe20000410000 */
        /* <DEDUP_REMOVED lines=20> */
.L_x_142:
[----:B------:R-:W-:Y:S01]  /*2c70*/  FFMA.FTZ R37, R62, R26, R27 ;  /* 0x0000001a3e257223 */ /* 0x000fe2000001001b */
[----:B------:R-:W-:Y:S01]  /*2c80*/  FMUL.FTZ R27, R30, R22 ;  /* 0x000000161e1b7220 */ /* 0x000fe20000410000 */
[----:B------:R-:W-:Y:S01]  /*2c90*/  FADD.FTZ R38, R26, R35 ;  /* 0x000000231a267221 */ /* 0x000fe20000010000 */
[C---:B------:R-:W-:Y:S02]  /*2ca0*/  PRMT R34, R10.reuse, 0x7632, R34 ;  /* 0x000076320a227816 */ /* 0x040fe40000000022 */
[----:B------:R-:W-:Y:S01]  /*2cb0*/  SHF.L.U32 R35, R10, 0x10, RZ ;  /* 0x000000100a237819 */ /* 0x000fe200000006ff */
[----:B------:R-:W-:Y:S01]  /*2cc0*/  FFMA.FTZ R26, R32, R27, R37 ;  /* 0x0000001b201a7223 */ /* 0x000fe20000010025 */
[----:B------:R-:W-:Y:S01]  /*2cd0*/  FADD.FTZ R38, R38, R27 ;  /* 0x0000001b26267221 */ /* 0x000fe20000010000 */
[----:B------:R-:W-:Y:S02]  /*2ce0*/  SHF.L.U32 R27, R34, 0x10, RZ ;  /* 0x00000010221b7819 */ /* 0x000fe400000006ff */
[----:B------:R-:W-:Y:S01]  /*2cf0*/  PRMT R36, R86, 0x7632, R36 ;  /* 0x0000763256247816 */ /* 0x000fe20000000024 */
[----:B------:R-:W-:Y:S01]  /*2d00*/  FADD.FTZ R37, -R20, R35 ;  /* 0x0000002314257221 */ /* 0x000fe20000010100 */
[----:B------:R-:W-:Y:S01]  /*2d10*/  SHF.L.U32 R34, R86, 0x10, RZ ;  /* 0x0000001056227819 */ /* 0x000fe200000006ff */
[----:B------:R-:W-:Y:S01]  /*2d20*/  FADD.FTZ R39, -R20, R27 ;  /* 0x0000001b14277221 */ /* 0x000fe20000010100 */
[----:B------:R-:W-:Y:S01]  /*2d30*/  SHF.L.U32 R35, R36, 0x10, RZ ;  /* 0x0000001024237819 */ /* 0x000fe200000006ff */
[-C--:B------:R-:W-:Y:S01]  /*2d40*/  FMUL.FTZ R36, R37, R8.reuse ;  /* 0x0000000825247220 */ /* 0x080fe20000410000 */
[----:B------:R-:W-:Y:S01]  /*2d50*/  PRMT R49, R85, 0x7632, R49 ;  /* 0x0000763255317816 */ /* 0x000fe20000000031 */
        /* <DEDUP_REMOVED lines=21> */
.L_x_143:
[----:B------:R-:W-:Y:S01]  /*2eb0*/  FFMA.FTZ R41, R33, R27, R26 ;  /* 0x0000001b21297223 */ /* 0x000fe2000001001a */
[----:B------:R-:W-:Y:S01]  /*2ec0*/  FADD.FTZ R38, R27, R38 ;  /* 0x000000261b267221 */ /* 0x000fe20000010000 */
[----:B------:R-:W-:Y:S01]  /*2ed0*/  SHF.L.U32 R27, R85, 0x10, RZ ;  /* 0x00000010551b7819 */ /* 0x000fe200000006ff */
[----:B------:R-:W-:Y:S01]  /*2ee0*/  FMUL.FTZ R39, R34, R22 ;  /* 0x0000001622277220 */ /* 0x000fe20000410000 */
[----:B------:R-:W-:-:S03]  /*2ef0*/  SHF.L.U32 R49, R49, 0x10, RZ ;  /* 0x0000001031317819 */ /* 0x000fc600000006ff */
[----:B------:R-:W-:Y:S01]  /*2f00*/  FFMA.FTZ R26, R36, R39, R41 ;  /* 0x00000027241a7223 */ /* 0x000fe20000010029 */
[----:B------:R-:W-:Y:S01]  /*2f10*/  FADD.FTZ R42, R38, R39 ;  /* 0x00000027262a7221 */ /* 0x000fe20000010000 */
[----:B------:R-:W-:Y:S01]  /*2f20*/  FADD.FTZ R27, -R20, R27 ;  /* 0x0000001b141b7221 */ /* 0x000fe20000010100 */
[----:B------:R-:W-:Y:S01]  /*2f30*/  PRMT R39, R84, 0x7632, R39 ;  /* 0x0000763254277816 */ /* 0x000fe20000000027 */
[----:B------:R-:W-:Y:S01]  /*2f40*/  FADD.FTZ R41, -R20, R49 ;  /* 0x0000003114297221 */ /* 0x000fe20000010100 */
[----:B------:R-:W-:Y:S01]  /*2f50*/  SHF.L.U32 R38, R84, 0x10, RZ ;  /* 0x0000001054267819 */ /* 0x000fe200000006ff */
[-C--:B------:R-:W-:Y:S01]  /*2f60*/  FMUL.FTZ R40, R27, R8.reuse ;  /* 0x000000081b287220 */ /* 0x080fe20000410000 */
[----:B------:R-:W-:Y:S01]  /*2f70*/  SHF.L.U32 R39, R39, 0x10, RZ ;  /* 0x0000001027277819 */ /* 0x000fe200000006ff */
        /* <DEDUP_REMOVED lines=21> */
.L_x_144:
[----:B------:R-:W-:Y:S01]  /*30d0*/  FFMA.FTZ R47, R37, R27, R26 ;  /* 0x0000001b252f7223 */ /* 0x000fe2000001001a */
[----:B------:R-:W-:Y:S01]  /*30e0*/  FADD.FTZ R42, R27, R42 ;  /* 0x0000002a1b2a7221 */ /* 0x000fe20000010000 */
[C---:B------:R-:W-:Y:S01]  /*30f0*/  PRMT R27, R11.reuse, 0x7632, R27 ;  /* 0x000076320b1b7816 */ /* 0x040fe2000000001b */
[----:B------:R-:W-:Y:S01]  /*3100*/  FMUL.FTZ R43, R38, R22 ;  /* 0x00000016262b7220 */ /* 0x000fe20000410000 */
[----:B------:R-:W-:Y:S02]  /*3110*/  SHF.L.U32 R45, R11, 0x10, RZ ;  /* 0x000000100b2d7819 */ /* 0x000fe400000006ff */
[----:B------:R-:W-:Y:S01]  /*3120*/  SHF.L.U32 R27, R27, 0x10, RZ ;  /* 0x000000101b1b7819 */ /* 0x000fe200000006ff */
[----:B------:R-:W-:Y:S01]  /*3130*/  FFMA.FTZ R26, R40, R43, R47 ;  /* 0x0000002b281a7223 */ /* 0x000fe2000001002f */
[----:B------:R-:W-:Y:S01]  /*3140*/  FADD.FTZ R46, R42, R43 ;  /* 0x0000002b2a2e7221 */ /* 0x000fe20000010000 */
[C---:B------:R-:W-:Y:S01]  /*3150*/  FADD.FTZ R45, -R20.reuse, R45 ;  /* 0x0000002d142d7221 */ /* 0x040fe20000010100 */
[C---:B------:R-:W-:Y:S01]  /*3160*/  PRMT R43, R83.reuse, 0x7632, R43 ;  /* 0x00007632532b7816 */ /* 0x040fe2000000002b */
[----:B------:R-:W-:Y:S01]  /*3170*/  FADD.FTZ R47, -R20, R27 ;  /* 0x0000001b142f7221 */ /* 0x000fe20000010100 */
[----:B------:R-:W-:Y:S01]  /*3180*/  SHF.L.U32 R42, R83, 0x10, RZ ;  /* 0x00000010532a7819 */ /* 0x000fe200000006ff */
[-C--:B------:R-:W-:Y:S01]  /*3190*/  FMUL.FTZ R44, R45, R8.reuse ;  /* 0x000000082d2c7220 */ /* 0x080fe20000410000 */
[----:B------:R-:W-:Y:S01]  /*31a0*/  PRMT R57, R82, 0x7632, R57 ;  /* 0x0000763252397816 */ /* 0x000fe20000000039 */
[----:B------:R-:W-:Y:S01]  /*31b0*/  FMUL.FTZ R27, R39, R23 ;  /* 0x00000017271b7220 */ /* 0x000fe20000410000 */
        /* <DEDUP_REMOVED lines=21> */
.L_x_145:
[----:B------:R-:W-:Y:S01]  /*3310*/  FFMA.FTZ R49, R41, R27, R26 ;  /* 0x0000001b29317223 */ /* 0x000fe2000001001a */
[----:B------:R-:W-:Y:S01]  /*3320*/  FADD.FTZ R46, R27, R46 ;  /* 0x0000002e1b2e7221 */ /* 0x000fe20000010000 */
[----:B------:R-:W-:Y:S01]  /*3330*/  SHF.L.U32 R27, R82, 0x10, RZ ;  /* 0x00000010521b7819 */ /* 0x000fe200000006ff */
[----:B------:R-:W-:Y:S01]  /*3340*/  FMUL.FTZ R47, R42, R22 ;  /* 0x000000162a2f7220 */ /* 0x000fe20000410000 */
[----:B------:R-:W-:-:S03]  /*3350*/  SHF.L.U32 R57, R57, 0x10, RZ ;  /* 0x0000001039397819 */ /* 0x000fc600000006ff */
[----:B------:R-:W-:Y:S01]  /*3360*/  FFMA.FTZ R26, R44, R47, R49 ;  /* 0x0000002f2c1a7223 */ /* 0x000fe20000010031 */
[----:B------:R-:W-:Y:S01]  /*3370*/  FADD.FTZ R50, R46, R47 ;  /* 0x0000002f2e327221 */ /* 0x000fe20000010000 */
[C---:B------:R-:W-:Y:S01]  /*3380*/  FADD.FTZ R27, -R20.reuse, R27 ;  /* 0x0000001b141b7221 */ /* 0x040fe20000010100 */
[C---:B------:R-:W-:Y:S01]  /*3390*/  PRMT R47, R81.reuse, 0x7632, R47 ;  /* 0x00007632512f7816 */ /* 0x040fe2000000002f */
        /* <DEDUP_REMOVED lines=25> */
.L_x_146:
[----:B------:R-:W-:Y:S01]  /*3530*/  FFMA.FTZ R55, R45, R27, R26 ;  /* 0x0000001b2d377223 */ /* 0x000fe2000001001a */
[----:B------:R-:W-:Y:S01]  /*3540*/  FMUL.FTZ R51, R46, R22 ;  /* 0x000000162e337220 */ /* 0x000fe20000410000 */
[--C-:B------:R-:W-:Y:S01]  /*3550*/  FADD.FTZ R52, R27, R50.reuse ;  /* 0x000000321b347221 */ /* 0x100fe20000010000 */
[C---:B------:R-:W-:Y:S01]  /*3560*/  PRMT R50, R12.reuse, 0x7632, R50 ;  /* 0x000076320c327816 */ /* 0x040fe20000000032 */
[----:B------:R-:W-:Y:S01]  /*3570*/  FMUL.FTZ R56, R47, R23 ;  /* 0x000000172f387220 */ /* 0x000fe20000410000 */
        /* <DEDUP_REMOVED lines=31> */
.L_x_147:
[----:B------:R-:W-:Y:S01]  /*3770*/  FFMA.FTZ R61, R49, R56, R26 ;  /* 0x00000038313d7223 */ /* 0x000fe2000001001a */
[----:B------:R-:W-:Y:S01]  /*3780*/  SHF.L.U32 R57, R79, 0x10, RZ ;  /* 0x000000104f397819 */ /* 0x000fe200000006ff */
[----:B------:R-:W-:Y:S01]  /*3790*/  FMUL.FTZ R55, R50, R22 ;  /* 0x0000001632377220 */ /* 0x000fe20000410000 */
[----:B------:R-:W-:Y:S01]  /*37a0*/  FADD.FTZ R56, R56, R27 ;  /* 0x0000001b38387221 */ /* 0x000fe20000010000 */
[----:B------:R-:W-:Y:S01]  /*37b0*/  SHF.L.U32 R59, R54, 0x10, RZ ;  /* 0x00000010363b7819 */ /* 0x000fe200000006ff */
[----:B------:R-:W-:Y:S01]  /*37c0*/  FMUL.FTZ R58, R51, R23 ;  /* 0x00000017333a7220 */ /* 0x000fe20000410000 */
        /* <DEDUP_REMOVED lines=28> */
.L_x_148:
        /* <DEDUP_REMOVED lines=8> */
[----:B------:R-:W-:Y:S02]  /*3a10*/  SHF.L.U32 R59, R58, 0x10, RZ ;  /* 0x000000103a3b7819 */ /* 0x000fe400000006ff */
[C---:B------:R-:W-:Y:S01]  /*3a20*/  PRMT R60, R77.reuse, 0x7632, R60 ;  /* 0x000076324d3c7816 */ /* 0x040fe2000000003c */
[C---:B------:R-:W-:Y:S01]  /*3a30*/  FADD.FTZ R65, -R20.reuse, R61 ;  /* 0x0000003d14417221 */ /* 0x040fe20000010100 */
        /* <DEDUP_REMOVED lines=25> */
.L_x_149:
[----:B------:R-:W-:Y:S01]  /*3bd0*/  FFMA.FTZ R69, R57, R66, R26 ;  /* 0x0000004239457223 */ /* 0x000fe2000001001a */
[----:B------:R-:W-:Y:S01]  /*3be0*/  FMUL.FTZ R65, R58, R22 ;  /* 0x000000163a417220 */ /* 0x000fe20000410000 */
[----:B------:R-:W-:Y:S01]  /*3bf0*/  SHF.L.U32 R67, R96, 0x10, RZ ;  /* 0x0000001060437819 */ /* 0x000fe200000006ff */
[----:B------:R-:W-:Y:S01]  /*3c00*/  FADD.FTZ R26, R66, R27 ;  /* 0x0000001b421a7221 */ /* 0x000fe20000010000 */
[----:B------:R-:W-:Y:S01]  /*3c10*/  SHF.L.U32 R61, R61, 0x10, RZ ;  /* 0x000000103d3d7819 */ /* 0x000fe200000006ff */
[----:B------:R-:W-:Y:S01]  /*3c20*/  FFMA.FTZ R27, R60, R65, R69 ;  /* 0x000000413c1b7223 */ /* 0x000fe20000010045 */
        /* <DEDUP_REMOVED lines=28> */
.L_x_150:
        /* <DEDUP_REMOVED lines=9> */
[----:B------:R-:W-:Y:S01]  /*3e80*/  FFMA.FTZ R27, R68, R61, R27 ;  /* 0x0000003d441b7223 */ /* 0x000fe2000001001b */
[--C-:B------:R-:W-:Y:S01]  /*3e90*/  FADD.FTZ R61, R61, R70.reuse ;  /* 0x000000463d3d7221 */ /* 0x100fe20000010000 */
[----:B------:R-:W-:Y:S01]  /*3ea0*/  PRMT R70, R94, 0x7632, R70 ;  /* 0x000076325e467816 */ /* 0x000fe20000000046 */
[C---:B------:R-:W-:Y:S01]  /*3eb0*/  FADD.FTZ R119, -R20.reuse, R69 ;  /* 0x0000004514777221 */ /* 0x040fe20000010100 */
[----:B------:R-:W-:Y:S01]  /*3ec0*/  FADD.FTZ R121, -R20, R71 ;  /* 0x0000004714797221 */ /* 0x000fe20000010100 */
[----:B------:R-:W-:-:S02]  /*3ed0*/  SHF.L.U32 R69, R94, 0x10, RZ ;  /* 0x000000105e457819 */ /* 0x000fc400000006ff */
[----:B------:R-:W-:Y:S01]  /*3ee0*/  SHF.L.U32 R70, R70, 0x10, RZ ;  /* 0x0000001046467819 */ /* 0x000fe200000006ff */
[-C--:B------:R-:W-:Y:S01]  /*3ef0*/  FMUL.FTZ R71, R119, R8.reuse ;  /* 0x0000000877477220 */ /* 0x080fe20000410000 */
[----:B------:R-:W-:Y:S01]  /*3f00*/  FMUL.FTZ R116, R121, R8 ;  /* 0x0000000879747220 */ /* 0x000fe20000410000 */
[----:B------:R-:W-:Y:S06]  /*3f10*/  @!P0 BRA `(.L_x_151) ;  /* 0x0000000000488947 */ /* 0x000fec0003800000 */
[----:B------:R-:W-:Y:S01]  /*3f20*/  FFMA.FTZ R121, R71, R22, R24 ;  /* 0x0000001647797223 */ /* 0x000fe20000010018 */
[----:B------:R-:W-:-:S03]  /*3f30*/  FFMA.FTZ R120, R116, R23, R25 ;  /* 0x0000001774787223 */ /* 0x000fc60000010019 */
[----:B------:R-:W-:Y:S01]  /*3f40*/  FMUL.FTZ R122, R121, -1.4426950216293334961 ;  /* 0xbfb8aa3b797a7820 */ /* 0x000fe20000410000 */
[----:B------:R-:W-:-:S03]  /*3f50*/  FMUL.FTZ R124, R120, -1.4426950216293334961 ;  /* 0xbfb8aa3b787c7820 */ /* 0x000fc60000410000 */
        /* <DEDUP_REMOVED lines=14> */
.L_x_151:
[----:B------:R-:W-:Y:S01]  /*4040*/  FMUL.FTZ R26, R69, R22 ;  /* 0x00000016451a7220 */ /* 0x000fe20000410000 */
[--C-:B------:R-:W-:Y:S01]  /*4050*/  FADD.FTZ R117, R117, R63.reuse ;  /* 0x0000003f75757221 */ /* 0x100fe20000010000 */
[----:B------:R-:W-:Y:S01]  /*4060*/  PRMT R63, R74, 0x7632, R63 ;  /* 0x000076324a3f7816 */ /* 0x000fe2000000003f */
[----:B------:R-:W-:Y:S01]  /*4070*/  FFMA.FTZ R118, R62, R28, R118 ;  /* 0x0000001c3e767223 */ /* 0x000fe20000010076 */
[----:B------:R-:W-:Y:S01]  /*4080*/  FFMA.FTZ R27, R71, R26, R27 ;  /* 0x0000001a471b7223 */ /* 0x000fe2000001001b */
[----:B------:R-:W-:Y:S01]  /*4090*/  FADD.FTZ R119, R61, R26 ;  /* 0x0000001a3d777221 */ /* 0x000fe20000010000 */
[----:B------:R-:W-:Y:S01]  /*40a0*/  FMUL.FTZ R62, R70, R23 ;  /* 0x00000017463e7220 */ /* 0x000fe20000410000 */
[----:B------:R-:W-:Y:S02]  /*40b0*/  SHF.L.U32 R61, R74, 0x10, RZ ;  /* 0x000000104a3d7819 */ /* 0x000fe400000006ff */
        /* <DEDUP_REMOVED lines=29> */
.L_x_152:
[----:B------:R-:W-:Y:S01]  /*4290*/  FMUL.FTZ R61, R122, R22 ;  /* 0x000000167a3d7220 */ /* 0x000fe20000410000 */
[----:B------:R-:W-:Y:S02]  /*42a0*/  SHF.L.U32 R123, R75, 0x10, RZ ;  /* 0x000000104b7b7819 */ /* 0x000fe400000006ff */
[----:B------:R-:W-:Y:S01]  /*42b0*/  PRMT R63, R92, 0x7632, R63 ;  /* 0x000076325c3f7816 */ /* 0x000fe2000000003f */
[----:B------:R-:W-:Y:S01]  /*42c0*/  FFMA.FTZ R26, R120, R61, R26 ;  /* 0x0000003d781a7223 */ /* 0x000fe2000001001a */
[--C-:B------:R-:W-:Y:S01]  /*42d0*/  FADD.FTZ R62, R27, R61.reuse ;  /* 0x0000003d1b3e7221 */ /* 0x100fe20000010000 */
[----:B------:R-:W-:Y:S01]  /*42e0*/  PRMT R61, R75, 0x7632, R61 ;  /* 0x000076324b3d7816 */ /* 0x000fe2000000003d */
[----:B------:R-:W-:Y:S01]  /*42f0*/  FMUL.FTZ R27, R119, R23 ;  /* 0x00000017771b7220 */ /* 0x000fe20000410000 */
[----:B------:R-:W-:Y:S01]  /*4300*/  FADD.FTZ R123, -R20, R123 ;  /* 0x0000007b147b7221 */ /* 0x000fe20000010100 */
[----:B------:R-:W-:Y:S02]  /*4310*/  SHF.L.U32 R63, R63, 0x10, RZ ;  /* 0x000000103f3f7819 */ /* 0x000fe400000006ff */
[----:B------:R-:W-:Y:S01]  /*4320*/  SHF.L.U32 R61, R61, 0x10, RZ ;  /* 0x000000103d3d7819 */ /* 0x000fe200000006ff */
[----:B------:R-:W-:Y:S01]  /*4330*/  FFMA.FTZ R26, R121, R27, R26 ;  /* 0x0000001b791a7223 */ /* 0x000fe2000001001a */
[----:B------:R-:W-:Y:S01]  /*4340*/  FADD.FTZ R27, R27, R62 ;  /* 0x0000003e1b1b7221 */ /* 0x000fe20000010000 */
[----:B------:R-:W-:Y:S01]  /*4350*/  FMUL.FTZ R123, R123, R8 ;  /* 0x000000087b7b7220 */ /* 0x000fe20000410000 */
[----:B------:R-:W-:Y:S01]  /*4360*/  SHF.L.U32 R62, R92, 0x10, RZ ;  /* 0x000000105c3e7819 */ /* 0x000fe200000006ff */
[----:B------:R-:W-:-:S04]  /*4370*/  FADD.FTZ R61, -R20, R61 ;  /* 0x0000003d143d7221 */ /* 0x000fc80000010100 */
[----:B------:R-:W-:Y:S01]  /*4380*/  FMUL.FTZ R61, R61, R8 ;  /* 0x000000083d3d7220 */ /* 0x000fe20000410000 */
        /* <DEDUP_REMOVED lines=8> */
[----:B------:R-:W-:Y:S01]  /*4410*/  FFMA.FTZ R125, R124, R125, 1 ;  /* 0x3f8000007c7d7423 */ /* 0x000fe2000001007d */
[----:B------:R-:W-:-:S03]  /*4420*/  FFMA.FTZ R124, R61, R23, R25 ;  /* 0x000000173d7c7223 */ /* 0x000fc60000010019 */
[----:B------:R-:W-:Y:S01]  /*4430*/  FMUL.FTZ R62, R62, R125 ;  /* 0x0000007d3e3e7220 */ /* 0x000fe20000410000 */
        /* <DEDUP_REMOVED lines=8> */
.L_x_153:
[----:B------:R-:W0:Y:S01]  /*44c0*/  S2R R0, SR_LANEID ;  /* 0x0000000000007919 */ /* 0x000e220000000000 */
[----:B------:R-:W-:Y:S01]  /*44d0*/  FMUL.FTZ R124, R62, R22 ;  /* 0x000000163e7c7220 */ /* 0x000fe20000410000 */
[----:B------:R-:W-:Y:S01]  /*44e0*/  FADD.FTZ R14, R14, R28 ;  /* 0x0000001c0e0e7221 */ /* 0x000fe20000010000 */
[----:B------:R-:W-:Y:S01]  /*44f0*/  FFMA.FTZ R29, R32, R30, R29 ;  /* 0x0000001e201d7223 */ /* 0x000fe2000001001d */
[----:B------:R-:W-:Y:S01]  /*4500*/  FFMA.FTZ R118, R33, R31, R118 ;  /* 0x0000001f21767223 */ /* 0x000fe20000010076 */
[----:B------:R-:W-:Y:S01]  /*4510*/  FFMA.FTZ R26, R123, R124, R26 ;  /* 0x0000007c7b1a7223 */ /* 0x000fe2000001001a */
[----:B------:R-:W-:Y:S01]  /*4520*/  FADD.FTZ R27, R27, R124 ;  /* 0x0000007c1b1b7221 */ /* 0x000fe20000010000 */
[----:B------:R-:W-:Y:S01]  /*4530*/  FMUL.FTZ R124, R63, R23 ;  /* 0x000000173f7c7220 */ /* 0x000fe20000410000 */
[----:B------:R-:W-:Y:S01]  /*4540*/  FADD.FTZ R117, R117, R30 ;  /* 0x0000001e75757221 */ /* 0x000fe20000010000 */
[----:B------:R-:W-:Y:S01]  /*4550*/  FADD.FTZ R14, R14, R31 ;  /* 0x0000001f0e0e7221 */ /* 0x000fe20000010000 */
[----:B------:R-:W-:Y:S01]  /*4560*/  FFMA.FTZ R29, R36, R34, R29 ;  /* 0x00000022241d7223 */ /* 0x000fe2000001001d */
[----:B------:R-:W-:Y:S01]  /*4570*/  FFMA.FTZ R26, R61, R124, R26 ;  /* 0x0000007c3d1a7223 */ /* 0x000fe2000001001a */
[----:B------:R-:W-:Y:S01]  /*4580*/  FADD.FTZ R27, R124, R27 ;  /* 0x0000001b7c1b7221 */ /* 0x000fe20000010000 */
[----:B------:R-:W-:Y:S01]  /*4590*/  FFMA.FTZ R118, R37, R35, R118 ;  /* 0x0000002325767223 */ /* 0x000fe20000010076 */
[----:B------:R-:W-:Y:S01]  /*45a0*/  FADD.FTZ R117, R117, R34 ;  /* 0x0000002275757221 */ /* 0x000fe20000010000 */
[----:B------:R-:W-:Y:S01]  /*45b0*/  FADD.FTZ R14, R14, R35 ;  /* 0x000000230e0e7221 */ /* 0x000fe20000010000 */
[----:B------:R-:W1:Y:S01]  /*45c0*/  SHFL.DOWN PT, R124, R26, 0x1, 0x1f ;  /* 0x08201f001a7c7f89 */ /* 0x000e6200000e0000 */
[----:B------:R-:W-:Y:S01]  /*45d0*/  FFMA.FTZ R29, R40, R38, R29 ;  /* 0x00000026281d7223 */ /* 0x000fe2000001001d */
[----:B------:R-:W-:Y:S01]  /*45e0*/  FFMA.FTZ R118, R41, R39, R118 ;  /* 0x0000002729767223 */ /* 0x000fe20000010076 */
[----:B------:R-:W-:Y:S01]  /*45f0*/  FADD.FTZ R117, R117, R38 ;  /* 0x0000002675757221 */ /* 0x000fe20000010000 */
[----:B------:R-:W2:Y:S01]  /*4600*/  SHFL.DOWN PT, R125, R27, 0x1, 0x1f ;  /* 0x08201f001b7d7f89 */ /* 0x000ea200000e0000 */
[----:B------:R-:W-:Y:S01]  /*4610*/  FADD.FTZ R14, R14, R39 ;  /* 0x000000270e0e7221 */ /* 0x000fe20000010000 */
[----:B------:R-:W-:Y:S01]  /*4620*/  FFMA.FTZ R29, R44, R42, R29 ;  /* 0x0000002a2c1d7223 */ /* 0x000fe2000001001d */
[----:B------:R-:W-:Y:S01]  /*4630*/  FFMA.FTZ R118, R45, R43, R118 ;  /* 0x0000002b2d767223 */ /* 0x000fe20000010076 */
[----:B------:R-:W-:Y:S01]  /*4640*/  FADD.FTZ R117, R117, R42 ;  /* 0x0000002a75757221 */ /* 0x000fe20000010000 */
[----:B------:R-:W-:Y:S01]  /*4650*/  FADD.FTZ R14, R14, R43 ;  /* 0x0000002b0e0e7221 */ /* 0x000fe20000010000 */
[----:B------:R-:W3:Y:S01]  /*4660*/  S2UR UR11, SR_CgaCtaId ;  /* 0x00000000000b79c3 */ /* 0x000ee20000008800 */
[----:B------:R-:W-:Y:S01]  /*4670*/  FFMA.FTZ R29, R48, R46, R29 ;  /* 0x0000002e301d7223 */ /* 0x000fe2000001001d */
[----:B------:R-:W-:Y:S01]  /*4680*/  FFMA.FTZ R118, R49, R47, R118 ;  /* 0x0000002f31767223 */ /* 0x000fe20000010076 */
[----:B------:R-:W-:Y:S01]  /*4690*/  FADD.FTZ R117, R117, R46 ;  /* 0x0000002e75757221 */ /* 0x000fe20000010000 */
[----:B------:R-:W-:Y:S01]  /*46a0*/  FADD.FTZ R14, R14, R47 ;  /* 0x0000002f0e0e7221 */ /* 0x000fe20000010000 */
[----:B------:R-:W-:Y:S01]  /*46b0*/  FFMA.FTZ R29, R52, R50, R29 ;  /* 0x00000032341d7223 */ /* 0x000fe2000001001d */
[----:B0-----:R-:W-:Y:S01]  /*46c0*/  ISETP.GT.AND P0, PT, R0, 0x1e, PT ;  /* 0x0000001e0000780c */ /* 0x001fe20003f04270 */
[----:B------:R-:W-:Y:S01]  /*46d0*/  FFMA.FTZ R118, R53, R51, R118 ;  /* 0x0000003335767223 */ /* 0x000fe20000010076 */
[----:B------:R-:W-:Y:S01]  /*46e0*/  FADD.FTZ R117, R117, R50 ;  /* 0x0000003275757221 */ /* 0x000fe20000010000 */
        /* <DEDUP_REMOVED lines=10> */
[----:B-1----:R-:W-:Y:S01]  /*4790*/  @!P0 FADD.FTZ R26, R26, R124 ;  /* 0x0000007c1a1a8221 */ /* 0x002fe20000010000 */
[----:B--2---:R-:W-:Y:S01]  /*47a0*/  @!P0 FADD.FTZ R27, R27, R125 ;  /* 0x0000007d1b1b8221 */ /* 0x004fe20000010000 */
[----:B------:R-:W-:Y:S01]  /*47b0*/  ISETP.GT.AND P0, PT, R0, 0x1d, PT ;  /* 0x0000001d0000780c */ /* 0x000fe20003f04270 */
[----:B------:R-:W-:Y:S01]  /*47c0*/  FFMA.FTZ R57, R68, R66, R57 ;  /* 0x0000004244397223 */ /* 0x000fe20000010039 */
[----:B------:R-:W-:Y:S01]  /*47d0*/  FADD.FTZ R58, R58, R65 ;  /* 0x000000413a3a7221 */ /* 0x000fe20000010000 */
[----:B------:R-:W0:Y:S01]  /*47e0*/  SHFL.DOWN PT, R124, R26, 0x2, 0x1f ;  /* 0x08401f001a7c7f89 */ /* 0x000e2200000e0000 */
[----:B------:R-:W-:Y:S01]  /*47f0*/  FADD.FTZ R59, R59, R66 ;  /* 0x000000423b3b7221 */ /* 0x000fe20000010000 */
[----:B------:R-:W-:Y:S01]  /*4800*/  UMOV UR6, 0x400 ;  /* 0x0000040000067882 */ /* 0x000fe20000000000 */
[----:B------:R-:W-:Y:S01]  /*4810*/  FFMA.FTZ R71, R71, R69, R60 ;  /* 0x0000004547477223 */ /* 0x000fe2000001003c */
[----:B------:R-:W1:Y:S01]  /*4820*/  SHFL.DOWN PT, R125, R27, 0x2, 0x1f ;  /* 0x08401f001b7d7f89 */ /* 0x000e6200000e0000 */
[----:B------:R-:W-:Y:S01]  /*4830*/  UIADD3 UR5, UR6, 0x60, URZ ;  /* 0x0000006006057890 */ /* 0x000fe2000fffe03f */
[----:B------:R-:W-:Y:S01]  /*4840*/  FFMA.FTZ R116, R116, R70, R57 ;  /* 0x0000004674747223 */ /* 0x000fe20000010039 */
[----:B------:R-:W-:Y:S01]  /*4850*/  FADD.FTZ R69, R58, R69 ;  /* 0x000000453a457221 */ /* 0x000fe20000010000 */
[----:B------:R-:W-:Y:S01]  /*4860*/  FADD.FTZ R70, R59, R70 ;  /* 0x000000463b467221 */ /* 0x000fe20000010000 */
[----:B---3--:R-:W-:Y:S01]  /*4870*/  ULEA UR5, UR11, UR5, 0x18 ;  /* 0x000000050b057291 */ /* 0x008fe2000f8ec03f */
        /* <DEDUP_REMOVED lines=8> */
[----:B------:R-:W-:Y:S01]  /*4900*/  LEA R14, R2, UR5, 0x4 ;  /* 0x00000005020e7c11 */ /* 0x000fe2000f8e20ff */
[----:B------:R-:W2:Y:S01]  /*4910*/  LDC.64 R116, c[0x0][0x268] ;  /* 0x00009a00ff747b82 */ /* 0x000ea20000000a00 */
[----:B------:R-:W-:Y:S01]  /*4920*/  BSSY B0, `(.L_x_154) ;  /* 0x000002e000007945 */ /* 0x000fe20003800000 */
[----:B------:R-:W-:-:S02]  /*4930*/  LEA R100, R100, R2, 0x3 ;  /* 0x0000000264647211 */ /* 0x000fc400078e18ff */
[----:B------:R-:W-:Y:S01]  /*4940*/  STS.128 [R14], R60 ;  /* 0x0000003c0e007388 */ /* 0x000fe20000000c00 */
        /* <DEDUP_REMOVED lines=14> */
[----:B------:R-:W1:Y:S01]  /*4a30*/  SHFL.DOWN PT, R125, R27, 0x10, 0x1f ;  /* 0x0a001f001b7d7f89 */ /* 0x000e6200000e0000 */
[----:B------:R-:W3:Y:S09]  /*4a40*/  S2R R0, SR_CTAID.Y ;  /* 0x0000000000007919 */ /* 0x000ef20000002600 */
[----:B0-----:R-:W-:-:S02]  /*4a50*/  @!P0 FADD.FTZ R26, R26, R124 ;  /* 0x0000007c1a1a8221 */ /* 0x001fc40000010000 */
[----:B------:R-:W0:Y:S01]  /*4a60*/  S2R R124, SR_LANEID ;  /* 0x00000000007c7919 */ /* 0x000e220000000000 */
[----:B-1----:R-:W-:Y:S01]  /*4a70*/  @!P0 FADD.FTZ R27, R27, R125 ;  /* 0x0000007d1b1b8221 */ /* 0x002fe20000010000 */
[----:B0-----:R-:W-:-:S13]  /*4a80*/  ISETP.NE.AND P0, PT, R124, RZ, PT ;  /* 0x000000ff7c00720c */ /* 0x001fda0003f05270 */
[----:B------:R0:W-:Y:S01]  /*4a90*/  @!P0 STS.64 [R114+0x8], R26 ;  /* 0x0000081a72008388 */ /* 0x0001e20000000a00 */
[----:B------:R-:W-:Y:S01]  /*4aa0*/  BAR.SYNC.DEFER_BLOCKING 0x0 ;  /* 0x0000000000007b1d */ /* 0x000fe20000010000 */
[----:B------:R-:W-:-:S13]  /*4ab0*/  ISETP.NE.AND P0, PT, R2, RZ, PT ;  /* 0x000000ff0200720c */ /* 0x000fda0003f05270 */
[----:B0-23--:R-:W-:Y:S05]  /*4ac0*/  @P0 BRA `(.L_x_155) ;  /* 0x00000000004c0947 */ /* 0x00dfea0003800000 */
        /* <DEDUP_REMOVED lines=19> */
.L_x_155:
[----:B------:R-:W-:Y:S05]  /*4c00*/  BSYNC B0 ;  /* 0x0000000000007941 */ /* 0x000fea0003800000 */
.L_x_154:
        /* <DEDUP_REMOVED lines=8> */
[----:B------:R-:W4:Y:S04]  /*4c90*/  LDS.128 R56, [R14+0x280] ;  /* 0x000280000e387984 */ /* 0x000f280000000c00 */
[----:B------:R-:W5:Y:S04]  /*4ca0*/  LDS.128 R48, [R14+0x300] ;  /* 0x000300000e307984 */ /* 0x000f680000000c00 */
[----:B------:R-:W5:Y:S04]  /*4cb0*/  LDS.128 R44, [R14+0x380] ;  /* 0x000380000e2c7984 */ /* 0x000f680000000c00 */
[----:B------:R-:W5:Y:S04]  /*4cc0*/  LDS.128 R40, [R14+0x400] ;  /* 0x000400000e287984 */ /* 0x000f680000000c00 */
[----:B------:R-:W5:Y:S01]  /*4cd0*/  LDS.128 R36, [R14+0x480] ;  /* 0x000480000e247984 */ /* 0x000f620000000c00 */
[----:B0-----:R-:W-:Y:S01]  /*4ce0*/  FADD.FTZ R69, R60, R64 ;  /* 0x000000403c457221 */ /* 0x001fe20000010000 */
[----:B------:R-:W-:Y:S01]  /*4cf0*/  FADD.FTZ R64, R61, R65 ;  /* 0x000000413d407221 */ /* 0x000fe20000010000 */
[----:B------:R-:W-:Y:S01]  /*4d00*/  FADD.FTZ R65, R62, R66 ;  /* 0x000000423e417221 */ /* 0x000fe20000010000 */
[----:B------:R-:W-:Y:S01]  /*4d10*/  FADD.FTZ R66, R63, R67 ;  /* 0x000000433f427221 */ /* 0x000fe20000010000 */
[----:B-1----:R-:W-:Y:S01]  /*4d20*/  FADD.FTZ R69, R69, R28 ;  /* 0x0000001c45457221 */ /* 0x002fe20000010000 */
[----:B------:R-:W0:Y:S01]  /*4d30*/  LDS.128 R60, [R14+0x500] ;  /* 0x000500000e3c7984 */ /* 0x000e220000000c00 */
        /* <DEDUP_REMOVED lines=13> */
[----:B----4-:R-:W-:Y:S01]  /*4e10*/  FADD.FTZ R69, R69, R56 ;  /* 0x0000003845457221 */ /* 0x010fe20000010000 */
[----:B------:R-:W3:Y:S01]  /*4e20*/  LDS.128 R52, [R14+0x680] ;  /* 0x000680000e347984 */ /* 0x000ee20000000c00 */
[----:B------:R-:W-:Y:S01]  /*4e30*/  FADD.FTZ R64, R64, R57 ;  /* 0x0000003940407221 */ /* 0x000fe20000010000 */
[----:B------:R-:W-:Y:S01]  /*4e40*/  FADD.FTZ R65, R65, R58 ;  /* 0x0000003a41417221 */ /* 0x000fe20000010000 */
[----:B------:R-:W-:Y:S01]  /*4e50*/  FADD.FTZ R66, R66, R59 ;  /* 0x0000003b42427221 */ /* 0x000fe20000010000 */
[----:B-----5:R-:W-:Y:S01]  /*4e60*/  FADD.FTZ R69, R69, R48 ;  /* 0x0000003045457221 */ /* 0x020fe20000010000 */
[----:B------:R-:W4:Y:S01]  /*4e70*/  LDS.128 R56, [R14+0x700] ;  /* 0x000700000e387984 */ /* 0x000f220000000c00 */
[----:B------:R-:W-:Y:S01]  /*4e80*/  FADD.FTZ R64, R64, R49 ;  /* 0x0000003140407221 */ /* 0x000fe20000010000 */
[----:B------:R-:W-:Y:S01]  /*4e90*/  FADD.FTZ R65, R65, R50 ;  /* 0x0000003241417221 */ /* 0x000fe20000010000 */
[----:B------:R-:W-:Y:S01]  /*4ea0*/  FADD.FTZ R66, R66, R51 ;  /* 0x0000003342427221 */ /* 0x000fe20000010000 */
[----:B------:R-:W-:Y:S01]  /*4eb0*/  FADD.FTZ R69, R69, R44 ;  /* 0x0000002c45457221 */ /* 0x000fe20000010000 */
[----:B------:R-:W5:Y:S01]  /*4ec0*/  LDS.128 R48, [R14+0x780] ;  /* 0x000780000e307984 */ /* 0x000f620000000c00 */
        /* <DEDUP_REMOVED lines=12> */
[----:B------:R-:W-:-:S02]  /*4f90*/  FADD.FTZ R66, R66, R39 ;  /* 0x0000002742427221 */ /* 0x000fc40000010000 */
        /* <DEDUP_REMOVED lines=23> */
[----:B------:R-:W-:-:S02]  /*5110*/  FADD.FTZ R54, R62, R59 ;  /* 0x0000003b3e367221 */ /* 0x000fc40000010000 */
[----:B------:R-:W3:Y:S01]  /*5120*/  LDS.128 R60, [R14+0xb00] ;  /* 0x000b00000e3c7984 */ /* 0x000ee20000000c00 */
[----:B-----5:R-:W-:Y:S01]  /*5130*/  FADD.FTZ R69, R69, R48 ;  /* 0x0000003045457221 */ /* 0x020fe20000010000 */
[----:B------:R-:W-:Y:S01]  /*5140*/  FADD.FTZ R52, R52, R49 ;  /* 0x0000003134347221 */ /* 0x000fe20000010000 */
[----:B------:R-:W-:Y:S01]  /*5150*/  FADD.FTZ R49, R53, R50 ;  /* 0x0000003235317221 */ /* 0x000fe20000010000 */
        /* <DEDUP_REMOVED lines=18> */
[----:B0-----:R-:W-:Y:S01]  /*5280*/  FADD.FTZ R68, R36, R65 ;  /* 0x0000004124447221 */ /* 0x001fe20000010000 */
[----:B------:R-:W-:Y:S01]  /*5290*/  FADD.FTZ R69, R69, R64 ;  /* 0x0000004045457221 */ /* 0x000fe20000010000 */
[----:B------:R-:W-:Y:S01]  /*52a0*/  FADD.FTZ R71, R71, R66 ;  /* 0x0000004247477221 */ /* 0x000fe20000010000 */
[----:B------:R-:W0:Y:S01]  /*52b0*/  LDS.128 R36, [R14+0xe00] ;  /* 0x000e00000e247984 */ /* 0x000e220000000c00 */
[----:B------:R-:W-:Y:S01]  /*52c0*/  FADD.FTZ R70, R70, R67 ;  /* 0x0000004346467221 */ /* 0x000fe20000010000 */
[----:B-1----:R-:W-:Y:S01]  /*52d0*/  FADD.FTZ R69, R69, R28 ;  /* 0x0000001c45457221 */ /* 0x002fe20000010000 */
[----:B------:R-:W-:Y:S01]  /*52e0*/  FADD.FTZ R68, R68, R29 ;  /* 0x0000001d44447221 */ /* 0x000fe20000010000 */
[----:B------:R-:W1:Y:S01]  /*52f0*/  LDS.128 R64, [R14+0xe80] ;  /* 0x000e80000e407984 */ /* 0x000e620000000c00 */
[----:B------:R-:W-:Y:S01]  /*5300*/  FADD.FTZ R119, R71, R30 ;  /* 0x0000001e47777221 */ /* 0x000fe20000010000 */
[----:B------:R-:W-:-:S02]  /*5310*/  FADD.FTZ R118, R70, R31 ;  /* 0x0000001f46767221 */ /* 0x000fc40000010000 */
[----:B------:R-:W1:Y:S01]  /*5320*/  LDS.128 R28, [R14+0xf00] ;  /* 0x000f00000e1c7984 */ /* 0x000e620000000c00 */
        /* <DEDUP_REMOVED lines=13> */
[----:B-----5:R-:W-:Y:S01]  /*5400*/  FADD.FTZ R121, R121, R52 ;  /* 0x0000003479797221 */ /* 0x020fe20000010000 */
[----:B------:R-:W-:Y:S01]  /*5410*/  FADD.FTZ R32, R32, R53 ;  /* 0x0000003520207221 */ /* 0x000fe20000010000 */
        /* <DEDUP_REMOVED lines=14> */
[----:B0-----:R-:W-:Y:S01]  /*5500*/  FADD.FTZ R121, R121, R36 ;  /* 0x0000002479797221 */ /* 0x001fe20000010000 */
[----:B------:R-:W-:Y:S01]  /*5510*/  FADD.FTZ R32, R32, R37 ;  /* 0x0000002520207221 */ /* 0x000fe20000010000 */
[----:B------:R-:W-:Y:S01]  /*5520*/  FADD.FTZ R119, R119, R38 ;  /* 0x0000002677777221 */ /* 0x000fe20000010000 */
[----:B------:R-:W-:Y:S01]  /*5530*/  FADD.FTZ R118, R118, R39 ;  /* 0x0000002776767221 */ /* 0x000fe20000010000 */
[----:B-1----:R-:W-:Y:S01]  /*5540*/  FADD.FTZ R121, R121, R64 ;  /* 0x0000004079797221 */ /* 0x002fe20000010000 */
[----:B------:R-:W-:Y:S01]  /*5550*/  FADD.FTZ R32, R32, R65 ;  /* 0x0000004120207221 */ /* 0x000fe20000010000 */
[----:B------:R-:W-:Y:S01]  /*5560*/  FADD.FTZ R119, R119, R66 ;  /* 0x0000004277777221 */ /* 0x000fe20000010000 */
[----:B------:R-:W-:Y:S01]  /*5570*/  FADD.FTZ R118, R118, R67 ;  /* 0x0000004376767221 */ /* 0x000fe20000010000 */
[----:B------:R-:W-:Y:S01]  /*5580*/  FADD.FTZ R121, R121, R28 ;  /* 0x0000001c79797221 */ /* 0x000fe20000010000 */
[----:B------:R-:W-:Y:S01]  /*5590*/  FADD.FTZ R32, R32, R29 ;  /* 0x0000001d20207221 */ /* 0x000fe20000010000 */
[----:B------:R-:W-:Y:S01]  /*55a0*/  FADD.FTZ R119, R119, R30 ;  /* 0x0000001e77777221 */ /* 0x000fe20000010000 */
[----:B------:R-:W-:Y:S01]  /*55b0*/  FADD.FTZ R118, R118, R31 ;  /* 0x0000001f76767221 */ /* 0x000fe20000010000 */
[----:B--2---:R-:W-:Y:S01]  /*55c0*/  FADD.FTZ R60, R121, R68 ;  /* 0x00000044793c7221 */ /* 0x004fe20000010000 */
[----:B------:R-:W-:Y:S01]  /*55d0*/  FADD.FTZ R61, R32, R69 ;  /* 0x00000045203d7221 */ /* 0x000fe20000010000 */
[----:B------:R-:W-:Y:S01]  /*55e0*/  FADD.FTZ R62, R119, R70 ;  /* 0x00000046773e7221 */ /* 0x000fe20000010000 */
[----:B------:R-:W-:-:S07]  /*55f0*/  FADD.FTZ R63, R118, R71 ;  /* 0x00000047763f7221 */ /* 0x000fce0000010000 */
.L_x_157:
[----:B------:R-:W-:Y:S05]  /*5600*/  BSYNC B0 ;  /* 0x0000000000007941 */ /* 0x000fea0003800000 */
.L_x_156:
[----:B------:R-:W-:Y:S01]  /*5610*/  BSSY B0, `(.L_x_158) ;  /* 0x0000011000007945 */ /* 0x000fe20003800000 */
[----:B------:R-:W-:Y:S01]  /*5620*/  PRMT R52, R72, 0x7632, R52 ;  /* 0x0000763248347816 */ /* 0x000fe20000000034 */
[----:B------:R-:W-:Y:S01]  /*5630*/  IMAD.WIDE R28, R100, 0x4, R116 ;  /* 0x00000004641c7825 */ /* 0x000fe200078e0274 */
[----:B------:R-:W-:Y:S01]  /*5640*/  PRMT R51, R91, 0x7632, R51 ;  /* 0x000076325b337816 */ /* 0x000fe20000000033 */
[----:B------:R-:W-:Y:S06]  /*5650*/  @P6 BRA `(.L_x_159) ;  /* 0x0000000000306947 */ /* 0x000fec0003800000 */
[----:B------:R-:W2:Y:S01]  /*5660*/  LDL R14, [R1] ;  /* 0x00000000010e7983 */ /* 0x000ea20000100800 */
[----:B------:R-:W0:Y:S01]  /*5670*/  LDC.64 R34, c[0x0][0x288] ;  /* 0x0000a200ff227b82 */ /* 0x000e220000000a00 */
[-C--:B------:R-:W-:Y:S02]  /*5680*/  LEA R30, P6, R111, R28.reuse, 0x2 ;  /* 0x0000001c6f1e7211 */ /* 0x080fe400078c10ff */
[----:B------:R1:W-:Y:S02]  /*5690*/  REDG.E.ADD.F32.FTZ.RN.STRONG.GPU desc[UR8][R28.64], R60 ;  /* 0x0000003c1c0079a6 */ /* 0x0003e4000c10f388 */
[----:B------:R-:W-:Y:S02]  /*56a0*/  IADD3.X R31, R29, R115, RZ, P6, !PT ;  /* 0x000000731d1f7210 */ /* 0x000fe400037fe4ff */
[----:B------:R-:W-:-:S03]  /*56b0*/  LEA R32, P6, R112, R28, 0x2 ;  /* 0x0000001c70207211 */ /* 0x000fc600078c10ff */
[----:B------:R1:W-:Y:S01]  /*56c0*/  REDG.E.ADD.F32.FTZ.RN.STRONG.GPU desc[UR8][R30.64], R61 ;  /* 0x0000003d1e0079a6 */ /* 0x0003e2000c10f388 */
[----:B--2---:R-:W-:Y:S02]  /*56d0*/  IADD3.X R33, R29, R14, RZ, P6, !PT ;  /* 0x0000000e1d217210 */ /* 0x004fe400037fe4ff */
[----:B0-----:R-:W-:-:S04]  /*56e0*/  LEA R36, P6, R34, R28, 0x2 ;  /* 0x0000001c22247211 */ /* 0x001fc800078c10ff */
[----:B------:R-:W-:-:S05]  /*56f0*/  LEA.HI.X R37, R34, R29, R35, 0x2, P6 ;  /* 0x0000001d22257211 */ /* 0x000fca00030f1423 */
[----:B------:R1:W-:Y:S04]  /*5700*/  REDG.E.ADD.F32.FTZ.RN.STRONG.GPU desc[UR8][R36.64], R62 ;  /* 0x0000003e240079a6 */ /* 0x0003e8000c10f388 */
[----:B------:R1:W-:Y:S02]  /*5710*/  REDG.E.ADD.F32.FTZ.RN.STRONG.GPU desc[UR8][R32.64], R63 ;  /* 0x0000003f200079a6 */ /* 0x0003e4000c10f388 */
.L_x_159:
[----:B------:R-:W-:Y:S05]  /*5720*/  BSYNC B0 ;  /* 0x0000000000007941 */ /* 0x000fea0003800000 */
.L_x_158:
[----:B------:R-:W-:Y:S02]  /*5730*/  ISETP.GE.U32.AND P6, PT, R5, 0x2, PT ;  /* 0x000000020500780c */ /* 0x000fe40003fc6070 */
[----:B------:R-:W-:Y:S02]  /*5740*/  PRMT R49, R73, 0x7632, R49 ;  /* 0x0000763249317816 */ /* 0x000fe40000000031 */
[----:B------:R-:W-:Y:S02]  /*5750*/  PRMT R55, R90, 0x7632, R55 ;  /* 0x000076325a377816 */ /* 0x000fe40000000037 */
[----:B------:R-:W-:Y:S02]  /*5760*/  PRMT R54, R15, 0x7632, R54 ;  /* 0x000076320f367816 */ /* 0x000fe40000000036 */
[----:B------:R-:W-:Y:S02]  /*5770*/  PRMT R59, R89, 0x7632, R59 ;  /* 0x00007632593b7816 */ /* 0x000fe4000000003b */
[----:B------:R-:W-:-:S02]  /*5780*/  PRMT R58, R21, 0x7632, R58 ;  /* 0x00007632153a7816 */ /* 0x000fc4000000003a */
[----:B-1----:R-:W-:Y:S02]  /*5790*/  PRMT R63, R88, 0x7632, R63 ;  /* 0x00007632583f7816 */ /* 0x002fe4000000003f */
[----:B------:R-:W-:Y:S02]  /*57a0*/  PRMT R62, R9, 0x7632, R62 ;  /* 0x00007632093e7816 */ /* 0x000fe4000000003e */
        /* <DEDUP_REMOVED lines=22> */
[----:B------:R-:W-:Y:S01]  /*5910*/  PRMT R34, R92, 0x7632, R34 ;  /* 0x000076325c227816 */ /* 0x000fe20000000022 */
[----:B------:R-:W-:Y:S06]  /*5920*/  @!P6 BRA `(.L_x_160) ;  /* 0x0000001000a8e947 */ /* 0x000fec0003800000 */
[----:B------:R-:W0:Y:S01]  /*5930*/  LDC.64 R36, c[0x0][0x258] ;  /* 0x00009600ff247b82 */ /* 0x000e220000000a00 */
        /* <DEDUP_REMOVED lines=9> */
[----:B------:R-:W-:Y:S01]  /*59d0*/  IMAD R67, R4, UR7, R0 ;  /* 0x0000000704437c24 */ /* 0x000fe2000f8e0200 */
[----:B------:R-:W-:Y:S01]  /*59e0*/  VOTEU.ANY UR5, UPT, PT ;  /* 0x0000000000057886 */ /* 0x000fe200038e0100 */
[----:B------:R-:W-:Y:S01]  /*59f0*/  HFMA2.MMA R35, -RZ, RZ, 0, 5.9604644775390625e-08 ;  /* 0x00000001ff237435 */ /* 0x000fe200000001ff */
[----:B------:R-:W-:Y:S01]  /*5a00*/  UPOPC UR6, UR5 ;  /* 0x00000005000672bf */ /* 0x000fe20008000000 */
[----:B------:R-:W-:Y:S01]  /*5a10*/  P2R R66, PR, RZ, 0x1 ;  /* 0x00000001ff427803 */ /* 0x000fe20000000000 */
[----:B------:R-:W-:Y:S01]  /*5a20*/  UFLO.U32 UR5, UR5 ;  /* 0x00000005000572bd */ /* 0x000fe200080e0000 */
[----:B------:R-:W-:-:S04]  /*5a30*/  LEA R40, P6, R67, R38, 0x3 ;  /* 0x0000002643287211 */ /* 0x000fc800078c18ff */
[----:B------:R-:W-:Y:S02]  /*5a40*/  LEA.HI.X R41, R67, R39, RZ, 0x3, P6 ;  /* 0x0000002743297211 */ /* 0x000fe400030f1cff */
[----:B------:R-:W0:Y:S01]  /*5a50*/  S2R R67, SR_LANEID ;  /* 0x0000000000437919 */ /* 0x000e220000000000 */
[----:B------:R-:W-:Y:S02]  /*5a60*/  LOP3.LUT P6, RZ, R97, 0x2, RZ, 0xc0, !PT ;  /* 0x0000000261ff7812 */ /* 0x000fe400078cc0ff */
[----:B------:R1:W-:Y:S02]  /*5a70*/  STG.E.64 desc[UR8][R40.64], R26 ;  /* 0x0000001a28007986 */ /* 0x0003e4000c101b08 */
[----:B------:R-:W-:-:S05]  /*5a80*/  SEL R35, R35, 0xffffffff, !P6 ;  /* 0xffffffff23237807 */ /* 0x000fca0007000000 */
[----:B------:R-:W-:Y:S01]  /*5a90*/  IMAD R35, R35, UR6, RZ ;  /* 0x0000000623237c24 */ /* 0x000fe2000f8e02ff */
[----:B0-----:R-:W-:-:S13]  /*5aa0*/  ISETP.EQ.U32.AND P0, PT, R67, UR5, PT ;  /* 0x0000000543007c0c */ /* 0x001fda000bf02070 */
[----:B------:R-:W-:Y:S06]  /*5ab0*/  @P0 MEMBAR.ALL.GPU ;  /* 0x0000000000000992 */ /* 0x000fec000000a000 */
[----:B------:R-:W-:-:S00]  /*5ac0*/  @P0 ERRBAR ;  /* 0x00000000000009ab */ /* 0x000fc00000000000 */
[----:B------:R-:W-:Y:S06]  /*5ad0*/  @P0 CGAERRBAR ;  /* 0x00000000000005ab */ /* 0x000fec0000000000 */
[----:B------:R1:W-:Y:S01]  /*5ae0*/  @P0 REDG.E.ADD.S32.STRONG.GPU desc[UR8][R36.64], R35 ;  /* 0x000000232400098e */ /* 0x0003e2000c10e388 */
[----:B------:R-:W-:Y:S02]  /*5af0*/  ISETP.NE.AND P0, PT, R66, RZ, PT ;  /* 0x000000ff4200720c */ /* 0x000fe40003f05270 */
[----:B------:R-:W-:-:S04]  /*5b00*/  SEL R66, R5, RZ, !P6 ;  /* 0x000000ff05427207 */ /* 0x000fc80007000000 */
[----:B------:R-:W-:-:S13]  /*5b10*/  ISETP.NE.AND P6, PT, R66, -0x1, PT ;  /* 0xffffffff4200780c */ /* 0x000fda0003fc5270 */
[----:B-1----:R-:W-:Y:S05]  /*5b20*/  @!P6 BRA `(.L_x_161) ;  /* 0x000000000014e947 */ /* 0x002fea0003800000 */
.L_x_162:
[----:B------:R-:W2:Y:S04]  /*5b30*/  LDG.E.STRONG.GPU R35, desc[UR8][R36.64] ;  /* 0x0000000824237981 */ /* 0x000ea8000c1ef900 */
[----:B--2---:R-:W-:Y:S01]  /*5b40*/  CCTL.IVALL ;  /* 0x00000000ff00798f */ /* 0x004fe20002000000 */
[----:B------:R-:W-:Y:S05]  /*5b50*/  YIELD ;  /* 0x0000000000007946 */ /* 0x000fea0003800000 */
[----:B------:R-:W-:-:S13]  /*5b60*/  ISETP.NE.AND P6, PT, R35, R66, PT ;  /* 0x000000422300720c */ /* 0x000fda0003fc5270 */
[----:B------:R-:W-:Y:S05]  /*5b70*/  @P6 BRA `(.L_x_162) ;  /* 0xfffffffc00ec6947 */ /* 0x000fea000383ffff */
.L_x_161:
[----:B------:R-:W-:Y:S01]  /*5b80*/  ISETP.NE.AND P6, PT, R5, RZ, PT ;  /* 0x000000ff0500720c */ /* 0x000fe20003fc5270 */
[----:B------:R-:W-:Y:S05]  /*5b90*/  WARPSYNC.ALL ;  /* 0x0000000000007948 */ /* 0x000fea0003800000 */
[----:B------:R-:W-:Y:S07]  /*5ba0*/  BAR.SYNC.DEFER_BLOCKING 0x0 ;  /* 0x0000000000007b1d */ /* 0x000fee0000010000 */
[----:B------:R-:W-:Y:S05]  /*5bb0*/  @!P6 BRA `(.L_x_160) ;  /* 0x000000100004e947 */ /* 0x000fea0003800000 */
[----:B------:R-:W-:Y:S02]  /*5bc0*/  IADD3 R35, R5, -0x1, RZ ;  /* 0xffffffff05237810 */ /* 0x000fe40007ffe0ff */
[----:B------:R-:W-:Y:S02]  /*5bd0*/  MOV R36, RZ ;  /* 0x000000ff00247202 */ /* 0x000fe40000000f00 */
[----:B------:R-:W-:-:S13]  /*5be0*/  ISETP.GE.U32.AND P6, PT, R35, 0x3, PT ;  /* 0x000000032300780c */ /* 0x000fda0003fc6070 */
[----:B------:R-:W-:Y:S05]  /*5bf0*/  @!P6 BRA `(.L_x_163) ;  /* 0x0000000c0080e947 */ /* 0x000fea0003800000 */
[----:B------:R-:W-:Y:S01]  /*5c00*/  LOP3.LUT R40, R5, 0x3, RZ, 0xc0, !PT ;  /* 0x0000000305287812 */ /* 0x000fe200078ec0ff */
[----:B------:R-:W-:-:S03]  /*5c10*/  HFMA2.MMA R36, -RZ, RZ, 0, 0 ;  /* 0x00000000ff247435 */ /* 0x000fc600000001ff */
[----:B------:R-:W-:-:S04]  /*5c20*/  IADD3 R37, -R40, R5, RZ ;  /* 0x0000000528257210 */ /* 0x000fc80007ffe1ff */
[----:B------:R-:W-:-:S13]  /*5c30*/  ISETP.GT.AND P6, PT, R37, RZ, PT ;  /* 0x000000ff2500720c */ /* 0x000fda0003fc4270 */
[----:B------:R-:W-:Y:S05]  /*5c40*/  @!P6 BRA `(.L_x_164) ;  /* 0x0000000800f0e947 */ /* 0x000fea0003800000 */
[----:B------:R-:W-:Y:S02]  /*5c50*/  ISETP.GT.AND P6, PT, R37, 0xc, PT ;  /* 0x0000000c2500780c */ /* 0x000fe40003fc4270 */
[----:B------:R-:W-:Y:S02]  /*5c60*/  P2R R40, PR, RZ, 0x1 ;  /* 0x00000001ff287803 */ /* 0x000fe40000000000 */
[----:B------:R-:W-:-:S04]  /*5c70*/  PLOP3.LUT P0, PT, PT, PT, PT, 0x80, 0x0 ;  /* 0x000000000000781c */ /* 0x000fc80003f0f070 */
[----:B------:R-:W-:Y:S02]  /*5c80*/  P2R R35, PR, RZ, 0x1 ;  /* 0x00000001ff237803 */ /* 0x000fe40000000000 */
[----:B------:R-:W-:-:S03]  /*5c90*/  ISETP.NE.AND P0, PT, R40, RZ, PT ;  /* 0x000000ff2800720c */ /* 0x000fc60003f05270 */
[----:B------:R-:W-:Y:S10]  /*5ca0*/  @!P6 BRA `(.L_x_165) ;  /* 0x0000000400d4e947 */ /* 0x000ff40003800000 */
[----:B------:R-:W-:-:S04]  /*5cb0*/  PLOP3.LUT P6, PT, PT, PT, PT, 0x8, 0x0 ;  /* 0x000000000000781c */ /* 0x000fc80003fce170 */
[----:B------:R-:W-:-:S09]  /*5cc0*/  P2R R35, PR, RZ, 0x40 ;  /* 0x00000040ff237803 */ /* 0x000fd20000000000 */
.L_x_166:
[----:B------:R-:W-:-:S13]  /*5cd0*/  ISETP.EQ.OR P6, PT, R36, UR7, P0 ;  /* 0x0000000724007c0c */ /* 0x000fda00087c2670 */
[----:B------:R-:W-:-:S04]  /*5ce0*/  @!P6 IMAD R41, R4, R36, R0 ;  /* 0x000000240429e224 */ /* 0x000fc800078e0200 */
[----:B------:R-:W-:-:S06]  /*5cf0*/  @!P6 IMAD.WIDE.U32 R40, R41, 0x8, R38 ;  /* 0x000000082928e825 */ /* 0x000fcc00078e0026 */
[----:B------:R-:W2:Y:S01]  /*5d00*/  @!P6 LDG.E.64 R40, desc[UR8][R40.64] ;  /* 0x000000082828e981 */ /* 0x000ea2000c1e1b00 */
[----:B------:R-:W-:Y:S01]  /*5d10*/  IADD3 R67, R36, 0x1, RZ ;  /* 0x0000000124437810 */ /* 0x000fe20007ffe0ff */
[----:B--2---:R-:W-:Y:S01]  /*5d20*/  @!P6 FADD.FTZ R26, R26, R40 ;  /* 0x000000281a1ae221 */ /* 0x004fe20000010000 */
[----:B------:R-:W-:Y:S02]  /*5d30*/  @!P6 FADD.FTZ R27, R27, R41 ;  /* 0x000000291b1be221 */ /* 0x000fe40000010000 */
        /* <DEDUP_REMOVED lines=102> */
[----:B------:R-:W-:Y:S02]  /*63a0*/  IADD3 R37, R37, -0x10, RZ ;  /* 0xfffffff025257810 */ /* 0x000fe40007ffe0ff */
[----:B------:R-:W-:Y:S01]  /*63b0*/  IADD3 R36, R36, 0x10, RZ ;  /* 0x0000001024247810 */ /* 0x000fe20007ffe0ff */
[----:B--2---:R-:W-:Y:S01]  /*63c0*/  @!P6 FADD.FTZ R26, R26, R40 ;  /* 0x000000281a1ae221 */ /* 0x004fe20000010000 */
[----:B------:R-:W-:Y:S01]  /*63d0*/  @!P6 FADD.FTZ R27, R27, R41 ;  /* 0x000000291b1be221 */ /* 0x000fe20000010000 */
[----:B------:R-:W-:-:S13]  /*63e0*/  ISETP.GT.AND P6, PT, R37, 0xc, PT ;  /* 0x0000000c2500780c */ /* 0x000fda0003fc4270 */
[----:B------:R-:W-:Y:S05]  /*63f0*/  @P6 BRA `(.L_x_166) ;  /* 0xfffffff800346947 */ /* 0x000fea000383ffff */
.L_x_165:
[----:B------:R-:W-:-:S13]  /*6400*/  ISETP.GT.AND P6, PT, R37, 0x4, PT ;  /* 0x000000042500780c */ /* 0x000fda0003fc4270 */
[----:B------:R-:W-:Y:S05]  /*6410*/  @!P6 BRA `(.L_x_167) ;  /* 0x0000000000f0e947 */ /* 0x000fea0003800000 */
        /* <DEDUP_REMOVED lines=54> */
[----:B------:R-:W-:Y:S02]  /*6780*/  IADD3 R36, R35, 0x4, RZ ;  /* 0x0000000423247810 */ /* 0x000fe40007ffe0ff */
[----:B------:R-:W-:Y:S01]  /*6790*/  IADD3 R37, R37, -0x4, RZ ;  /* 0xfffffffc25257810 */ /* 0x000fe20007ffe0ff */
[----:B--2---:R-:W-:Y:S01]  /*67a0*/  @!P6 FADD.FTZ R26, R26, R40 ;  /* 0x000000281a1ae221 */ /* 0x004fe20000010000 */
[----:B------:R-:W-:Y:S01]  /*67b0*/  @!P6 FADD.FTZ R27, R27, R41 ;  /* 0x000000291b1be221 */ /* 0x000fe20000010000 */
[----:B------:R-:W-:-:S04]  /*67c0*/  PLOP3.LUT P6, PT, PT, PT, PT, 0x8, 0x0 ;  /* 0x000000000000781c */ /* 0x000fc80003fce170 */
[----:B------:R-:W-:-:S09]  /*67d0*/  P2R R35, PR, RZ, 0x40 ;  /* 0x00000040ff237803 */ /* 0x000fd20000000000 */
.L_x_167:
[----:B------:R-:W-:-:S04]  /*67e0*/  ISETP.NE.AND P6, PT, R35, RZ, PT ;  /* 0x000000ff2300720c */ /* 0x000fc80003fc5270 */
[----:B------:R-:W-:-:S13]  /*67f0*/  ISETP.NE.OR P6, PT, R37, RZ, P6 ;  /* 0x000000ff2500720c */ /* 0x000fda00037c5670 */
[----:B------:R-:W-:Y:S05]  /*6800*/  @!P6 BRA `(.L_x_163) ;  /* 0x00000000007ce947 */ /* 0x000fea0003800000 */
.L_x_164:
        /* <DEDUP_REMOVED lines=29> */
[----:B------:R-:W-:-:S13]  /*69e0*/  ISETP.NE.AND P6, PT, R37, RZ, PT ;  /* 0x000000ff2500720c */ /* 0x000fda0003fc5270 */
[----:B------:R-:W-:Y:S05]  /*69f0*/  @P6 BRA `(.L_x_164) ;  /* 0xfffffffc00846947 */ /* 0x000fea000383ffff */
.L_x_163:
[----:B------:R-:W-:-:S04]  /*6a00*/  LOP3.LUT R66, R5, 0x3, RZ, 0xc0, !PT ;  /* 0x0000000305427812 */ /* 0x000fc800078ec0ff */
[----:B------:R-:W-:-:S13]  /*6a10*/  ISETP.NE.AND P6, PT, R66, RZ, PT ;  /* 0x000000ff4200720c */ /* 0x000fda0003fc5270 */
[----:B------:R-:W-:Y:S05]  /*6a20*/  @!P6 BRA `(.L_x_160) ;  /* 0x000000000068e947 */ /* 0x000fea0003800000 */
[----:B------:R-:W-:Y:S01]  /*6a30*/  ISETP.EQ.OR P6, PT, R36, UR7, P0 ;  /* 0x0000000724007c0c */ /* 0x000fe200087c2670 */
[----:B------:R-:W-:-:S12]  /*6a40*/  BSSY B0, `(.L_x_168) ;  /* 0x0000007000007945 */ /* 0x000fd80003800000 */
[----:B------:R-:W-:Y:S05]  /*6a50*/  @P6 BRA `(.L_x_169) ;  /* 0x0000000000146947 */ /* 0x000fea0003800000 */
[----:B------:R-:W-:-:S04]  /*6a60*/  IMAD R41, R4, R36, R0 ;  /* 0x0000002404297224 */ /* 0x000fc800078e0200 */
[----:B------:R-:W-:-:S06]  /*6a70*/  IMAD.WIDE.U32 R40, R41, 0x8, R38 ;  /* 0x0000000829287825 */ /* 0x000fcc00078e0026 */
[----:B------:R-:W2:Y:S02]  /*6a80*/  LDG.E.64 R40, desc[UR8][R40.64] ;  /* 0x0000000828287981 */ /* 0x000ea4000c1e1b00 */
[----:B--2---:R-:W-:Y:S01]  /*6a90*/  FADD.FTZ R26, R26, R40 ;  /* 0x000000281a1a7221 */ /* 0x004fe20000010000 */
[----:B------:R-:W-:-:S07]  /*6aa0*/  FADD.FTZ R27, R27, R41 ;  /* 0x000000291b1b7221 */ /* 0x000fce0000010000 */
.L_x_169:
[----:B------:R-:W-:Y:S05]  /*6ab0*/  BSYNC B0 ;  /* 0x0000000000007941 */ /* 0x000fea0003800000 */
.L_x_168:
[----:B------:R-:W-:-:S13]  /*6ac0*/  ISETP.NE.AND P6, PT, R66, 0x1, PT ;  /* 0x000000014200780c */ /* 0x000fda0003fc5270 */
[----:B------:R-:W-:Y:S05]  /*6ad0*/  @!P6 BRA `(.L_x_160) ;  /* 0x00000000003ce947 */ /* 0x000fea0003800000 */
[----:B------:R-:W-:-:S04]  /*6ae0*/  IADD3 R41, R36, 0x1, RZ ;  /* 0x0000000124297810 */ /* 0x000fc80007ffe0ff */
[----:B------:R-:W-:-:S13]  /*6af0*/  ISETP.EQ.OR P6, PT, R41, UR7, P0 ;  /* 0x0000000729007c0c */ /* 0x000fda00087c2670 */
[----:B------:R-:W-:-:S04]  /*6b00*/  @!P6 IMAD R41, R41, R4, R0 ;  /* 0x000000042929e224 */ /* 0x000fc800078e0200 */
[----:B------:R-:W-:-:S06]  /*6b10*/  @!P6 IMAD.WIDE.U32 R40, R41, 0x8, R38 ;  /* 0x000000082928e825 */ /* 0x000fcc00078e0026 */
[----:B------:R-:W2:Y:S01]  /*6b20*/  @!P6 LDG.E.64 R40, desc[UR8][R40.64] ;  /* 0x000000082828e981 */ /* 0x000ea2000c1e1b00 */
[----:B------:R-:W-:Y:S01]  /*6b30*/  IADD3 R35, R36, 0x2, RZ ;  /* 0x0000000224237810 */ /* 0x000fe20007ffe0ff */
[----:B--2---:R-:W-:Y:S01]  /*6b40*/  @!P6 FADD.FTZ R26, R26, R40 ;  /* 0x000000281a1ae221 */ /* 0x004fe20000010000 */
[----:B------:R-:W-:Y:S02]  /*6b50*/  @!P6 FADD.FTZ R27, R27, R41 ;  /* 0x000000291b1be221 */ /* 0x000fe40000010000 */
[----:B------:R-:W-:-:S04]  /*6b60*/  ISETP.EQ.OR P6, PT, R35, UR7, P0 ;  /* 0x0000000723007c0c */ /* 0x000fc800087c2670 */
[----:B------:R-:W-:-:S13]  /*6b70*/  ISETP.EQ.OR P6, PT, R66, 0x2, P6 ;  /* 0x000000024200780c */ /* 0x000fda00037c2670 */
[----:B------:R-:W-:-:S04]  /*6b80*/  @!P6 IMAD R35, R35, R4, R0 ;  /* 0x000000042323e224 */ /* 0x000fc800078e0200 */
[----:B------:R-:W-:-:S06]  /*6b90*/  @!P6 IMAD.WIDE.U32 R38, R35, 0x8, R38 ;  /* 0x000000082326e825 */ /* 0x000fcc00078e0026 */
[----:B------:R-:W2:Y:S02]  /*6ba0*/  @!P6 LDG.E.64 R38, desc[UR8][R38.64] ;  /* 0x000000082626e981 */ /* 0x000ea4000c1e1b00 */
[----:B--2---:R-:W-:Y:S01]  /*6bb0*/  @!P6 FADD.FTZ R26, R26, R38 ;  /* 0x000000261a1ae221 */ /* 0x004fe20000010000 */
[----:B------:R-:W-:-:S07]  /*6bc0*/  @!P6 FADD.FTZ R27, R27, R39 ;  /* 0x000000271b1be221 */ /* 0x000fce0000010000 */
.L_x_160:
[----:B------:R-:W0:Y:S01]  /*6bd0*/  S2UR UR6, SR_CgaCtaId ;  /* 0x00000000000679c3 */ /* 0x000e220000008800 */
[----:B------:R-:W-:Y:S01]  /*6be0*/  UMOV UR5, 0x400 ;  /* 0x0000040000057882 */ /* 0x000fe20000000000 */
[----:B------:R-:W-:Y:S02]  /*6bf0*/  ISETP.NE.AND P6, PT, RZ, UR10, PT ;  /* 0x0000000aff007c0c */ /* 0x000fe4000bfc5270 */
[----:B------:R-:W-:Y:S02]  /*6c00*/  SHF.L.U32 R41, R72, 0x10, RZ ;  /* 0x0000001048297819 */ /* 0x000fe400000006ff */
[----:B------:R-:W-:Y:S02]  /*6c10*/  SHF.L.U32 R37, R52, 0x10, RZ ;  /* 0x0000001034257819 */ /* 0x000fe400000006ff */
[----:B------:R-:W1:Y:S01]  /*6c20*/  LDC R39, c[0x0][0x2ac] ;  /* 0x0000ab00ff277b82 */ /* 0x000e620000000800 */
[C---:B------:R-:W-:Y:S01]  /*6c30*/  FADD.FTZ R41, -R20.reuse, R41 ;  /* 0x0000002914297221 */ /* 0x040fe20000010100 */
[----:B------:R-:W-:Y:S01]  /*6c40*/  SHF.L.U32 R91, R91, 0x10, RZ ;  /* 0x000000105b5b7819 */ /* 0x000fe200000006ff */
[----:B------:R-:W-:Y:S01]  /*6c50*/  FADD.FTZ R37, -R20, R37 ;  /* 0x0000002514257221 */ /* 0x000fe20000010100 */
[----:B------:R-:W-:Y:S01]  /*6c60*/  SHF.L.U32 R40, R51, 0x10, RZ ;  /* 0x0000001033287819 */ /* 0x000fe200000006ff */
[-C--:B------:R-:W-:Y:S01]  /*6c70*/  FMUL.FTZ R41, R41, R8.reuse ;  /* 0x0000000829297220 */ /* 0x080fe20000410000 */
[----:B------:R-:W-:Y:S01]  /*6c80*/  SHF.L.U32 R73, R73, 0x10, RZ ;  /* 0x0000001049497819 */ /* 0x000fe200000006ff */
[----:B------:R-:W-:Y:S01]  /*6c90*/  FMUL.FTZ R52, R37, R8 ;  /* 0x0000000825347220 */ /* 0x000fe20000410000 */
        /* <DEDUP_REMOVED lines=27> */
.L_x_170:
[----:B------:R-:W-:Y:S01]  /*6e50*/  ISETP.NE.AND P0, PT, R107, RZ, PT ;  /* 0x000000ff6b00720c */ /* 0x000fe20003f05270 */
[----:B------:R-:W-:-:S12]  /*6e60*/  BSSY B0, `(.L_x_171) ;  /* 0x0000014000007945 */ /* 0x000fd80003800000 */
[----:B------:R-:W-:Y:S05]  /*6e70*/  @!P0 BRA `(.L_x_172) ;  /* 0x0000000000488947 */ /* 0x000fea0003800000 */
[----:B------:R-:W-:Y:S01]  /*6e80*/  ULDC.64 UR12, c[0x0][0x288] ;  /* 0x0000a200000c7ab9 */ /* 0x000fe20000000a00 */
[----:B------:R-:W-:Y:S01]  /*6e90*/  MOV R26, R16 ;  /* 0x00000010001a7202 */ /* 0x000fe20000000f00 */
[----:B------:R-:W-:Y:S01]  /*6ea0*/  IMAD R36, R110, UR12, RZ ;  /* 0x0000000c6e247c24 */ /* 0x000fe2000f8e02ff */
[----:B------:R-:W-:-:S03]  /*6eb0*/  MOV R27, R19 ;  /* 0x00000013001b7202 */ /* 0x000fc60000000f00 */
[C---:B------:R-:W-:Y:S02]  /*6ec0*/  IMAD R37, R3.reuse, UR13, R36 ;  /* 0x0000000d03257c24 */ /* 0x040fe4000f8e0224 */
[----:B------:R-:W-:Y:S01]  /*6ed0*/  IMAD.WIDE.U32 R26, R3, UR12, R26 ;  /* 0x0000000c031a7c25 */ /* 0x000fe2000f8e001a */
[----:B------:R-:W-:-:S04]  /*6ee0*/  ULDC.64 UR12, c[0x0][0x210] ;  /* 0x00008400000c7ab9 */ /* 0x000fc80000000a00 */
[----:B------:R-:W-:Y:S01]  /*6ef0*/  IADD3 R37, R27, R37, RZ ;  /* 0x000000251b257210 */ /* 0x000fe20007ffe0ff */
[----:B------:R-:W-:Y:S01]  /*6f00*/  FFMA.FTZ R27, R35, R52, R38 ;  /* 0x00000034231b7223 */ /* 0x000fe20000010026 */
[----:B------:R-:W-:-:S04]  /*6f10*/  LEA R36, P0, R26, UR12, 0x1 ;  /* 0x0000000c1a247c11 */ /* 0x000fc8000f8008ff */
[----:B------:R-:W-:Y:S01]  /*6f20*/  LEA.HI.X R37, R26, UR13, R37, 0x1, P0 ;  /* 0x0000000d1a257c11 */ /* 0x000fe200080f0c25 */
[----:B------:R-:W-:Y:S01]  /*6f30*/  FFMA.FTZ R26, R35, R41, R38 ;  /* 0x00000029231a7223 */ /* 0x000fe20000010026 */
[----:B------:R-:W-:-:S03]  /*6f40*/  FFMA.FTZ R41, R40, R23, -R27 ;  /* 0x0000001728297223 */ /* 0x000fc6000001081b */
[----:B------:R-:W-:Y:S01]  /*6f50*/  FFMA.FTZ R91, R91, R22, -R26 ;  /* 0x000000165b5b7223 */ /* 0x000fe2000001081a */
[----:B------:R-:W-:-:S03]  /*6f60*/  FMUL.FTZ R26, R41, R8 ;  /* 0x00000008291a7220 */ /* 0x000fc60000410000 */
[----:B------:R-:W-:-:S05]  /*6f70*/  FMUL.FTZ R27, R91, R8 ;  /* 0x000000085b1b7220 */ /* 0x000fca0000410000 */
[----:B------:R-:W-:-:S05]  /*6f80*/  F2FP.BF16.F32.PACK_AB R27, R26, R27 ;  /* 0x0000001b1a1b723e */ /* 0x000fca00000010ff */
[----:B------:R0:W-:Y:S02]  /*6f90*/  STG.E desc[UR8][R36.64], R27 ;  /* 0x0000001b24007986 */ /* 0x0001e4000c101908 */
.L_x_172:
[----:B------:R-:W-:Y:S05]  /*6fa0*/  BSYNC B0 ;  /* 0x0000000000007941 */ /* 0x000fea0003800000 */
.L_x_171:
[----:B------:R-:W-:Y:S01]  /*6fb0*/  ISETP.NE.AND P6, PT, RZ, UR10, PT ;  /* 0x0000000aff007c0c */ /* 0x000fe2000bfc5270 */
[C---:B------:R-:W-:Y:S01]  /*6fc0*/  FADD.FTZ R51, -R20.reuse, R73 ;  /* 0x0000004914337221 */ /* 0x040fe20000010100 */
[----:B0-----:R-:W-:Y:S01]  /*6fd0*/  FADD.FTZ R27, -R20, R49 ;  /* 0x00000031141b7221 */ /* 0x001fe20000010100 */
[----:B------:R-:W-:Y:S02]  /*6fe0*/  SHF.L.U32 R41, R90, 0x10, RZ ;  /* 0x000000105a297819 */ /* 0x000fe400000006ff */
[----:B------:R-:W-:Y:S01]  /*6ff0*/  SHF.L.U32 R40, R55, 0x10, RZ ;  /* 0x0000001037287819 */ /* 0x000fe200000006ff */
[-C--:B------:R-:W-:Y:S01]  /*7000*/  FMUL.FTZ R51, R51, R8.reuse ;  /* 0x0000000833337220 */ /* 0x080fe20000410000 */
[----:B------:R-:W-:Y:S01]  /*7010*/  SHF.L.U32 R15, R15, 0x10, RZ ;  /* 0x000000100f0f7819 */ /* 0x000fe200000006ff */
[----:B------:R-:W-:Y:S01]  /*7020*/  FMUL.FTZ R52, R27, R8 ;  /* 0x000000081b347220 */ /* 0x000fe20000410000 */
[----:B------:R-:W-:-:S04]  /*7030*/  SHF.L.U32 R49, R54, 0x10, RZ ;  /* 0x0000001036317819 */ /* 0x000fc800000006ff */
        /* <DEDUP_REMOVED lines=19> */
.L_x_173:
[----:B------:R-:W-:Y:S04]  /*7170*/  BSSY B0, `(.L_x_174) ;  /* 0x0000014000007945 */ /* 0x000fe80003800000 */
        /* <DEDUP_REMOVED lines=19> */
.L_x_175:
[----:B------:R-:W-:Y:S05]  /*72b0*/  BSYNC B0 ;  /* 0x0000000000007941 */ /* 0x000fea0003800000 */
.L_x_174:
[C---:B0-----:R-:W-:Y:S01]  /*72c0*/  FADD.FTZ R27, -R20.reuse, R15 ;  /* 0x0000000f141b7221 */ /* 0x041fe20000010100 */
[----:B------:R-:W-:Y:S01]  /*72d0*/  FADD.FTZ R49, -R20, R49 ;  /* 0x0000003114317221 */ /* 0x000fe20000010100 */
[----:B------:R-:W-:Y:S02]  /*72e0*/  SHF.L.U32 R15, R58, 0x10, RZ ;  /* 0x000000103a0f7819 */ /* 0x000fe400000006ff */
[----:B------:R-:W-:Y:S01]  /*72f0*/  SHF.L.U32 R89, R89, 0x10, RZ ;  /* 0x0000001059597819 */ /* 0x000fe200000006ff */
[-C--:B------:R-:W-:Y:S01]  /*7300*/  FMUL.FTZ R55, R27, R8.reuse ;  /* 0x000000081b377220 */ /* 0x080fe20000410000 */
[----:B------:R-:W-:Y:S01]  /*7310*/  SHF.L.U32 R40, R59, 0x10, RZ ;  /* 0x000000103b287819 */ /* 0x000fe200000006ff */
[----:B------:R-:W-:Y:S01]  /*7320*/  FMUL.FTZ R58, R49, R8 ;  /* 0x00000008313a7220 */ /* 0x000fe20000410000 */
        /* <DEDUP_REMOVED lines=20> */
.L_x_176:
        /* <DEDUP_REMOVED lines=15> */
[----:B------:R-:W-:Y:S01]  /*7560*/  FFMA.FTZ R89, R89, R22, -R26 ;  /* 0x0000001659597223 */ /* 0x000fe2000001081a */
[----:B------:R-:W-:-:S03]  /*7570*/  FMUL.FTZ R26, R41, R8 ;  /* 0x00000008291a7220 */ /* 0x000fc60000410000 */
[----:B------:R-:W-:-:S05]  /*7580*/  FMUL.FTZ R27, R89, R8 ;  /* 0x00000008591b7220 */ /* 0x000fca0000410000 */
[----:B------:R-:W-:-:S05]  /*7590*/  F2FP.BF16.F32.PACK_AB R27, R26, R27 ;  /* 0x0000001b1a1b723e */ /* 0x000fca00000010ff */
[----:B------:R0:W-:Y:S02]  /*75a0*/  STG.E desc[UR8][R36.64], R27 ;  /* 0x0000001b24007986 */ /* 0x0001e4000c101908 */
.L_x_178:
[----:B------:R-:W-:Y:S05]  /*75b0*/  BSYNC B0 ;  /* 0x0000000000007941 */ /* 0x000fea0003800000 */
.L_x_177:
        /* <DEDUP_REMOVED lines=27> */
.L_x_179:
[----:B------:R-:W-:Y:S01]  /*7770*/  ISETP.NE.AND P0, PT, R106, RZ, PT ;  /* 0x000000ff6a00720c */ /* 0x000fe20003f05270 */
[----:B------:R-:W-:-:S12]  /*7780*/  BSSY B0, `(.L_x_180) ;  /* 0x0000016000007945 */ /* 0x000fd80003800000 */
[----:B------:R-:W-:Y:S05]  /*7790*/  @!P0 BRA `(.L_x_181) ;  /* 0x0000000000508947 */ /* 0x000fea0003800000 */
[----:B------:R-:W-:Y:S01]  /*77a0*/  IADD3 R36, R3, 0x60, RZ ;  /* 0x0000006003247810 */ /* 0x000fe20007ffe0ff */
[----:B------:R-:W-:Y:S01]  /*77b0*/  ULDC.64 UR12, c[0x0][0x288] ;  /* 0x0000a200000c7ab9 */ /* 0x000fe20000000a00 */
[----:B------:R-:W-:Y:S02]  /*77c0*/  MOV R26, R16 ;  /* 0x00000010001a7202 */ /* 0x000fe40000000f00 */
[----:B------:R-:W-:Y:S02]  /*77d0*/  SHF.R.S32.HI R21, RZ, 0x1f, R36 ;  /* 0x0000001fff157819 */ /* 0x000fe40000011424 */
[----:B------:R-:W-:-:S03]  /*77e0*/  MOV R27, R19 ;  /* 0x00000013001b7202 */ /* 0x000fc60000000f00 */
[----:B------:R-:W-:Y:S02]  /*77f0*/  IMAD R21, R21, UR12, RZ ;  /* 0x0000000c15157c24 */ /* 0x000fe4000f8e02ff */
[----:B------:R-:W-:-:S04]  /*7800*/  IMAD.WIDE.U32 R26, R36, UR12, R26 ;  /* 0x0000000c241a7c25 */ /* 0x000fc8000f8e001a */
[----:B------:R-:W-:Y:S01]  /*7810*/  IMAD R21, R36, UR13, R21 ;  /* 0x0000000d24157c24 */ /* 0x000fe2000f8e0215 */
[----:B------:R-:W-:Y:S02]  /*7820*/  ULDC.64 UR12, c[0x0][0x210] ;  /* 0x00008400000c7ab9 */ /* 0x000fe40000000a00 */
[----:B------:R-:W-:Y:S02]  /*7830*/  LEA R36, P0, R26, UR12, 0x1 ;  /* 0x0000000c1a247c11 */ /* 0x000fe4000f8008ff */
[----:B------:R-:W-:-:S04]  /*7840*/  IADD3 R21, R27, R21, RZ ;  /* 0x000000151b157210 */ /* 0x000fc80007ffe0ff */
[----:B------:R-:W-:Y:S01]  /*7850*/  LEA.HI.X R37, R26, UR13, R21, 0x1, P0 ;  /* 0x0000000d1a257c11 */ /* 0x000fe200080f0c15 */
[C-C-:B------:R-:W-:Y:S01]  /*7860*/  FFMA.FTZ R26, R35.reuse, R55, R38.reuse ;  /* 0x00000037231a7223 */ /* 0x140fe20000010026 */
[----:B------:R-:W-:-:S03]  /*7870*/  FFMA.FTZ R21, R35, R54, R38 ;  /* 0x0000003623157223 */ /* 0x000fc60000010026 */
[----:B------:R-:W-:Y:S01]  /*7880*/  FFMA.FTZ R41, R41, R22, -R26 ;  /* 0x0000001629297223 */ /* 0x000fe2000001081a */
[----:B------:R-:W-:-:S03]  /*7890*/  FFMA.FTZ R21, R40, R23, -R21 ;  /* 0x0000001728157223 */ /* 0x000fc60000010815 */
[-C--:B------:R-:W-:Y:S01]  /*78a0*/  FMUL.FTZ R26, R41, R8.reuse ;  /* 0x00000008291a7220 */ /* 0x080fe20000410000 */
[----:B------:R-:W-:-:S05]  /*78b0*/  FMUL.FTZ R21, R21, R8 ;  /* 0x0000000815157220 */ /* 0x000fca0000410000 */
[----:B------:R-:W-:-:S05]  /*78c0*/  F2FP.BF16.F32.PACK_AB R21, R21, R26 ;  /* 0x0000001a1515723e */ /* 0x000fca00000010ff */
[----:B------:R0:W-:Y:S02]  /*78d0*/  STG.E desc[UR8][R36.64], R21 ;  /* 0x0000001524007986 */ /* 0x0001e4000c101908 */
.L_x_181:
[----:B------:R-:W-:Y:S05]  /*78e0*/  BSYNC B0 ;  /* 0x0000000000007941 */ /* 0x000fea0003800000 */
.L_x_180:
        /* <DEDUP_REMOVED lines=28> */
.L_x_182:
        /* <DEDUP_REMOVED lines=11> */
[----:B------:R-:W-:Y:S01]  /*7b60*/  ULDC.64 UR12, c[0x0][0x210] ;  /* 0x00008400000c7ab9 */ /* 0x000fe20000000a00 */
[----:B------:R-:W-:Y:S01]  /*7b70*/  FFMA.FTZ R10, R35, R51, R38 ;  /* 0x00000033230a7223 */ /* 0x000fe20000010026 */
[----:B------:R-:W-:Y:S02]  /*7b80*/  LEA R36, P0, R26, UR12, 0x1 ;  /* 0x0000000c1a247c11 */ /* 0x000fe4000f8008ff */
[----:B------:R-:W-:Y:S01]  /*7b90*/  IADD3 R21, R27, R21, RZ ;  /* 0x000000151b157210 */ /* 0x000fe20007ffe0ff */
[----:B------:R-:W-:-:S03]  /*7ba0*/  FFMA.FTZ R87, R87, R22, -R10 ;  /* 0x0000001657577223 */ /* 0x000fc6000001080a */
[----:B------:R-:W-:Y:S01]  /*7bb0*/  LEA.HI.X R37, R26, UR13, R21, 0x1, P0 ;  /* 0x0000000d1a257c11 */ /* 0x000fe200080f0c15 */
[----:B------:R-:W-:-:S04]  /*7bc0*/  FFMA.FTZ R21, R35, R54, R38 ;  /* 0x0000003623157223 */ /* 0x000fc80000010026 */
[----:B------:R-:W-:Y:S01]  /*7bd0*/  FFMA.FTZ R27, R40, R23, -R21 ;  /* 0x00000017281b7223 */ /* 0x000fe20000010815 */
[----:B------:R-:W-:-:S03]  /*7be0*/  FMUL.FTZ R21, R87, R8 ;  /* 0x0000000857157220 */ /* 0x000fc60000410000 */
[----:B------:R-:W-:-:S05]  /*7bf0*/  FMUL.FTZ R10, R27, R8 ;  /* 0x000000081b0a7220 */ /* 0x000fca0000410000 */
[----:B------:R-:W-:-:S05]  /*7c00*/  F2FP.BF16.F32.PACK_AB R21, R10, R21 ;  /* 0x000000150a15723e */ /* 0x000fca00000010ff */
[----:B------:R0:W-:Y:S02]  /*7c10*/  STG.E desc[UR8][R36.64], R21 ;  /* 0x0000001524007986 */ /* 0x0001e4000c101908 */
.L_x_184:
[----:B------:R-:W-:Y:S05]  /*7c20*/  BSYNC B0 ;  /* 0x0000000000007941 */ /* 0x000fea0003800000 */
.L_x_183:
[----:B------:R-:W-:Y:S01]  /*7c30*/  ISETP.NE.AND P0, PT, RZ, UR10, PT ;  /* 0x0000000aff007c0c */ /* 0x000fe2000bf05270 */
[C---:B------:R-:W-:Y:S01]  /*7c40*/  FADD.FTZ R9, -R20.reuse, R9 ;  /* 0x0000000914097221 */ /* 0x040fe20000010100 */
[----:B------:R-:W-:Y:S01]  /*7c50*/  FADD.FTZ R15, -R20, R15 ;  /* 0x0000000f140f7221 */ /* 0x000fe20000010100 */
[----:B0-----:R-:W-:Y:S02]  /*7c60*/  SHF.L.U32 R21, R86, 0x10, RZ ;  /* 0x0000001056157819 */ /* 0x001fe400000006ff */
        /* <DEDUP_REMOVED lines=24> */
.L_x_185:
        /* <DEDUP_REMOVED lines=23> */
.L_x_187:
[----:B------:R-:W-:Y:S05]  /*7f60*/  BSYNC B0 ;  /* 0x0000000000007941 */ /* 0x000fea0003800000 */
.L_x_186:
        /* <DEDUP_REMOVED lines=28> */
.L_x_188:
        /* <DEDUP_REMOVED lines=13> */
[----:B------:R-:W-:Y:S01]  /*8200*/  IADD3 R15, R11, R15, RZ ;  /* 0x0000000f0b0f7210 */ /* 0x000fe20007ffe0ff */
[----:B------:R-:W-:-:S03]  /*8210*/  FFMA.FTZ R11, R35, R52, R38 ;  /* 0x00000034230b7223 */ /* 0x000fc60000010026 */
[----:B------:R-:W-:Y:S01]  /*8220*/  LEA.HI.X R27, R10, UR13, R15, 0x1, P0 ;  /* 0x0000000d0a1b7c11 */ /* 0x000fe200080f0c0f */
[----:B------:R-:W-:Y:S01]  /*8230*/  FFMA.FTZ R10, R35, R85, R38 ;  /* 0x00000055230a7223 */ /* 0x000fe20000010026 */
[----:B------:R-:W-:-:S03]  /*8240*/  FFMA.FTZ R11, R36, R23, -R11 ;  /* 0x00000017240b7223 */ /* 0x000fc6000001080b */
[----:B------:R-:W-:-:S04]  /*8250*/  FFMA.FTZ R9, R9, R22, -R10 ;  /* 0x0000001609097223 */ /* 0x000fc8000001080a */
[-C--:B------:R-:W-:Y:S01]  /*8260*/  FMUL.FTZ R10, R9, R8.reuse ;  /* 0x00000008090a7220 */ /* 0x080fe20000410000 */
[----:B------:R-:W-:-:S05]  /*8270*/  FMUL.FTZ R9, R11, R8 ;  /* 0x000000080b097220 */ /* 0x000fca0000410000 */
[----:B------:R-:W-:-:S05]  /*8280*/  F2FP.BF16.F32.PACK_AB R9, R9, R10 ;  /* 0x0000000a0909723e */ /* 0x000fca00000010ff */
[----:B------:R0:W-:Y:S02]  /*8290*/  STG.E desc[UR8][R26.64], R9 ;  /* 0x000000091a007986 */ /* 0x0001e4000c101908 */
.L_x_190:
[----:B------:R-:W-:Y:S05]  /*82a0*/  BSYNC B0 ;  /* 0x0000000000007941 */ /* 0x000fea0003800000 */
.L_x_189:
[----:B------:R-:W-:Y:S01]  /*82b0*/  ISETP.NE.AND P0, PT, RZ, UR10, PT ;  /* 0x0000000aff007c0c */ /* 0x000fe2000bf05270 */
[C---:B------:R-:W-:Y:S01]  /*82c0*/  FADD.FTZ R55, -R20.reuse, R55 ;  /* 0x0000003714377221 */ /* 0x040fe20000010100 */
[----:B------:R-:W-:Y:S01]  /*82d0*/  FADD.FTZ R51, -R20, R51 ;  /* 0x0000003314337221 */ /* 0x000fe20000010100 */
        /* <DEDUP_REMOVED lines=8> */
[----:B0-----:R-:W-:-:S03]  /*8360*/  FFMA.FTZ R9, R55, R22, R24 ;  /* 0x0000001637097223 */ /* 0x001fc60000010018 */
        /* <DEDUP_REMOVED lines=16> */
.L_x_191:
[----:B------:R-:W-:Y:S01]  /*8470*/  ISETP.NE.AND P0, PT, R102, RZ, PT ;  /* 0x000000ff6600720c */ /* 0x000fe20003f05270 */
[----:B------:R-:W-:-:S12]  /*8480*/  BSSY B0, `(.L_x_192) ;  /* 0x0000016000007945 */ /* 0x000fd80003800000 */
[----:B------:R-:W-:Y:S05]  /*8490*/  @!P0 BRA `(.L_x_193) ;  /* 0x0000000000508947 */ /* 0x000fea0003800000 */
[----:B------:R-:W-:Y:S01]  /*84a0*/  IADD3 R15, R3, 0xe0, RZ ;  /* 0x000000e0030f7810 */ /* 0x000fe20007ffe0ff */
[----:B------:R-:W-:Y:S01]  /*84b0*/  ULDC.64 UR12, c[0x0][0x288] ;  /* 0x0000a200000c7ab9 */ /* 0x000fe20000000a00 */
[----:B------:R-:W-:Y:S02]  /*84c0*/  MOV R10, R16 ;  /* 0x00000010000a7202 */ /* 0x000fe40000000f00 */
[----:B0-----:R-:W-:Y:S02]  /*84d0*/  SHF.R.S32.HI R9, RZ, 0x1f, R15 ;  /* 0x0000001fff097819 */ /* 0x001fe4000001140f */
        /* <DEDUP_REMOVED lines=16> */
.L_x_193:
[----:B------:R-:W-:Y:S05]  /*85e0*/  BSYNC B0 ;  /* 0x0000000000007941 */ /* 0x000fea0003800000 */
.L_x_192:
        /* <DEDUP_REMOVED lines=28> */
.L_x_194:
[----:B------:R-:W-:Y:S01]  /*87b0*/  ISETP.NE.AND P0, PT, R101, RZ, PT ;  /* 0x000000ff6500720c */ /* 0x000fe20003f05270 */
[----:B------:R-:W-:-:S12]  /*87c0*/  BSSY B0, `(.L_x_195) ;  /* 0x0000016000007945 */ /* 0x000fd80003800000 */
[----:B------:R-:W-:Y:S05]  /*87d0*/  @!P0 BRA `(.L_x_196) ;  /* 0x0000000000508947 */ /* 0x000fea0003800000 */
[----:B------:R-:W-:Y:S01]  /*87e0*/  IADD3 R12, R3, 0x100, RZ ;  /* 0x00000100030c7810 */ /* 0x000fe20007ffe0ff */
[----:B------:R-:W-:Y:S01]  /*87f0*/  ULDC.64 UR12, c[0x0][0x288] ;  /* 0x0000a200000c7ab9 */ /* 0x000fe20000000a00 */
[----:B------:R-:W-:Y:S02]  /*8800*/  MOV R10, R16 ;  /* 0x00000010000a7202 */ /* 0x000fe40000000f00 */
[----:B01----:R-:W-:Y:S02]  /*8810*/  SHF.R.S32.HI R9, RZ, 0x1f, R12 ;  /* 0x0000001fff097819 */ /* 0x003fe4000001140c */
        /* <DEDUP_REMOVED lines=16> */
.L_x_196:
[----:B------:R-:W-:Y:S05]  /*8920*/  BSYNC B0 ;  /* 0x0000000000007941 */ /* 0x000fea0003800000 */
.L_x_195:
[----:B------:R-:W-:Y:S01]  /*8930*/  ISETP.NE.AND P6, PT, RZ, UR10, PT ;  /* 0x0000000aff007c0c */ /* 0x000fe2000bfc5270 */
[C---:B------:R-:W-:Y:S01]  /*8940*/  FADD.FTZ R37, -R20.reuse, R37 ;  /* 0x0000002514257221 */ /* 0x040fe20000010100 */
[----:B------:R-:W-:Y:S01]  /*8950*/  FADD.FTZ R47, -R20, R47 ;  /* 0x0000002f142f7221 */ /* 0x000fe20000010100 */
[----:B012---:R-:W-:Y:S02]  /*8960*/  SHF.L.U32 R9, R80, 0x10, RZ ;  /* 0x0000001050097819 */ /* 0x007fe400000006ff */
[----:B------:R-:W-:Y:S01]  /*8970*/  SHF.L.U32 R46, R46, 0x10, RZ ;  /* 0x000000102e2e7819 */ /* 0x000fe200000006ff */
[-C--:B------:R-:W-:Y:S01]  /*8980*/  FMUL.FTZ R41, R37, R8.reuse ;  /* 0x0000000825297220 */ /* 0x080fe20000410000 */
[----:B------:R-:W-:Y:S01]  /*8990*/  SHF.L.U32 R79, R79, 0x10, RZ ;  /* 0x000000104f4f7819 */ /* 0x000fe200000006ff */
[----:B------:R-:W-:-:S05]  /*89a0*/  FMUL.FTZ R40, R47, R8 ;  /* 0x000000082f287220 */ /* 0x000fca0000410000 */
        /* <DEDUP_REMOVED lines=19> */
.L_x_197:
[----:B------:R-:W-:Y:S04]  /*8ae0*/  BSSY B0, `(.L_x_198) ;  /* 0x0000016000007945 */ /* 0x000fe80003800000 */
        /* <DEDUP_REMOVED lines=21> */
.L_x_199:
[----:B------:R-:W-:Y:S05]  /*8c40*/  BSYNC B0 ;  /* 0x0000000000007941 */ /* 0x000fea0003800000 */
.L_x_198:
[----:B------:R-:W-:Y:S01]  /*8c50*/  SHF.L.U32 R45, R45, 0x10, RZ ;  /* 0x000000102d2d7819 */ /* 0x000fe200000006ff */
[----:B------:R-:W-:Y:S01]  /*8c60*/  FADD.FTZ R79, -R20, R79 ;  /* 0x0000004f144f7221 */ /* 0x000fe20000010100 */
[----:B0-----:R-:W-:Y:S02]  /*8c70*/  SHF.L.U32 R9, R78, 0x10, RZ ;  /* 0x000000104e097819 */ /* 0x001fe400000006ff */
[----:B------:R-:W-:Y:S01]  /*8c80*/  SHF.L.U32 R44, R44, 0x10, RZ ;  /* 0x000000102c2c7819 */ /* 0x000fe200000006ff */
[----:B------:R-:W-:Y:S01]  /*8c90*/  FADD.FTZ R45, -R20, R45 ;  /* 0x0000002d142d7221 */ /* 0x000fe20000010100 */
[----:B------:R-:W-:Y:S01]  /*8ca0*/  SHF.L.U32 R37, R13, 0x10, RZ ;  /* 0x000000100d257819 */ /* 0x000fe200000006ff */
[-C--:B------:R-:W-:Y:S01]  /*8cb0*/  FMUL.FTZ R79, R79, R8.reuse ;  /* 0x000000084f4f7220 */ /* 0x080fe20000410000 */
[----:B------:R-:W-:Y:S01]  /*8cc0*/  SHF.L.U32 R43, R43, 0x10, RZ ;  /* 0x000000102b2b7819 */ /* 0x000fe200000006ff */
[----:B------:R-:W-:Y:S01]  /*8cd0*/  FMUL.FTZ R40, R45, R8 ;  /* 0x000000082d287220 */ /* 0x000fe20000410000 */
[----:B------:R-:W-:Y:S01]  /*8ce0*/  SHF.R.U32.HI R46, RZ, 0x3, R2 ;  /* 0x00000003ff2e7819 */ /* 0x000fe20000011602 */
        /* <DEDUP_REMOVED lines=19> */
.L_x_200:
        /* <DEDUP_REMOVED lines=22> */
.L_x_202:
[----:B------:R-:W-:Y:S05]  /*8f80*/  BSYNC B0 ;  /* 0x0000000000007941 */ /* 0x000fea0003800000 */
.L_x_201:
[C---:B------:R-:W-:Y:S01]  /*8f90*/  FADD.FTZ R37, -R20.reuse, R37 ;  /* 0x0000002514257221 */ /* 0x040fe20000010100 */
[----:B------:R-:W-:Y:S01]  /*8fa0*/  FADD.FTZ R43, -R20, R43 ;  /* 0x0000002b142b7221 */ /* 0x000fe20000010100 */
[----:B------:R-:W-:Y:S01]  /*8fb0*/  IMAD R39, R39, UR7, R46 ;  /* 0x0000000727277c24 */ /* 0x000fe2000f8e022e */
[----:B------:R-:W-:Y:S01]  /*8fc0*/  SHF.L.U32 R77, R77, 0x10, RZ ;  /* 0x000000104d4d7819 */ /* 0x000fe200000006ff */
[-C--:B------:R-:W-:Y:S01]  /*8fd0*/  FMUL.FTZ R37, R37, R8.reuse ;  /* 0x0000000825257220 */ /* 0x080fe20000410000 */
[----:B------:R-:W-:Y:S01]  /*8fe0*/  SHF.L.U32 R42, R42, 0x10, RZ ;  /* 0x000000102a2a7819 */ /* 0x000fe200000006ff */
[----:B------:R-:W-:Y:S01]  /*8ff0*/  FMUL.FTZ R36, R43, R8 ;  /* 0x000000082b247220 */ /* 0x000fe20000410000 */
        /* <DEDUP_REMOVED lines=20> */
.L_x_203:
[----:B------:R-:W-:Y:S04]  /*9140*/  BSSY B0, `(.L_x_204) ;  /* 0x0000016000007945 */ /* 0x000fe80003800000 */
[----:B------:R-:W-:Y:S05]  /*9150*/  @!P3 BRA `(.L_x_205) ;  /* 0x000000000050b947 */ /* 0x000fea0003800000 */
[----:B0-----:R-:W-:Y:S01]  /*9160*/  IADD3 R10, R3, 0x160, RZ ;  /* 0x00000160030a7810 */ /* 0x001fe20007ffe0ff */
        /* <DEDUP_REMOVED lines=19> */
.L_x_205:
[----:B------:R-:W-:Y:S05]  /*92a0*/  BSYNC B0 ;  /* 0x0000000000007941 */ /* 0x000fea0003800000 */
.L_x_204:
[----:B01----:R-:W-:Y:S01]  /*92b0*/  SHF.L.U32 R9, R14, 0x10, RZ ;  /* 0x000000100e097819 */ /* 0x003fe200000006ff */
[C---:B------:R-:W-:Y:S01]  /*92c0*/  FADD.FTZ R27, -R20.reuse, R27 ;  /* 0x0000001b141b7221 */ /* 0x040fe20000010100 */
[----:B------:R-:W-:Y:S01]  /*92d0*/  IADD3 R37, R39, 0x180, RZ ;  /* 0x0000018027257810 */ /* 0x000fe20007ffe0ff */
[----:B------:R-:W-:Y:S01]  /*92e0*/  ULDC.64 UR12, c[0x0][0x290] ;  /* 0x0000a400000c7ab9 */ /* 0x000fe20000000a00 */
[----:B------:R-:W-:Y:S01]  /*92f0*/  SHF.L.U32 R95, R95, 0x10, RZ ;  /* 0x000000105f5f7819 */ /* 0x000fe200000006ff */
[----:B------:R-:W-:Y:S01]  /*9300*/  FADD.FTZ R9, -R20, R9 ;  /* 0x0000000914097221 */ /* 0x000fe20000010100 */
[----:B------:R-:W-:Y:S01]  /*9310*/  SHF.L.U32 R28, R28, 0x10, RZ ;  /* 0x000000101c1c7819 */ /* 0x000fe200000006ff */
[-C--:B------:R-:W-:Y:S01]  /*9320*/  FMUL.FTZ R27, R27, R8.reuse ;  /* 0x000000081b1b7220 */ /* 0x080fe20000410000 */
[----:B------:R-:W-:Y:S01]  /*9330*/  SHF.R.S32.HI R40, RZ, 0x1f, R37 ;  /* 0x0000001fff287819 */ /* 0x000fe20000011425 */
        /* <DEDUP_REMOVED lines=20> */
.L_x_206:
[----:B------:R-:W-:Y:S01]  /*9480*/  ISETP.GE.U32.AND P0, PT, R37, UR12, PT ;  /* 0x0000000c25007c0c */ /* 0x000fe2000bf06070 */
[----:B------:R-:W-:Y:S01]  /*9490*/  BSSY B0, `(.L_x_207) ;  /* 0x000001a000007945 */ /* 0x000fe20003800000 */
[----:B------:R-:W-:Y:S02]  /*94a0*/  SHF.L.U32 R15, R76, 0x10, RZ ;  /* 0x000000104c0f7819 */ /* 0x000fe400000006ff */
[----:B------:R-:W-:Y:S02]  /*94b0*/  ISETP.GE.AND.EX P0, PT, R40, UR13, PT, P0 ;  /* 0x0000000d28007c0c */ /* 0x000fe4000bf06300 */
[----:B------:R-:W-:Y:S02]  /*94c0*/  SHF.L.U32 R29, R29, 0x10, RZ ;  /* 0x000000101d1d7819 */ /* 0x000fe400000006ff */
[----:B------:R-:W-:-:S13]  /*94d0*/  ISETP.LT.U32.AND P0, PT, R2, 0x100, !P0 ;  /* 0x000001000200780c */ /* 0x000fda0004701070 */
        /* <DEDUP_REMOVED lines=21> */
.L_x_208:
[----:B------:R-:W-:Y:S05]  /*9630*/  BSYNC B0 ;  /* 0x0000000000007941 */ /* 0x000fea0003800000 */
.L_x_207:
[C---:B------:R-:W-:Y:S01]  /*9640*/  FADD.FTZ R15, -R20.reuse, R15 ;  /* 0x0000000f140f7221 */ /* 0x040fe20000010100 */
[----:B------:R-:W-:Y:S01]  /*9650*/  IADD3 R36, R39, 0x1a0, RZ ;  /* 0x000001a027247810 */ /* 0x000fe20007ffe0ff */
[----:B------:R-:W-:Y:S01]  /*9660*/  FADD.FTZ R29, -R20, R29 ;  /* 0x0000001d141d7221 */ /* 0x000fe20000010100 */
[----:B0-----:R-:W-:Y:S01]  /*9670*/  SHF.L.U32 R9, R94, 0x10, RZ ;  /* 0x000000105e097819 */ /* 0x001fe200000006ff */
[-C--:B------:R-:W-:Y:S01]  /*9680*/  FMUL.FTZ R37, R15, R8.reuse ;  /* 0x000000080f257220 */ /* 0x080fe20000410000 */
[----:B------:R-:W-:Y:S01]  /*9690*/  SHF.L.U32 R30, R30, 0x10, RZ ;  /* 0x000000101e1e7819 */ /* 0x000fe200000006ff */
[----:B------:R-:W-:Y:S01]  /*96a0*/  FMUL.FTZ R28, R29, R8 ;  /* 0x000000081d1c7220 */ /* 0x000fe20000410000 */
[----:B------:R-:W-:Y:S01]  /*96b0*/  SHF.R.S32.HI R40, RZ, 0x1f, R36 ;  /* 0x0000001fff287819 */ /* 0x000fe20000011424 */
        /* <DEDUP_REMOVED lines=19> */
.L_x_209:
        /* <DEDUP_REMOVED lines=27> */
.L_x_211:
[----:B------:R-:W-:Y:S05]  /*99a0*/  BSYNC B0 ;  /* 0x0000000000007941 */ /* 0x000fea0003800000 */
.L_x_210:
[C---:B------:R-:W-:Y:S01]  /*99b0*/  FADD.FTZ R15, -R20.reuse, R15 ;  /* 0x0000000f140f7221 */ /* 0x040fe20000010100 */
[----:B------:R-:W-:Y:S01]  /*99c0*/  IADD3 R29, R39, 0x1c0, RZ ;  /* 0x000001c0271d7810 */ /* 0x000fe20007ffe0ff */
[----:B------:R-:W-:Y:S01]  /*99d0*/  FADD.FTZ R31, -R20, R31 ;  /* 0x0000001f141f7221 */ /* 0x000fe20000010100 */
[----:B------:R-:W-:Y:S01]  /*99e0*/  SHF.L.U32 R93, R93, 0x10, RZ ;  /* 0x000000105d5d7819 */ /* 0x000fe200000006ff */
[-C--:B------:R-:W-:Y:S01]  /*99f0*/  FMUL.FTZ R27, R15, R8.reuse ;  /* 0x000000080f1b7220 */ /* 0x080fe20000410000 */
[----:B------:R-:W-:Y:S01]  /*9a00*/  SHF.L.U32 R32, R32, 0x10, RZ ;  /* 0x0000001020207819 */ /* 0x000fe200000006ff */
[----:B------:R-:W-:Y:S01]  /*9a10*/  FMUL.FTZ R28, R31, R8 ;  /* 0x000000081f1c7220 */ /* 0x000fe20000410000 */
[----:B------:R-:W-:Y:S01]  /*9a20*/  SHF.R.S32.HI R30, RZ, 0x1f, R29 ;  /* 0x0000001fff1e7819 */ /* 0x000fe2000001141d */
        /* <DEDUP_REMOVED lines=19> */
.L_x_212:
[----:B------:R-:W-:Y:S01]  /*9b60*/  ISETP.GE.U32.AND P0, PT, R29, UR12, PT ;  /* 0x0000000c1d007c0c */ /* 0x000fe2000bf06070 */
[----:B------:R-:W-:Y:S01]  /*9b70*/  BSSY B0, `(.L_x_213) ;  /* 0x000001c000007945 */ /* 0x000fe20003800000 */
[----:B------:R-:W-:Y:S02]  /*9b80*/  SHF.L.U32 R75, R75, 0x10, RZ ;  /* 0x000000104b4b7819 */ /* 0x000fe400000006ff */
[----:B------:R-:W-:Y:S02]  /*9b90*/  ISETP.GE.AND.EX P0, PT, R30, UR13, PT, P0 ;  /* 0x0000000d1e007c0c */ /* 0x000fe4000bf06300 */
[----:B------:R-:W-:Y:S01]  /*9ba0*/  SHF.L.U32 R33, R33, 0x10, RZ ;  /* 0x0000001021217819 */ /* 0x000fe200000006ff */
[----:B------:R-:W-:Y:S01]  /*9bb0*/  FADD.FTZ R75, -R20, R75 ;  /* 0x0000004b144b7221 */ /* 0x000fe20000010100 */
[----:B------:R-:W-:-:S03]  /*9bc0*/  ISETP.LT.U32.AND P0, PT, R2, 0x100, !P0 ;  /* 0x000001000200780c */ /* 0x000fc60004701070 */
[----:B------:R-:W-:-:S10]  /*9bd0*/  FADD.FTZ R33, -R20, R33 ;  /* 0x0000002114217221 */ /* 0x000fd40000010100 */
[----:B------:R-:W-:Y:S05]  /*9be0*/  @!P0 BRA `(.L_x_214) ;  /* 0x0000000000508947 */ /* 0x000fea0003800000 */
[----:B------:R-:W-:Y:S01]  /*9bf0*/  IADD3 R14, R3, 0x1c0, RZ ;  /* 0x000001c0030e7810 */ /* 0x000fe20007ffe0ff */
[----:B------:R-:W-:Y:S01]  /*9c00*/  ULDC.64 UR14, c[0x0][0x288] ;  /* 0x0000a200000e7ab9 */ /* 0x000fe20000000a00 */
[----:B0-----:R-:W-:Y:S02]  /*9c10*/  MOV R10, R16 ;  /* 0x00000010000a7202 */ /* 0x001fe40000000f00 */
        /* <DEDUP_REMOVED lines=17> */
.L_x_214:
[----:B------:R-:W-:Y:S05]  /*9d30*/  BSYNC B0 ;  /* 0x0000000000007941 */ /* 0x000fea0003800000 */
.L_x_213:
[----:B------:R-:W-:Y:S01]  /*9d40*/  IADD3 R39, R39, 0x1e0, RZ ;  /* 0x000001e027277810 */ /* 0x000fe20007ffe0ff */
[-C--:B------:R-:W-:Y:S01]  /*9d50*/  FMUL.FTZ R75, R75, R8.reuse ;  /* 0x000000084b4b7220 */ /* 0x080fe20000410000 */
[----:B01----:R-:W-:Y:S01]  /*9d60*/  SHF.L.U32 R9, R92, 0x10, RZ ;  /* 0x000000105c097819 */ /* 0x003fe200000006ff */
[----:B------:R-:W-:Y:S01]  /*9d70*/  FMUL.FTZ R26, R33, R8 ;  /* 0x00000008211a7220 */ /* 0x000fe20000410000 */
[----:B------:R-:W-:Y:S02]  /*9d80*/  SHF.L.U32 R34, R34, 0x10, RZ ;  /* 0x0000001022227819 */ /* 0x000fe400000006ff */
        /* <DEDUP_REMOVED lines=20> */
.L_x_215:
[----:B------:R-:W-:Y:S01]  /*9ed0*/  ISETP.GE.U32.AND P0, PT, R39, UR12, PT ;  /* 0x0000000c27007c0c */ /* 0x000fe2000bf06070 */
[----:B------:R-:W-:Y:S03]  /*9ee0*/  BSSY B0, `(.L_x_216) ;  /* 0x0000016000007945 */ /* 0x000fe60003800000 */
[----:B------:R-:W-:-:S04]  /*9ef0*/  ISETP.GE.AND.EX P0, PT, R27, UR13, PT, P0 ;  /* 0x0000000d1b007c0c */ /* 0x000fc8000bf06300 */
[----:B------:R-:W-:-:S13]  /*9f00*/  ISETP.LT.U32.AND P0, PT, R2, 0x100, !P0 ;  /* 0x000001000200780c */ /* 0x000fda0004701070 */
[----:B------:R-:W-:Y:S05]  /*9f10*/  @!P0 BRA `(.L_x_217) ;  /* 0x0000000000488947 */ /* 0x000fea0003800000 */
[----:B------:R-:W-:Y:S01]  /*9f20*/  SHF.R.S32.HI R10, RZ, 0x1f, R7 ;  /* 0x0000001fff0a7819 */ /* 0x000fe20000011407 */
[----:B------:R-:W-:Y:S01]  /*9f30*/  ULDC.64 UR12, c[0x0][0x288] ;  /* 0x0000a200000c7ab9 */ /* 0x000fe20000000a00 */
[----:B------:R-:W-:Y:S01]  /*9f40*/  MOV R17, R19 ;  /* 0x0000001300117202 */ /* 0x000fe20000000f00 */
[C-C-:B------:R-:W-:Y:S01]  /*9f50*/  FFMA.FTZ R12, R35.reuse, R75, R38.reuse ;  /* 0x0000004b230c7223 */ /* 0x140fe20000010026 */
[----:B------:R-:W-:Y:S01]  /*9f60*/  FFMA.FTZ R35, R35, R26, R38 ;  /* 0x0000001a23237223 */ /* 0x000fe20000010026 */
[----:B------:R-:W-:Y:S02]  /*9f70*/  IMAD R10, R10, UR12, RZ ;  /* 0x0000000c0a0a7c24 */ /* 0x000fe4000f8e02ff */
[----:B------:R-:W-:Y:S01]  /*9f80*/  FFMA.FTZ R9, R9, R22, -R12 ;  /* 0x0000001609097223 */ /* 0x000fe2000001080c */
[----:B------:R-:W-:-:S04]  /*9f90*/  IMAD.WIDE.U32 R16, R7, UR12, R16 ;  /* 0x0000000c07107c25 */ /* 0x000fc8000f8e0010 */
[----:B------:R-:W-:Y:S01]  /*9fa0*/  FFMA.FTZ R35, R34, R23, -R35 ;  /* 0x0000001722237223 */ /* 0x000fe20000010823 */
[-C--:B------:R-:W-:Y:S01]  /*9fb0*/  FMUL.FTZ R9, R9, R8.reuse ;  /* 0x0000000809097220 */ /* 0x080fe20000410000 */
[----:B------:R-:W-:Y:S01]  /*9fc0*/  IMAD R11, R7, UR13, R10 ;  /* 0x0000000d070b7c24 */ /* 0x000fe2000f8e020a */
[----:B------:R-:W-:Y:S01]  /*9fd0*/  ULDC.64 UR12, c[0x0][0x210] ;  /* 0x00008400000c7ab9 */ /* 0x000fe20000000a00 */
[----:B------:R-:W-:Y:S01]  /*9fe0*/  FMUL.FTZ R8, R35, R8 ;  /* 0x0000000823087220 */ /* 0x000fe20000410000 */
[----:B------:R-:W-:Y:S02]  /*9ff0*/  LEA R10, P0, R16, UR12, 0x1 ;  /* 0x0000000c100a7c11 */ /* 0x000fe4000f8008ff */
[----:B------:R-:W-:Y:S02]  /*a000*/  IADD3 R11, R17, R11, RZ ;  /* 0x0000000b110b7210 */ /* 0x000fe40007ffe0ff */
[----:B------:R-:W-:Y:S02]  /*a010*/  F2FP.BF16.F32.PACK_AB R9, R8, R9 ;  /* 0x000000090809723e */ /* 0x000fe400000010ff */
[----:B------:R-:W-:-:S05]  /*a020*/  LEA.HI.X R11, R16, UR13, R11, 0x1, P0 ;  /* 0x0000000d100b7c11 */ /* 0x000fca00080f0c0b */
[----:B------:R0:W-:Y:S02]  /*a030*/  STG.E desc[UR8][R10.64], R9 ;  /* 0x000000090a007986 */ /* 0x0001e4000c101908 */
.L_x_217:
[----:B------:R-:W-:Y:S05]  /*a040*/  BSYNC B0 ;  /* 0x0000000000007941 */ /* 0x000fea0003800000 */
.L_x_216:
[----:B------:R-:W-:Y:S02]  /*a050*/  IADD3 R6, R4, R6, RZ ;  /* 0x0000000604067210 */ /* 0x000fe40007ffe0ff */
[----:B------:R-:W-:Y:S02]  /*a060*/  IADD3 R97, R97, 0x1, RZ ;  /* 0x0000000161617810 */ /* 0x000fe40007ffe0ff */
[----:B------:R-:W-:-:S13]  /*a070*/  ISETP.GE.AND P0, PT, R6, UR4, PT ;  /* 0x0000000406007c0c */ /* 0x000fda000bf06270 */
[----:B------:R-:W-:Y:S05]  /*a080*/  @!P0 BRA `(.L_x_218) ;  /* 0xffffff6400748947 */ /* 0x000fea000383ffff */
.L_x_135:
[----:B------:R-:W1:Y:S01]  /*a090*/  LDC R6, c[0x0][0xc] ;  /* 0x00000300ff067b82 */ /* 0x000e620000000800 */
[----:B------:R-:W-:Y:S01]  /*a0a0*/  ISETP.NE.AND P2, PT, R2, RZ, PT ;  /* 0x000000ff0200720c */ /* 0x000fe20003f45270 */
[----:B------:R-:W-:Y:S06]  /*a0b0*/  BSSY B0, `(.L_x_219) ;  /* 0x0000015000007945 */ /* 0x000fec0003800000 */
[----:B0-----:R-:W0:Y:S08]  /*a0c0*/  LDC R9, c[0x0][0x10] ;  /* 0x00000400ff097b82 */ /* 0x001e300000000800 */
[----:B------:R-:W2:Y:S01]  /*a0d0*/  LDC.64 R4, c[0x0][0x258] ;  /* 0x00009600ff047b82 */ /* 0x000ea20000000a00 */
[----:B-1----:R-:W-:-:S02]  /*a0e0*/  IADD3 R3, R6, -0x1, RZ ;  /* 0xffffffff06037810 */ /* 0x002fc40007ffe0ff */
[----:B------:R-:W-:Y:S02]  /*a0f0*/  ISETP.NE.AND P1, PT, R6, 0x1, PT ;  /* 0x000000010600780c */ /* 0x000fe40003f25270 */
[----:B------:R-:W-:Y:S02]  /*a100*/  ISETP.NE.AND P0, PT, R3, UR7, PT ;  /* 0x0000000703007c0c */ /* 0x000fe4000bf05270 */
[C---:B0-----:R-:W-:Y:S02]  /*a110*/  SHF.L.U32 R3, R9.reuse, 0x1, RZ ;  /* 0x0000000109037819 */ /* 0x041fe400000006ff */
[----:B------:R-:W-:Y:S02]  /*a120*/  IADD3 R7, R9, -0x1, RZ ;  /* 0xffffffff09077810 */ /* 0x000fe40007ffe0ff */
[----:B------:R-:W-:Y:S02]  /*a130*/  SEL R3, R3, RZ, P1 ;  /* 0x000000ff03037207 */ /* 0x000fe40000800000 */
[----:B------:R-:W-:-:S03]  /*a140*/  ISETP.NE.OR P0, PT, R0, R7, P0 ;  /* 0x000000070000720c */ /* 0x000fc60000705670 */
[----:B--2---:R-:W-:Y:S01]  /*a150*/  IMAD.WIDE.U32 R4, R3, 0x4, R4 ;  /* 0x0000000403047825 */ /* 0x004fe200078e0004 */
[----:B------:R-:W-:Y:S09]  /*a160*/  @P2 BRA `(.L_x_220) ;  /* 0x0000000000242947 */ /* 0x000ff20003800000 */
        /* <DEDUP_REMOVED lines=9> */
.L_x_220:
[----:B------:R-:W-:Y:S05]  /*a200*/  BSYNC B0 ;  /* 0x0000000000007941 */ /* 0x000fea0003800000 */
.L_x_219:
[----:B------:R-:W-:Y:S05]  /*a210*/  @P0 EXIT ;  /* 0x000000000000094d */ /* 0x000fea0003800000 */
[----:B------:R-:W-:Y:S05]  /*a220*/  @P2 BRA `(.L_x_221) ;  /* 0x0000000000202947 */ /* 0x000fea0003800000 */
[----:B------:R-:W-:-:S05]  /*a230*/  IMAD R0, R6, R9, RZ ;  /* 0x0000000906007224 */ /* 0x000fca00078e02ff */
[----:B------:R-:W-:-:S13]  /*a240*/  ISETP.NE.AND P0, PT, R0, -0x1, PT ;  /* 0xffffffff0000780c */ /* 0x000fda0003f05270 */
[----:B------:R-:W-:Y:S05]  /*a250*/  @!P0 BRA `(.L_x_221) ;  /* 0x0000000000148947 */ /* 0x000fea0003800000 */
.L_x_222:
[----:B0-----:R-:W2:Y:S04]  /*a260*/  LDG.E.STRONG.GPU R3, desc[UR8][R4.64] ;  /* 0x0000000804037981 */ /* 0x001ea8000c1ef900 */
[----:B--2---:R-:W-:Y:S01]  /*a270*/  CCTL.IVALL ;  /* 0x00000000ff00798f */ /* 0x004fe20002000000 */
[----:B------:R-:W-:Y:S05]  /*a280*/  YIELD ;  /* 0x0000000000007946 */ /* 0x000fea0003800000 */
[----:B------:R-:W-:-:S13]  /*a290*/  ISETP.NE.AND P0, PT, R3, R0, PT ;  /* 0x000000000300720c */ /* 0x000fda0003f05270 */
[----:B------:R-:W-:Y:S05]  /*a2a0*/  @P0 BRA `(.L_x_222) ;  /* 0xfffffffc00ec0947 */ /* 0x000fea000383ffff */
.L_x_221:
        /* <DEDUP_REMOVED lines=11> */
[----:B------:R-:W-:Y:S01]  /*a360*/  IMAD.WIDE.U32 R4, R24, 0x3, RZ ;  /* 0x0000000318047825 */ /* 0x000fe200078e00ff */
[----:B------:R-:W-:Y:S01]  /*a370*/  LEA R3, R25, R25, 0x1 ;  /* 0x0000001919037211 */ /* 0x000fe200078e08ff */
[----:B------:R-:W0:Y:S01]  /*a380*/  LDC.64 R16, c[0x0][0x218] ;  /* 0x00008600ff107b82 */ /* 0x000e220000000a00 */
[----:B------:R-:W-:Y:S01]  /*a390*/  SHF.L.U64.HI R33, R27, 0x2, R29 ;  /* 0x000000021b217819 */ /* 0x000fe2000001021d */
[----:B------:R-:W-:Y:S01]  /*a3a0*/  ULDC.64 UR4, c[0x0][0x268] ;  /* 0x00009a0000047ab9 */ /* 0x000fe20000000a00 */
[----:B------:R-:W-:-:S04]  /*a3b0*/  IADD3 R3, R5, R3, RZ ;  /* 0x0000000305037210 */ /* 0x000fc80007ffe0ff */
[----:B------:R-:W-:Y:S01]  /*a3c0*/  LEA.HI R4, P0, R3, R4, RZ, 0x1 ;  /* 0x0000000403047211 */ /* 0x000fe200078108ff */
[----:B------:R-:W1:Y:S03]  /*a3d0*/  LDC.64 R18, c[0x0][0x220] ;  /* 0x00008800ff127b82 */ /* 0x000e660000000a00 */
[----:B------:R-:W-:-:S04]  /*a3e0*/  IADD3.X R3, RZ, R3, RZ, P0, !PT ;  /* 0x00000003ff037210 */ /* 0x000fc800007fe4ff */
[--C-:B------:R-:W-:Y:S02]  /*a3f0*/  SHF.R.S64 R31, R4, 0x1, R3.reuse ;  /* 0x00000001041f7819 */ /* 0x100fe40000001003 */
[----:B------:R-:W-:Y:S02]  /*a400*/  SHF.R.S32.HI R4, RZ, 0x1, R3 ;  /* 0x00000001ff047819 */ /* 0x000fe40000011403 */
[----:B------:R-:W-:Y:S02]  /*a410*/  SHF.L.U64.HI R3, R24, 0x2, R25 ;  /* 0x0000000218037819 */ /* 0x000fe40000010219 */
[----:B------:R-:W-:-:S07]  /*a420*/  SHF.L.U64.HI R25, R31, 0x2, R4 ;  /* 0x000000021f197819 */ /* 0x000fce0000010204 */
.L_x_223:
        /* <DEDUP_REMOVED lines=23> */
.L_x_224:
        /* <DEDUP_REMOVED lines=14> */
.L_x_3299:


//--------------------- .text._Z35group_norm_nhwc_bwd_one_pass_kernelI11Bf16IOBf16WLi64ELi16ELi256EEv26Group_norm_nhwc_bwd_params --------------------------
	.section	.text._Z35group_norm_nhwc_bwd_one_pass_kernelI11Bf16IOBf16WLi64ELi16ELi256EEv26Group_norm_nhwc_bwd_params,"ax",@progbits
	.align	128
        .global         _Z35group_norm_nhwc_bwd_one_pass_kernelI11Bf16IOBf16WLi64ELi16ELi256EEv26Group_norm_nhwc_bwd_params
        .type           _Z35group_norm_nhwc_bwd_one_pass_kernelI11Bf16IOBf16WLi64ELi16ELi256EEv26Group_norm_nhwc_bwd_params,@function
        .size           _Z35group_norm_nhwc_bwd_one_pass_kernelI11Bf16IOBf16WLi64ELi16ELi256EEv26Group_norm_nhwc_bwd_params,(.L_x_3300 - _Z35group_norm_nhwc_bwd_one_pass_kernelI11Bf16IOBf16WLi64ELi16ELi256EEv26Group_norm_nhwc_bwd_params)
        .other          _Z35group_norm_nhwc_bwd_one_pass_kernelI11Bf16IOBf16WLi64ELi16ELi256EEv26Group_norm_nhwc_bwd_params,@"STO_CUDA_ENTRY STV_DEFAULT"
_Z35group_norm_nhwc_bwd_one_pass_kernelI11Bf16IOBf16WLi64ELi16ELi256EEv26Group_norm_nhwc_bwd_params:
.text._Z35group_norm_nhwc_bwd_one_pass_kernelI11Bf16IOBf16WLi64ELi16ELi256EEv26Group_norm_nhwc_bwd_params:
        /* <DEDUP_REMOVED lines=11> */
[----:B------:R-:W-:Y:S01]  /*00b0*/  SHF.R.U32.HI R0, RZ, 0x3, R37 ;  /* 0x00000003ff007819 */ /* 0x000fe20000011625 */
[----:B------:R-:W-:Y:S01]  /*00c0*/  ULDC.64 UR10, c[0x0][0x288] ;  /* 0x0000a200000a7ab9 */ /* 0x000fe20000000a00 */
[----:B------:R-:W1:Y:S01]  /*00d0*/  S2R R2, SR_LANEID ;  /* 0x0000000000027919 */ /* 0x000e620000000000 */
[----:B------:R-:W-:Y:S01]  /*00e0*/  ULDC.64 UR16, c[0x0][0x290] ;  /* 0x0000a40000107ab9 */ /* 0x000fe20000000a00 */
[----:B------:R-:W-:Y:S01]  /*00f0*/  UIMAD.WIDE.U32 UR4, UR10, 0x3, URZ ;  /* 0x000000030a0478a5 */ /* 0x000fe2000f8e003f */
[----:B------:R-:W-:Y:S01]  /*0100*/  SHF.L.U32 R6, R37, 0x1, RZ ;  /* 0x0000000125067819 */ /* 0x000fe200000006ff */
[----:B------:R-:W-:Y:S01]  /*0110*/  UIMAD UR8, UR11, 0x3, URZ ;  /* 0x000000030b0878a4 */ /* 0x000fe2000f8e023f */
[----:B------:R-:W2:Y:S01]  /*0120*/  S2UR UR7, SR_CgaCtaId ;  /* 0x00000000000779c3 */ /* 0x000ea20000008800 */
[----:B------:R-:W-:Y:S01]  /*0130*/  ULEA.HI UR9, UP0, UR11, UR10, URZ, 0x1 ;  /* 0x0000000a0b097291 */ /* 0x000fe2000f81083f */
[----:B------:R-:W-:Y:S01]  /*0140*/  HFMA2.MMA R34, -RZ, RZ, 0, 0 ;  /* 0x00000000ff227435 */ /* 0x000fe200000001ff */
[----:B------:R-:W-:Y:S01]  /*0150*/  UIADD3 UR5, UR5, UR8, URZ ;  /* 0x0000000805057290 */ /* 0x000fe2000fffe03f */
[----:B------:R-:W-:Y:S01]  /*0160*/  MOV R35, R25 ;  /* 0x0000001900237202 */ /* 0x000fe20000000f00 */
[----:B------:R-:W-:-:S02]  /*0170*/  UIADD3.X UR10, URZ, UR11, URZ, UP0, !UPT ;  /* 0x0000000b3f0a7290 */ /* 0x000fc400087fe43f */
[----:B------:R-:W-:Y:S01]  /*0180*/  ULEA.HI UR8, UP0, UR5, UR4, URZ, 0x1 ;  /* 0x0000000405087291 */ /* 0x000fe2000f81083f */
[----:B------:R-:W3:Y:S01]  /*0190*/  LDC R24, c[0x0][0x10] ;  /* 0x00000400ff187b82 */ /* 0x000ee20000000800 */
[----:B------:R-:W-:Y:S01]  /*01a0*/  UMOV UR6, 0x400 ;  /* 0x0000040000067882 */ /* 0x000fe20000000000 */
[----:B------:R-:W-:Y:S02]  /*01b0*/  USHF.R.S64 UR9, UR9, 0x1, UR10 ;  /* 0x0000000109097899 */ /* 0x000fe4000800100a */
[----:B------:R-:W-:Y:S01]  /*01c0*/  UIADD3.X UR5, URZ, UR5, URZ, UP0, !UPT ;  /* 0x000000053f057290 */ /* 0x000fe200087fe43f */
[----:B0-----:R-:W-:-:S03]  /*01d0*/  IMAD R0, R3, UR14, R0 ;  /* 0x0000000e03007c24 */ /* 0x001fc6000f8e0200 */
[----:B------:R-:W-:Y:S01]  /*01e0*/  USHF.R.S64 UR8, UR8, 0x1, UR5 ;  /* 0x0000000108087899 */ /* 0x000fe20008001005 */
[----:B------:R-:W0:Y:S01]  /*01f0*/  LDC R3, c[0x0][0xc] ;  /* 0x00000300ff037b82 */ /* 0x000e220000000800 */
[----:B------:R-:W-:Y:S01]  /*0200*/  USHF.R.S32.HI UR5, URZ, 0x1, UR5 ;  /* 0x000000013f057899 */ /* 0x000fe20008011405 */
[----:B------:R-:W-:Y:S02]  /*0210*/  ISETP.GE.U32.AND P1, PT, R0, UR16, PT ;  /* 0x0000001000007c0c */ /* 0x000fe4000bf26070 */
[----:B------:R-:W-:Y:S01]  /*0220*/  SHF.R.S32.HI R4, RZ, 0x1f, R0 ;  /* 0x0000001fff047819 */ /* 0x000fe20000011400 */
[----:B--2---:R-:W-:Y:S02]  /*0230*/  ULEA UR6, UR7, UR6, 0x18 ;  /* 0x0000000607067291 */ /* 0x004fe4000f8ec03f */
[----:B------:R-:W-:Y:S01]  /*0240*/  USHF.R.S32.HI UR7, URZ, 0x1, UR10 ;  /* 0x000000013f077899 */ /* 0x000fe2000801140a */
[----:B------:R-:W-:Y:S01]  /*0250*/  ISETP.GE.AND.EX P1, PT, R4, UR17, PT, P1 ;  /* 0x0000001104007c0c */ /* 0x000fe2000bf26310 */
[----:B------:R-:W-:Y:S01]  /*0260*/  USHF.L.U64.HI UR5, UR8, 0x2, UR5 ;  /* 0x0000000208057899 */ /* 0x000fe20008010205 */
[----:B------:R-:W-:Y:S01]  /*0270*/  SHF.R.S32.HI R4, RZ, 0x1f, R37 ;  /* 0x0000001fff047819 */ /* 0x000fe20000011425 */
[----:B------:R-:W-:Y:S01]  /*0280*/  USHF.L.U64.HI UR7, UR9, 0x2, UR7 ;  /* 0x0000000209077899 */ /* 0x000fe20008010207 */
[----:B------:R-:W-:-:S02]  /*0290*/  ISETP.LT.U32.AND P1, PT, R37, 0x100, !P1 ;  /* 0x000001002500780c */ /* 0x000fc40004f21070 */
[----:B------:R-:W-:-:S04]  /*02a0*/  LEA.HI R4, R4, R37, RZ, 0x5 ;  /* 0x0000002504047211 */ /* 0x000fc800078f28ff */
[----:B------:R-:W-:Y:S02]  /*02b0*/  SHF.R.S32.HI R5, RZ, 0x5, R4 ;  /* 0x00000005ff057819 */ /* 0x000fe40000011404 */
[----:B------:R-:W-:Y:S02]  /*02c0*/  LOP3.LUT R4, R6, 0xe, RZ, 0xc0, !PT ;  /* 0x0000000e06047812 */ /* 0x000fe400078ec0ff */
[----:B------:R-:W-:Y:S02]  /*02d0*/  LEA R5, R5, UR6, 0x3 ;  /* 0x0000000605057c11 */ /* 0x000fe4000f8e18ff */
[----:B01-3--:R-:W-:-:S07]  /*02e0*/  LOP3.LUT R36, R3, 0x3, RZ, 0xc0, !PT ;  /* 0x0000000303247812 */ /* 0x00bfce00078ec0ff */
.L_x_252:
        /* <DEDUP_REMOVED lines=11> */
[----:B------:R-:W-:Y:S01]  /*03a0*/  CS2R R30, SRZ ;  /* 0x00000000001e7805 */ /* 0x000fe2000001ff00 */
[----:B------:R-:W-:-:S06]  /*03b0*/  ULDC.U8 UR6, c[0x0][0x2a4] ;  /* 0x0000a90000067ab9 */ /* 0x000fcc0000000000 */
[----:B0-----:R-:W0:Y:S02]  /*03c0*/  MUFU.RCP R8, R8 ;  /* 0x0000000800087308 */ /* 0x001e240000001000 */
[----:B0-----:R-:W-:Y:S02]  /*03d0*/  IADD3 R6, R8, 0xffffffe, RZ ;  /* 0x0ffffffe08067810 */ /* 0x001fe40007ffe0ff */
[----:B------:R-:W-:-:S04]  /*03e0*/  SHF.R.U32.HI R8, RZ, 0x3, R37 ;  /* 0x00000003ff087819 */ /* 0x000fc80000011625 */
[----:B------:R0:W4:Y:S01]  /*03f0*/  F2I.FTZ.U32.TRUNC.NTZ R7, R6 ;  /* 0x0000000600077305 */ /* 0x000122000021f000 */
[----:B-1----:R-:W-:Y:S01]  /*0400*/  IMAD R8, R13, UR14, R8 ;  /* 0x0000000e0d087c24 */ /* 0x002fe2000f8e0208 */
[----:B0-----:R-:W-:Y:S02]  /*0410*/  MOV R6, RZ ;  /* 0x000000ff00067202 */ /* 0x001fe40000000f00 */
[----:B----4-:R-:W-:-:S05]  /*0420*/  IADD3 R10, RZ, -R7, RZ ;  /* 0x80000007ff0a7210 */ /* 0x010fca0007ffe0ff */
[----:B------:R-:W-:-:S04]  /*0430*/  IMAD R11, R10, R9, RZ ;  /* 0x000000090a0b7224 */ /* 0x000fc800078e02ff */
[----:B------:R-:W-:Y:S02]  /*0440*/  IMAD.HI.U32 R7, R7, R11, R6 ;  /* 0x0000000b07077227 */ /* 0x000fe400078e0006 */
[----:B------:R-:W0:Y:S04]  /*0450*/  LDC.64 R10, c[0x0][0x248] ;  /* 0x00009200ff0a7b82 */ /* 0x000e280000000a00 */
[----:B------:R-:W-:-:S05]  /*0460*/  IMAD.HI.U32 R7, R7, R12, RZ ;  /* 0x0000000c07077227 */ /* 0x000fca00078e00ff */
[----:B------:R-:W-:-:S05]  /*0470*/  IADD3 R6, -R7, RZ, RZ ;  /* 0x000000ff07067210 */ /* 0x000fca0007ffe1ff */
[----:B------:R-:W-:Y:S01]  /*0480*/  IMAD R6, R9, R6, R12 ;  /* 0x0000000609067224 */ /* 0x000fe200078e020c */
[----:B------:R-:W-:-:S04]  /*0490*/  LOP3.LUT R12, R35, R14, RZ, 0x3c, !PT ;  /* 0x0000000e230c7212 */ /* 0x000fc800078e3cff */
[----:B------:R-:W-:Y:S01]  /*04a0*/  ISETP.GT.U32.AND P5, PT, R9, R6, PT ;  /* 0x000000060900720c */ /* 0x000fe20003fa4070 */
[----:B0-----:R-:W-:-:S06]  /*04b0*/  IMAD.WIDE R10, R35, 0x8, R10 ;  /* 0x00000008230a7825 */ /* 0x001fcc00078e020a */
[----:B------:R-:W4:Y:S06]  /*04c0*/  LDG.E.64 R10, desc[UR12][R10.64] ;  /* 0x0000000c0a0a7981 */ /* 0x000f2c000c1e1b00 */
[----:B------:R-:W-:-:S04]  /*04d0*/  @!P5 IADD3 R6, R6, -R9, RZ ;  /* 0x800000090606d210 */ /* 0x000fc80007ffe0ff */
[----:B------:R-:W-:Y:S02]  /*04e0*/  ISETP.GE.U32.AND P4, PT, R6, R9, PT ;  /* 0x000000090600720c */ /* 0x000fe40003f86070 */
[----:B------:R-:W-:Y:S02]  /*04f0*/  IADD3 R8, R8, 0x20, RZ ;  /* 0x0000002008087810 */ /* 0x000fe40007ffe0ff */
[----:B------:R-:W-:Y:S02]  /*0500*/  ISETP.GE.AND P2, PT, R12, RZ, PT ;  /* 0x000000ff0c00720c */ /* 0x000fe40003f46270 */
[----:B------:R-:W-:Y:S01]  /*0510*/  @!P5 IADD3 R7, R7, 0x1, RZ ;  /* 0x000000010707d810 */ /* 0x000fe20007ffe0ff */
[----:B------:R-:W0:Y:S01]  /*0520*/  @P1 LDC.64 R12, c[0x0][0x228] ;  /* 0x00008a00ff0c1b82 */ /* 0x000e220000000a00 */
[----:B------:R-:W-:Y:S02]  /*0530*/  ISETP.GE.U32.AND P0, PT, R8, UR10, PT ;  /* 0x0000000a08007c0c */ /* 0x000fe4000bf06070 */
[----:B------:R-:W-:-:S02]  /*0540*/  SHF.R.S32.HI R8, RZ, 0x1f, R8 ;  /* 0x0000001fff087819 */ /* 0x000fc40000011408 */
[-C--:B------:R-:W-:Y:S02]  /*0550*/  ISETP.GT.U32.AND P6, PT, R9, R6.reuse, PT ;  /* 0x000000060900720c */ /* 0x080fe40003fc4070 */
[----:B------:R-:W-:Y:S02]  /*0560*/  @P4 IADD3 R7, R7, 0x1, RZ ;  /* 0x0000000107074810 */ /* 0x000fe40007ffe0ff */
[----:B------:R-:W-:Y:S02]  /*0570*/  IADD3 R9, R6, -R9, RZ ;  /* 0x8000000906097210 */ /* 0x000fe40007ffe0ff */
[----:B------:R-:W-:Y:S01]  /*0580*/  ISETP.GE.AND.EX P0, PT, R8, UR11, PT, P0 ;  /* 0x0000000b08007c0c */ /* 0x000fe2000bf06300 */
[----:B------:R-:W-:Y:S01]  /*0590*/  ULDC.64 UR10, c[0x0][0x298] ;  /* 0x0000a600000a7ab9 */ /* 0x000fe20000000a00 */
[----:B------:R-:W-:Y:S02]  /*05a0*/  MOV R8, R7 ;  /* 0x0000000700087202 */ /* 0x000fe40000000f00 */
[----:B------:R-:W-:-:S02]  /*05b0*/  SEL R6, R9, R6, !P6 ;  /* 0x0000000609067207 */ /* 0x000fc40007000000 */
[----:B------:R-:W-:Y:S02]  /*05c0*/  ISETP.NE.AND P4, PT, R14, RZ, PT ;  /* 0x000000ff0e00720c */ /* 0x000fe40003f85270 */
[----:B------:R-:W-:Y:S02]  /*05d0*/  LOP3.LUT R7, RZ, R14, RZ, 0x33, !PT ;  /* 0x0000000eff077212 */ /* 0x000fe400078e33ff */
[----:B------:R-:W-:Y:S02]  /*05e0*/  @!P2 IADD3 R8, -R8, RZ, RZ ;  /* 0x000000ff0808a210 */ /* 0x000fe40007ffe1ff */
[----:B------:R-:W-:Y:S02]  /*05f0*/  ISETP.LT.U32.AND P0, PT, R37, 0x100, !P0 ;  /* 0x000001002500780c */ /* 0x000fe40004701070 */
[----:B------:R-:W-:Y:S02]  /*0600*/  @!P3 IADD3 R6, -R6, RZ, RZ ;  /* 0x000000ff0606b210 */ /* 0x000fe40007ffe1ff */
[----:B------:R-:W-:-:S02]  /*0610*/  SEL R41, R7, R8, !P4 ;  /* 0x0000000807297207 */ /* 0x000fc40006000000 */
[----:B------:R-:W-:Y:S02]  /*0620*/  SEL R38, R7, R6, !P4 ;  /* 0x0000000607267207 */ /* 0x000fe40006000000 */
[----:B------:R-:W-:Y:S02]  /*0630*/  SHF.R.S32.HI R8, RZ, 0x1f, R41 ;  /* 0x0000001fff087819 */ /* 0x000fe40000011429 */
[----:B------:R-:W-:-:S03]  /*0640*/  LEA R6, R38, R4, 0x4 ;  /* 0x0000000426067211 */ /* 0x000fc600078e20ff */
[----:B------:R-:W-:Y:S01]  /*0650*/  IMAD R8, R8, UR10, RZ ;  /* 0x0000000a08087c24 */ /* 0x000fe2000f8e02ff */
[----:B------:R-:W-:Y:S01]  /*0660*/  SHF.R.S32.HI R7, RZ, 0x1f, R6 ;  /* 0x0000001fff077819 */ /* 0x000fe20000011406 */
[----:B------:R-:W1:Y:S01]  /*0670*/  @P0 LDC.64 R20, c[0x0][0x288] ;  /* 0x0000a200ff140b82 */ /* 0x000e620000000a00 */
[----:B------:R-:W-:Y:S01]  /*0680*/  SHF.R.S32.HI R9, RZ, 0x1f, R0 ;  /* 0x0000001fff097819 */ /* 0x000fe20000011400 */
[C---:B------:R-:W-:Y:S02]  /*0690*/  IMAD R43, R41.reuse, UR11, R8 ;  /* 0x0000000b292b7c24 */ /* 0x040fe4000f8e0208 */
[----:B------:R-:W-:-:S04]  /*06a0*/  IMAD.WIDE.U32 R40, R41, UR10, R6 ;  /* 0x0000000a29287c25 */ /* 0x000fc8000f8e0006 */
[----:B--2---:R-:W-:Y:S01]  /*06b0*/  @P1 IMAD R8, R9, R16, RZ ;  /* 0x0000001009081224 */ /* 0x004fe200078e02ff */
[----:B------:R-:W-:Y:S01]  /*06c0*/  IADD3 R43, R41, R43, RZ ;  /* 0x0000002b292b7210 */ /* 0x000fe20007ffe0ff */
[----:B------:R-:W2:Y:S01]  /*06d0*/  @P0 LDC.64 R14, c[0x0][0x230] ;  /* 0x00008c00ff0e0b82 */ /* 0x000ea20000000a00 */
[----:B------:R-:W-:Y:S01]  /*06e0*/  @P1 MOV R42, R40 ;  /* 0x00000028002a1202 */ /* 0x000fe20000000f00 */
[----:B------:R-:W-:-:S04]  /*06f0*/  @P1 IMAD R23, R0, R17, R8 ;  /* 0x0000001100171224 */ /* 0x000fc800078e0208 */
[----:B------:R-:W-:Y:S02]  /*0700*/  @P1 IMAD.WIDE.U32 R16, R0, R16, R42 ;  /* 0x0000001000101225 */ /* 0x000fe400078e002a */
[----:B------:R-:W2:Y:S01]  /*0710*/  @P0 LDC.64 R8, c[0x0][0x228] ;  /* 0x00008a00ff080b82 */ /* 0x000ea20000000a00 */
[----:B------:R-:W-:Y:S02]  /*0720*/  SHF.R.S32.HI R27, RZ, 0x1f, R29 ;  /* 0x0000001fff1b7819 */ /* 0x000fe4000001141d */
[----:B------:R-:W-:Y:S02]  /*0730*/  @P1 IADD3 R17, R17, R23, RZ ;  /* 0x0000001711111210 */ /* 0x000fe40007ffe0ff */
[C---:B------:R-:W-:Y:S01]  /*0740*/  @P1 SHF.L.U32 R23, R16.reuse, 0x1, RZ ;  /* 0x0000000110171819 */ /* 0x040fe200000006ff */
[----:B-1----:R-:W-:Y:S01]  /*0750*/  @P0 IMAD R26, R27, R20, RZ ;  /* 0x000000141b1a0224 */ /* 0x002fe200078e02ff */
[----:B------:R-:W-:Y:S02]  /*0760*/  @P1 SHF.L.U64.HI R22, R16, 0x1, R17 ;  /* 0x0000000110161819 */ /* 0x000fe40000010211 */
[----:B------:R-:W-:-:S02]  /*0770*/  @P0 MOV R16, R40 ;  /* 0x0000002800100202 */ /* 0x000fc40000000f00 */
[----:B------:R-:W-:Y:S01]  /*0780*/  @P0 MOV R17, R43 ;  /* 0x0000002b00110202 */ /* 0x000fe20000000f00 */
[----:B------:R-:W-:Y:S01]  /*0790*/  @P0 IMAD R27, R29, R21, R26 ;  /* 0x000000151d1b0224 */ /* 0x000fe200078e021a */
[----:B---3--:R-:W-:Y:S01]  /*07a0*/  @P1 IADD3 R18, P2, R23, R18, RZ ;  /* 0x0000001217121210 */ /* 0x008fe20007f5e0ff */
[----:B------:R-:W-:-:S03]  /*07b0*/  @P0 IMAD.WIDE.U32 R20, R29, R20, R16 ;  /* 0x000000141d140225 */ /* 0x000fc600078e0010 */
[----:B------:R-:W-:Y:S02]  /*07c0*/  @P1 IADD3.X R19, R22, R19, RZ, P2, !PT ;  /* 0x0000001316131210 */ /* 0x000fe400017fe4ff */
[----:B0-----:R-:W-:Y:S02]  /*07d0*/  @P1 IADD3 R16, P2, R23, R12, RZ ;  /* 0x0000000c17101210 */ /* 0x001fe40007f5e0ff */
[----:B------:R-:W-:Y:S01]  /*07e0*/  @P0 SHF.L.U32 R17, R20, 0x1, RZ ;  /* 0x0000000114110819 */ /* 0x000fe200000006ff */
[----:B------:R-:W3:Y:S03]  /*07f0*/  @P1 LDG.E R32, desc[UR12][R18.64] ;  /* 0x0000000c12201981 */ /* 0x000ee6000c1e1900 */
[C---:B--2---:R-:W-:Y:S02]  /*0800*/  @P0 IADD3 R12, P3, R17.reuse, R14, RZ ;  /* 0x0000000e110c0210 */ /* 0x044fe40007f7e0ff */
[----:B------:R-:W-:-:S02]  /*0810*/  @P0 IADD3 R8, P4, R17, R8, RZ ;  /* 0x0000000811080210 */ /* 0x000fc40007f9e0ff */
[----:B------:R-:W-:-:S05]  /*0820*/  @P1 IADD3.X R17, R22, R13, RZ, P2, !PT ;  /* 0x0000000d16111210 */ /* 0x000fca00017fe4ff */
[----:B------:R-:W5:Y:S01]  /*0830*/  @P1 LDG.E R31, desc[UR12][R16.64] ;  /* 0x0000000c101f1981 */ /* 0x000f62000c1e1900 */
[----:B------:R-:W-:-:S04]  /*0840*/  @P0 IADD3 R21, R21, R27, RZ ;  /* 0x0000001b15150210 */ /* 0x000fc80007ffe0ff */
[----:B------:R-:W-:-:S04]  /*0850*/  @P0 SHF.L.U64.HI R20, R20, 0x1, R21 ;  /* 0x0000000114140819 */ /* 0x000fc80000010215 */
[C---:B------:R-:W-:Y:S02]  /*0860*/  @P0 IADD3.X R13, R20.reuse, R15, RZ, P3, !PT ;  /* 0x0000000f140d0210 */ /* 0x040fe40001ffe4ff */
[----:B------:R-:W-:-:S03]  /*0870*/  @P0 IADD3.X R9, R20, R9, RZ, P4, !PT ;  /* 0x0000000914090210 */ /* 0x000fc600027fe4ff */
[----:B------:R-:W5:Y:S04]  /*0880*/  @P0 LDG.E R33, desc[UR12][R12.64] ;  /* 0x0000000c0c210981 */ /* 0x000f68000c1e1900 */
[----:B------:R3:W5:Y:S01]  /*0890*/  @P0 LDG.E R30, desc[UR12][R8.64] ;  /* 0x0000000c081e0981 */ /* 0x000762000c1e1900 */
[----:B------:R-:W-:Y:S01]  /*08a0*/  UMOV UR10, 0x3f800000 ;  /* 0x3f800000000a7882 */ /* 0x000fe20000000000 */
[----:B------:R-:W-:Y:S01]  /*08b0*/  BSSY B0, `(.L_x_226) ;  /* 0x0000025000007945 */ /* 0x000fe20003800000 */
[----:B------:R-:W-:Y:S02]  /*08c0*/  CS2R R28, SRZ ;  /* 0x00000000001c7805 */ /* 0x000fe4000001ff00 */
[----:B------:R-:W-:Y:S02]  /*08d0*/  ISETP.NE.AND P2, PT, RZ, UR6, PT ;  /* 0x00000006ff007c0c */ /* 0x000fe4000bf45270 */
[----:B------:R-:W-:-:S02]  /*08e0*/  CS2R R26, SRZ ;  /* 0x00000000001a7805 */ /* 0x000fc4000001ff00 */
        /* <DEDUP_REMOVED lines=8> */
[----:B------:R-:W0:Y:S02]  /*0970*/  @P0 MUFU.RSQ R10, R10 ;  /* 0x0000000a000a0308 */ /* 0x000e240000001400 */
[----:B0-----:R-:W-:Y:S02]  /*0980*/  @P0 R2UR UR4, R10 ;  /* 0x000000000a0402ca */ /* 0x001fe400000e0000 */
[----:B------:R-:W-:-:S11]  /*0990*/  ISETP.GT.U32.AND P0, PT, R37, 0xff, PT ;  /* 0x000000ff2500780c */ /* 0x000fd60003f04070 */
[----:B------:R-:W-:Y:S01]  /*09a0*/  @UP0 UMOV UR10, UR4 ;  /* 0x00000004000a0c82 */ /* 0x000fe20008000000 */
[C---:B---3--:R-:W-:Y:S02]  /*09b0*/  PRMT R8, R32.reuse, 0x7632, R8 ;  /* 0x0000763220087816 */ /* 0x048fe40000000008 */
[----:B------:R-:W-:Y:S02]  /*09c0*/  SHF.L.U32 R11, R32, 0x10, RZ ;  /* 0x00000010200b7819 */ /* 0x000fe400000006ff */
[----:B------:R-:W-:Y:S01]  /*09d0*/  SHF.L.U32 R12, R8, 0x10, RZ ;  /* 0x00000010080c7819 */ /* 0x000fe200000006ff */
[----:B------:R-:W-:Y:S06]  /*09e0*/  @P0 BRA `(.L_x_227) ;  /* 0x0000000000440947 */ /* 0x000fec0003800000 */
[----:B------:R-:W-:Y:S01]  /*09f0*/  ISETP.NE.AND P0, PT, RZ, UR6, PT ;  /* 0x00000006ff007c0c */ /* 0x000fe2000bf05270 */
[----:B------:R-:W-:Y:S01]  /*0a00*/  ULDC.64 UR16, c[0x0][0x238] ;  /* 0x00008e0000107ab9 */ /* 0x000fe20000000a00 */
[C---:B------:R-:W-:Y:S02]  /*0a10*/  SHF.L.U32 R13, R6.reuse, 0x1, RZ ;  /* 0x00000001060d7819 */ /* 0x040fe400000006ff */
[----:B------:R-:W-:Y:S02]  /*0a20*/  SHF.L.U64.HI R10, R6, 0x1, R7 ;  /* 0x00000001060a7819 */ /* 0x000fe40000010207 */
[----:B------:R-:W-:-:S04]  /*0a30*/  IADD3 R6, P3, R13, UR16, RZ ;  /* 0x000000100d067c10 */ /* 0x000fc8000ff7e0ff */
[----:B------:R-:W-:-:S03]  /*0a40*/  IADD3.X R7, R10, UR17, RZ, P3, !PT ;  /* 0x000000110a077c10 */ /* 0x000fc60009ffe4ff */
[----:B------:R-:W0:Y:S02]  /*0a50*/  @P0 LDC.64 R8, c[0x0][0x240] ;  /* 0x00009000ff080b82 */ /* 0x000e240000000a00 */
[----:B------:R-:W2:Y:S04]  /*0a60*/  LDG.E.U16 R29, desc[UR12][R6.64] ;  /* 0x0000000c061d7981 */ /* 0x000ea8000c1e1500 */
[----:B------:R-:W3:Y:S01]  /*0a70*/  LDG.E.U16 R26, desc[UR12][R6.64+0x2] ;  /* 0x0000020c061a7981 */ /* 0x000ee2000c1e1500 */
[----:B0-----:R-:W-:-:S04]  /*0a80*/  @P0 IADD3 R8, P4, R13, R8, RZ ;  /* 0x000000080d080210 */ /* 0x001fc80007f9e0ff */
[----:B------:R-:W-:-:S05]  /*0a90*/  @P0 IADD3.X R9, R10, R9, RZ, P4, !PT ;  /* 0x000000090a090210 */ /* 0x000fca00027fe4ff */
[----:B------:R-:W4:Y:S04]  /*0aa0*/  @P0 LDG.E.U16 R13, desc[UR12][R8.64] ;  /* 0x0000000c080d0981 */ /* 0x000f28000c1e1500 */
[----:B------:R-:W4:Y:S01]  /*0ab0*/  @P0 LDG.E.U16 R10, desc[UR12][R8.64+0x2] ;  /* 0x0000020c080a0981 */ /* 0x000f22000c1e1500 */
[----:B--2---:R-:W-:Y:S02]  /*0ac0*/  SHF.L.U32 R29, R29, 0x10, RZ ;  /* 0x000000101d1d7819 */ /* 0x004fe400000006ff */
[----:B---3--:R-:W-:Y:S02]  /*0ad0*/  SHF.L.U32 R26, R26, 0x10, RZ ;  /* 0x000000101a1a7819 */ /* 0x008fe400000006ff */
[----:B----4-:R-:W-:Y:S02]  /*0ae0*/  @P0 SHF.L.U32 R28, R13, 0x10, RZ ;  /* 0x000000100d1c0819 */ /* 0x010fe400000006ff */
[----:B------:R-:W-:-:S07]  /*0af0*/  @P0 SHF.L.U32 R27, R10, 0x10, RZ ;  /* 0x000000100a1b0819 */ /* 0x000fce00000006ff */
.L_x_227:
[----:B------:R-:W-:Y:S05]  /*0b00*/  BSYNC B0 ;  /* 0x0000000000007941 */ /* 0x000fea0003800000 */
.L_x_226:
[----:B-----5:R-:W-:Y:S01]  /*0b10*/  PRMT R9, R31, 0x7632, R9 ;  /* 0x000076321f097816 */ /* 0x020fe20000000009 */
        /* <DEDUP_REMOVED lines=25> */
.L_x_228:
        /* <DEDUP_REMOVED lines=31> */
[----:B-1----:R-:W-:Y:S01]  /*0ea0*/  FADD.FTZ R39, -R44, 1 ;  /* 0x3f8000002c277421 */ /* 0x002fe20000010100 */
[----:B------:R-:W-:Y:S02]  /*0eb0*/  FMUL.FTZ R11, R11, R44 ;  /* 0x0000002c0b0b7220 */ /* 0x000fe40000410000 */
[----:B------:R-:W-:Y:S01]  /*0ec0*/  FMUL.FTZ R12, R12, R21 ;  /* 0x000000150c0c7220 */ /* 0x000fe20000410000 */
[----:B------:R-:W-:-:S04]  /*0ed0*/  FFMA.FTZ R16, R16, R39, 1 ;  /* 0x3f80000010107423 */ /* 0x000fc80000010027 */
[----:B------:R-:W-:-:S07]  /*0ee0*/  FMUL.FTZ R11, R11, R16 ;  /* 0x000000100b0b7220 */ /* 0x000fce0000410000 */
.L_x_229:
        /* <DEDUP_REMOVED lines=19> */
[----:B------:R-:W-:Y:S01]  /*1020*/  FADD.FTZ R10, R7, R12 ;  /* 0x0000000c070a7221 */ /* 0x000fe20000010000 */
        /* <DEDUP_REMOVED lines=30> */
[----:B------:R-:W-:-:S02]  /*1210*/  MOV R6, R15 ;  /* 0x0000000f00067202 */ /* 0x000fc40000000f00 */
[----:B------:R-:W-:Y:S02]  /*1220*/  MOV R7, R16 ;  /* 0x0000001000077202 */ /* 0x000fe40000000f00 */
[----:B------:R0:W-:Y:S06]  /*1230*/  STS.128 [R39], R8 ;  /* 0x0000000827007388 */ /* 0x0001ec0000000c00 */
        /* <DEDUP_REMOVED lines=22> */
.L_x_231:
[----:B------:R-:W-:Y:S05]  /*13a0*/  BSYNC B0 ;  /* 0x0000000000007941 */ /* 0x000fea0003800000 */
.L_x_230:
        /* <DEDUP_REMOVED lines=158> */
.L_x_233:
[----:B------:R-:W-:Y:S05]  /*1d90*/  BSYNC B0 ;  /* 0x0000000000007941 */ /* 0x000fea0003800000 */
.L_x_232:
        /* <DEDUP_REMOVED lines=19> */
.L_x_235:
[----:B------:R-:W-:Y:S05]  /*1ed0*/  BSYNC B0 ;  /* 0x0000000000007941 */ /* 0x000fea0003800000 */
.L_x_234:
        /* <DEDUP_REMOVED lines=33> */
.L_x_238:
[----:B-1----:R-:W2:Y:S04]  /*20f0*/  LDG.E.STRONG.GPU R10, desc[UR12][R8.64] ;  /* 0x0000000c080a7981 */ /* 0x002ea8000c1ef900 */
[----:B--2---:R-:W-:Y:S01]  /*2100*/  CCTL.IVALL ;  /* 0x00000000ff00798f */ /* 0x004fe20002000000 */
[----:B------:R-:W-:Y:S05]  /*2110*/  YIELD ;  /* 0x0000000000007946 */ /* 0x000fea0003800000 */
[----:B------:R-:W-:-:S13]  /*2120*/  ISETP.NE.AND P0, PT, R10, R15, PT ;  /* 0x0000000f0a00720c */ /* 0x000fda0003f05270 */
[----:B------:R-:W-:Y:S05]  /*2130*/  @P0 BRA `(.L_x_238) ;  /* 0xfffffffc00ec0947 */ /* 0x000fea000383ffff */
.L_x_237:
        /* <DEDUP_REMOVED lines=16> */
.L_x_242:
[----:B------:R-:W-:-:S13]  /*2240*/  ISETP.EQ.OR P6, PT, R19, UR14, P3 ;  /* 0x0000000e13007c0c */ /* 0x000fda0009fc2670 */
[----:B------:R-:W-:-:S04]  /*2250*/  @!P6 IMAD R9, R24, R19, R25 ;  /* 0x000000131809e224 */ /* 0x000fc800078e0219 */
[----:B------:R-:W-:-:S06]  /*2260*/  @!P6 IMAD.WIDE.U32 R8, R9, 0x8, R20 ;  /* 0x000000080908e825 */ /* 0x000fcc00078e0014 */
[----:B------:R-:W2:Y:S01]  /*2270*/  @!P6 LDG.E.64 R8, desc[UR12][R8.64] ;  /* 0x0000000c0808e981 */ /* 0x000ea2000c1e1b00 */
[C---:B------:R-:W-:Y:S02]  /*2280*/  IADD3 R11, R19.reuse, 0x1, RZ ;  /* 0x00000001130b7810 */ /* 0x040fe40007ffe0ff */
[----:B------:R-:W-:Y:S02]  /*2290*/  IADD3 R13, R19, 0x2, RZ ;  /* 0x00000002130d7810 */ /* 0x000fe40007ffe0ff */
        /* <DEDUP_REMOVED lines=109> */
.L_x_241:
[----:B------:R-:W-:-:S13]  /*2970*/  ISETP.GT.AND P4, PT, R18, 0x4, PT ;  /* 0x000000041200780c */ /* 0x000fda0003f84270 */
[----:B------:R-:W-:Y:S05]  /*2980*/  @!P4 BRA `(.L_x_243) ;  /* 0x0000000000ecc947 */ /* 0x000fea0003800000 */
[C---:B------:R-:W-:Y:S02]  /*2990*/  IADD3 R11, R19.reuse, 0x1, RZ ;  /* 0x00000001130b7810 */ /* 0x040fe40007ffe0ff */
[----:B------:R-:W-:Y:S02]  /*29a0*/  ISETP.EQ.OR P0, PT, R19, UR14, P3 ;  /* 0x0000000e13007c0c */ /* 0x000fe40009f02670 */
        /* <DEDUP_REMOVED lines=57> */
.L_x_243:
[----:B------:R-:W-:-:S13]  /*2d40*/  ISETP.NE.OR P0, PT, R18, RZ, P0 ;  /* 0x000000ff1200720c */ /* 0x000fda0000705670 */
[----:B------:R-:W-:Y:S05]  /*2d50*/  @!P0 BRA `(.L_x_239) ;  /* 0x00000000007c8947 */ /* 0x000fea0003800000 */
.L_x_240:
[C---:B------:R-:W-:Y:S02]  /*2d60*/  ISETP.EQ.OR P5, PT, R19.reuse, UR14, P3 ;  /* 0x0000000e13007c0c */ /* 0x040fe40009fa2670 */
[C---:B------:R-:W-:Y:S02]  /*2d70*/  IADD3 R11, R19.reuse, 0x1, RZ ;  /* 0x00000001130b7810 */ /* 0x040fe40007ffe0ff */
[----:B------:R-:W-:Y:S02]  /*2d80*/  IADD3 R13, R19, 0x2, RZ ;  /* 0x00000002130d7810 */ /* 0x000fe40007ffe0ff */
        /* <DEDUP_REMOVED lines=28> */
.L_x_239:
        /* <DEDUP_REMOVED lines=11> */
.L_x_245:
[----:B------:R-:W-:Y:S05]  /*3000*/  BSYNC B0 ;  /* 0x0000000000007941 */ /* 0x000fea0003800000 */
.L_x_244:
        /* <DEDUP_REMOVED lines=16> */
.L_x_236:
        /* <DEDUP_REMOVED lines=12> */
[----:B0-----:R-:W-:Y:S01]  /*31d0*/  FADD.FTZ R7, R32, -UR11 ;  /* 0x8000000b20077e21 */ /* 0x001fe20008010000 */
[----:B------:R-:W-:-:S03]  /*31e0*/  SHF.L.U32 R6, R31, 0x10, RZ ;  /* 0x000000101f067819 */ /* 0x000fc600000006ff */
[----:B------:R-:W-:Y:S01]  /*31f0*/  FMUL.FTZ R7, R7, UR10 ;  /* 0x0000000a07077c20 */ /* 0x000fe20008410000 */
[----:B------:R-:W0:Y:S01]  /*3200*/  LDS.64 R8, [UR4+0x50] ;  /* 0x00005004ff087984 */ /* 0x000e220008000a00 */
[----:B------:R-:W-:Y:S02]  /*3210*/  ULDC UR4, c[0x0][0x2bc] ;  /* 0x0000af0000047ab9 */ /* 0x000fe40000000800 */
[----:B0-----:R-:W-:Y:S01]  /*3220*/  FMUL.FTZ R10, R8, UR4 ;  /* 0x00000004080a7c20 */ /* 0x001fe20008410000 */
[----:B------:R-:W-:Y:S01]  /*3230*/  SHF.L.U32 R8, R13, 0x10, RZ ;  /* 0x000000100d087819 */ /* 0x000fe200000006ff */
[----:B------:R-:W-:Y:S01]  /*3240*/  FMUL.FTZ R11, R9, UR4 ;  /* 0x00000004090b7c20 */ /* 0x000fe20008410000 */
[----:B------:R-:W-:-:S03]  /*3250*/  SHF.R.U32.HI R13, RZ, 0x3, R37 ;  /* 0x00000003ff0d7819 */ /* 0x000fc60000011625 */
[----:B------:R-:W-:-:S04]  /*3260*/  FADD.FTZ R8, R8, -UR11 ;  /* 0x8000000b08087e21 */ /* 0x000fc80008010000 */
        /* <DEDUP_REMOVED lines=20> */
.L_x_246:
        /* <DEDUP_REMOVED lines=10> */
[----:B------:R-:W-:Y:S01]  /*3450*/  FFMA.FTZ R14, R15, R26, -R14 ;  /* 0x0000001a0f0e7223 */ /* 0x000fe2000001080e */
[----:B------:R-:W-:Y:S01]  /*3460*/  FMUL.FTZ R15, R8, UR10 ;  /* 0x0000000a080f7c20 */ /* 0x000fe20008410000 */
[----:B------:R-:W-:-:S02]  /*3470*/  IMAD R9, R0, UR17, R9 ;  /* 0x0000001100097c24 */ /* 0x000fc4000f8e0209 */
        /* <DEDUP_REMOVED lines=8> */
.L_x_248:
[----:B------:R-:W-:Y:S05]  /*3500*/  BSYNC B0 ;  /* 0x0000000000007941 */ /* 0x000fea0003800000 */
.L_x_247:
[----:B------:R-:W-:Y:S02]  /*3510*/  IMAD R12, R12, UR14, R13 ;  /* 0x0000000e0c0c7c24 */ /* 0x000fe4000f8e020d */
[----:B0-----:R-:W-:Y:S01]  /*3520*/  FADD.FTZ R9, R33, -UR11 ;  /* 0x8000000b21097e21 */ /* 0x001fe20008010000 */
[----:B------:R-:W-:Y:S01]  /*3530*/  FADD.FTZ R6, R17, -UR11 ;  /* 0x8000000b11067e21 */ /* 0x000fe20008010000 */
        /* <DEDUP_REMOVED lines=24> */
.L_x_249:
        /* <DEDUP_REMOVED lines=17> */
[----:B------:R-:W-:-:S04]  /*37d0*/  IMAD R8, R8, UR16, RZ ;  /* 0x0000001008087c24 */ /* 0x000fc8000f8e02ff */
[----:B------:R-:W-:Y:S01]  /*37e0*/  IMAD R7, R13, UR17, R8 ;  /* 0x000000110d077c24 */ /* 0x000fe2000f8e0208 */
[----:B------:R-:W-:Y:S01]  /*37f0*/  ULDC.64 UR16, c[0x0][0x210] ;  /* 0x0000840000107ab9 */ /* 0x000fe20000000a00 */
[----:B------:R-:W-:Y:S01]  /*3800*/  FMUL.FTZ R8, R6, UR10 ;  /* 0x0000000a06087c20 */ /* 0x000fe20008410000 */
[----:B------:R-:W-:Y:S02]  /*3810*/  LEA R6, P0, R40, UR16, 0x1 ;  /* 0x0000001028067c11 */ /* 0x000fe4000f8008ff */
[----:B------:R-:W-:Y:S02]  /*3820*/  IADD3 R7, R41, R7, RZ ;  /* 0x0000000729077210 */ /* 0x000fe40007ffe0ff */
[----:B------:R-:W-:Y:S02]  /*3830*/  F2FP.BF16.F32.PACK_AB R9, R8, R9 ;  /* 0x000000090809723e */ /* 0x000fe400000010ff */
[----:B------:R-:W-:-:S05]  /*3840*/  LEA.HI.X R7, R40, UR17, R7, 0x1, P0 ;  /* 0x0000001128077c11 */ /* 0x000fca00080f0c07 */
[----:B------:R0:W-:Y:S02]  /*3850*/  STG.E desc[UR12][R6.64], R9 ;  /* 0x0000000906007986 */ /* 0x0001e4000c10190c */
.L_x_251:
[----:B------:R-:W-:Y:S05]  /*3860*/  BSYNC B0 ;  /* 0x0000000000007941 */ /* 0x000fea0003800000 */
.L_x_250:
[----:B------:R-:W-:Y:S01]  /*3870*/  ULDC UR4, c[0x0][0x2a0] ;  /* 0x0000a80000047ab9 */ /* 0x000fe20000000800 */
[----:B------:R-:W-:Y:S01]  /*3880*/  ULDC UR6, c[0x0][0x270] ;  /* 0x00009c0000067ab9 */ /* 0x000fe20000000800 */
[----:B------:R-:W-:Y:S01]  /*3890*/  IADD3 R35, R24, R35, RZ ;  /* 0x0000002318237210 */ /* 0x000fe20007ffe0ff */
[----:B------:R-:W-:Y:S01]  /*38a0*/  UIMAD UR4, UR4, UR6, URZ ;  /* 0x00000006040472a4 */ /* 0x000fe2000f8e023f */
[----:B------:R-:W-:-:S05]  /*38b0*/  IADD3 R34, R34, 0x1, RZ ;  /* 0x0000000122227810 */ /* 0x000fca0007ffe0ff */
[----:B------:R-:W-:-:S13]  /*38c0*/  ISETP.GE.AND P0, PT, R35, UR4, PT ;  /* 0x0000000423007c0c */ /* 0x000fda000bf06270 */
[----:B------:R-:W-:Y:S05]  /*38d0*/  @!P0 BRA `(.L_x_252) ;  /* 0xffffffc800848947 */ /* 0x000fea000383ffff */
.L_x_225:
        /* <DEDUP_REMOVED lines=8> */
[C---:B-1----:R-:W-:Y:S02]  /*3960*/  SHF.L.U32 R0, R7.reuse, 0x1, RZ ;  /* 0x0000000107007819 */ /* 0x042fe400000006ff */
        /* <DEDUP_REMOVED lines=14> */
.L_x_254:
[----:B------:R-:W-:Y:S05]  /*3a50*/  BSYNC B0 ;  /* 0x0000000000007941 */ /* 0x000fea0003800000 */
.L_x_253:
[----:B------:R-:W-:Y:S05]  /*3a60*/  @P0 EXIT ;  /* 0x000000000000094d */ /* 0x000fea0003800000 */
[----:B------:R-:W-:Y:S05]  /*3a70*/  @P2 BRA `(.L_x_255) ;  /* 0x0000000000202947 */ /* 0x000fea0003800000 */
[----:B------:R-:W-:-:S05]  /*3a80*/  IMAD R0, R6, R7, RZ ;  /* 0x0000000706007224 */ /* 0x000fca00078e02ff */
[----:B------:R-:W-:-:S13]  /*3a90*/  ISETP.NE.AND P0, PT, R0, -0x1, PT ;  /* 0xffffffff0000780c */ /* 0x000fda0003f05270 */
[----:B------:R-:W-:Y:S05]  /*3aa0*/  @!P0 BRA `(.L_x_255) ;  /* 0x0000000000148947 */ /* 0x000fea0003800000 */
.L_x_256:
[----:B0-----:R-:W2:Y:S04]  /*3ab0*/  LDG.E.STRONG.GPU R5, desc[UR12][R2.64] ;  /* 0x0000000c02057981 */ /* 0x001ea8000c1ef900 */
[----:B--2---:R-:W-:Y:S01]  /*3ac0*/  CCTL.IVALL ;  /* 0x00000000ff00798f */ /* 0x004fe20002000000 */
[----:B------:R-:W-:Y:S05]  /*3ad0*/  YIELD ;  /* 0x0000000000007946 */ /* 0x000fea0003800000 */
[----:B------:R-:W-:-:S13]  /*3ae0*/  ISETP.NE.AND P0, PT, R5, R0, PT ;  /* 0x000000000500720c */ /* 0x000fda0003f05270 */
[----:B------:R-:W-:Y:S05]  /*3af0*/  @P0 BRA `(.L_x_256) ;  /* 0xfffffffc00ec0947 */ /* 0x000fea000383ffff */
.L_x_255:
[----:B------:R-:W-:Y:S05]  /*3b00*/  WARPSYNC.ALL ;  /* 0x0000000000007948 */ /* 0x000fea0003800000 */
[----:B0-----:R-:W0:Y:S08]  /*3b10*/  LDC.64 R2, c[0x0][0x288] ;  /* 0x0000a200ff027b82 */ /* 0x001e300000000a00 */
[----:B------:R-:W-:Y:S01]  /*3b20*/  BAR.SYNC.DEFER_BLOCKING 0x0 ;  /* 0x0000000000007b1d */ /* 0x000fe20000010000 */
[----:B0-----:R-:W-:-:S04]  /*3b30*/  LEA.HI R0, P0, R3, R2, RZ, 0x1 ;  /* 0x0000000203007211 */ /* 0x001fc800078108ff */
[----:B------:R-:W-:-:S04]  /*3b40*/  IADD3.X R5, RZ, R3, RZ, P0, !PT ;  /* 0x00000003ff057210 */ /* 0x000fc800007fe4ff */
[----:B------:R-:W-:Y:S02]  /*3b50*/  SHF.R.S64 R20, R0, 0x1, R5 ;  /* 0x0000000100147819 */ /* 0x000fe40000001005 */
        /* <DEDUP_REMOVED lines=18> */
.L_x_257:
[----:B------:R-:W-:-:S04]  /*3c80*/  LEA R12, P0, R37, UR4, 0x2 ;  /* 0x00000004250c7c11 */ /* 0x000fc8000f8010ff */
[----:B------:R-:W-:Y:S02]  /*3c90*/  LEA.HI.X R13, R37, UR5, R0, 0x2, P0 ;  /* 0x00000005250d7c11 */ /* 0x000fe400080f1400 */
[-C--:B------:R-:W-:Y:S02]  /*3ca0*/  LEA R14, P0, R20, R12.reuse, 0x2 ;  /* 0x0000000c140e7211 */ /* 0x080fe400078010ff */
[-C--:B------:R-:W-:Y:S01]  /*3cb0*/  LEA R18, P2, R27, R12.reuse, 0x2 ;  /* 0x0000000c1b127211 */ /* 0x080fe200078410ff */
[----:B------:R-:W2:Y:S01]  /*3cc0*/  LDG.E R0, desc[UR12][R12.64] ;  /* 0x0000000c0c007981 */ /* 0x000ea2000c1e1900 */
[----:B------:R-:W-:Y:S02]  /*3cd0*/  LEA R16, P1, R2, R12, 0x2 ;  /* 0x0000000c02107211 */ /* 0x000fe400078210ff */
[C---:B------:R-:W-:Y:S02]  /*3ce0*/  IADD3.X R15, R13.reuse, R31, RZ, P0, !PT ;  /* 0x0000001f0d0f7210 */ /* 0x040fe400007fe4ff */
[----:B------:R-:W-:-:S02]  /*3cf0*/  IADD3.X R19, R13, R29, RZ, P2, !PT ;  /* 0x0000001d0d137210 */ /* 0x000fc400017fe4ff */
[----:B------:R-:W-:Y:S02]  /*3d00*/  IADD3.X R17, R23, R13, RZ, P1, !PT ;  /* 0x0000000d17117210 */ /* 0x000fe40000ffe4ff */
        /* <DEDUP_REMOVED lines=8> */
[----:B--2---:R-:W-:Y:S02]  /*3d90*/  F2FP.BF16.F32.PACK_AB R3, R15, R0 ;  /* 0x000000000f03723e */ /* 0x004fe400000010ff */
[----:B------:R-:W-:Y:S02]  /*3da0*/  SHF.R.S32.HI R0, RZ, 0x1f, R37 ;  /* 0x0000001fff007819 */ /* 0x000fe40000011425 */
[----:B---3--:R-:W-:Y:S01]  /*3db0*/  F2FP.BF16.F32.PACK_AB R21, R19, R16 ;  /* 0x000000101315723e */ /* 0x008fe200000010ff */
[----:B------:R2:W-:Y:S04]  /*3dc0*/  STG.E desc[UR12][R8.64], R3 ;  /* 0x0000000308007986 */ /* 0x0005e8000c10190c */
[----:B------:R2:W-:Y:S01]  /*3dd0*/  STG.E desc[UR12][R10.64], R21 ;  /* 0x000000150a007986 */ /* 0x0005e2000c10190c */
[----:B------:R-:W-:-:S13]  /*3de0*/  ISETP.GT.AND.EX P0, PT, R25, R0, PT, P0 ;  /* 0x000000001900720c */ /* 0x000fda0003f04300 */
[----:B--2---:R-:W-:Y:S05]  /*3df0*/  @P0 BRA `(.L_x_257) ;  /* 0xfffffffc00a00947 */ /* 0x004fea000383ffff */
[----:B------:R-:W-:Y:S05]  /*3e00*/  EXIT ;  /* 0x000000000000794d */ /* 0x000fea0003800000 */
.L_x_258:
        /* <DEDUP_REMOVED lines=15> */
.L_x_3300:


//--------------------- .text._Z35group_norm_nhwc_bwd_one_pass_kernelI11Bf16IOBf16WLi128ELi16ELi256EEv26Group_norm_nhwc_bwd_params --------------------------
	.section	.text._Z35group_norm_nhwc_bwd_one_pass_kernelI11Bf16IOBf16WLi128ELi16ELi256EEv26Group_norm_nhwc_bwd_params,"ax",@progbits
	.align	128
        .global         _Z35group_norm_nhwc_bwd_one_pass_kernelI11Bf16IOBf16WLi128ELi16ELi256EEv26Group_norm_nhwc_bwd_params
        .type           _Z35group_norm_nhwc_bwd_one_pass_kernelI11Bf16IOBf16WLi128ELi16ELi256EEv26Group_norm_nhwc_bwd_params,@function
        .size           _Z35group_norm_nhwc_bwd_one_pass_kernelI11Bf16IOBf16WLi128ELi16ELi256EEv26Group_norm_nhwc_bwd_params,(.L_x_3301 - _Z35group_norm_nhwc_bwd_one_pass_kernelI11Bf16IOBf16WLi128ELi16ELi256EEv26Group_norm_nhwc_bwd_params)
        .other          _Z35group_norm_nhwc_bwd_one_pass_kernelI11Bf16IOBf16WLi128ELi16ELi256EEv26Group_norm_nhwc_bwd_params,@"STO_CUDA_ENTRY STV_DEFAULT"
_Z35group_norm_nhwc_bwd_one_pass_kernelI11Bf16IOBf16WLi128ELi16ELi256EEv26Group_norm_nhwc_bwd_params:
.text._Z35group_norm_nhwc_bwd_one_pass_kernelI11Bf16IOBf16WLi128ELi16ELi256EEv26Group_norm_nhwc_bwd_params:
        /* <DEDUP_REMOVED lines=12> */
[--C-:B------:R-:W-:Y:S01]  /*00c0*/  SHF.R.U32.HI R2, RZ, 0x3, R40.reuse ;  /* 0x00000003ff027819 */ /* 0x100fe20000011628 */
[----:B------:R-:W-:Y:S01]  /*00d0*/  ULDC.64 UR10, c[0x0][0x288] ;  /* 0x0000a200000a7ab9 */ /* 0x000fe20000000a00 */
[----:B------:R-:W-:Y:S01]  /*00e0*/  ULDC.64 UR16, c[0x0][0x290] ;  /* 0x0000a40000107ab9 */ /* 0x000fe20000000a00 */
[----:B------:R-:W-:Y:S01]  /*00f0*/  UIMAD.WIDE.U32 UR6, UR10, 0x3, URZ ;  /* 0x000000030a0678a5 */ /* 0x000fe2000f8e003f */
[----:B------:R-:W-:Y:S01]  /*0100*/  ISETP.GE.U32.AND P1, PT, R40, 0x100, PT ;  /* 0x000001002800780c */ /* 0x000fe20003f26070 */
[----:B------:R-:W-:Y:S01]  /*0110*/  UIMAD UR9, UR11, 0x3, URZ ;  /* 0x000000030b0978a4 */ /* 0x000fe2000f8e023f */
[----:B------:R-:W-:Y:S01]  /*0120*/  SHF.R.S32.HI R5, RZ, 0x1f, R40 ;  /* 0x0000001fff057819 */ /* 0x000fe20000011428 */
[----:B------:R-:W1:Y:S01]  /*0130*/  S2UR UR8, SR_CgaCtaId ;  /* 0x00000000000879c3 */ /* 0x000e620000008800 */
[----:B------:R-:W-:Y:S01]  /*0140*/  ULEA.HI UR10, UP0, UR11, UR10, URZ, 0x1 ;  /* 0x0000000a0b0a7291 */ /* 0x000fe2000f81083f */
[----:B------:R-:W-:Y:S01]  /*0150*/  R2UR UR15, R0 ;  /* 0x00000000000f72ca */ /* 0x000fe200000e0000 */
[----:B------:R-:W-:Y:S01]  /*0160*/  UIADD3 UR9, UR7, UR9, URZ ;  /* 0x0000000907097290 */ /* 0x000fe2000fffe03f */
[----:B------:R-:W-:Y:S01]  /*0170*/  LEA.HI R5, R5, R40, RZ, 0x5 ;  /* 0x0000002805057211 */ /* 0x000fe200078f28ff */
[----:B------:R-:W-:-:S02]  /*0180*/  UIADD3.X UR11, URZ, UR11, URZ, UP0, !UPT ;  /* 0x0000000b3f0b7290 */ /* 0x000fc400087fe43f */
[----:B------:R-:W-:Y:S01]  /*0190*/  ULEA.HI UR7, UP0, UR9, UR6, URZ, 0x1 ;  /* 0x0000000609077291 */ /* 0x000fe2000f81083f */
[----:B------:R-:W-:Y:S01]  /*01a0*/  UMOV UR4, 0x400 ;  /* 0x0000040000047882 */ /* 0x000fe20000000000 */
[----:B------:R-:W-:Y:S02]  /*01b0*/  USHF.R.S64 UR6, UR10, 0x1, UR11 ;  /* 0x000000010a067899 */ /* 0x000fe4000800100b */
[----:B------:R-:W-:Y:S01]  /*01c0*/  UIADD3.X UR9, URZ, UR9, URZ, UP0, !UPT ;  /* 0x000000093f097290 */ /* 0x000fe200087fe43f */
[----:B0-----:R-:W-:-:S03]  /*01d0*/  IMAD R2, R3, UR14, R2 ;  /* 0x0000000e03027c24 */ /* 0x001fc6000f8e0202 */
[----:B------:R-:W-:Y:S01]  /*01e0*/  USHF.R.S64 UR7, UR7, 0x1, UR9 ;  /* 0x0000000107077899 */ /* 0x000fe20008001009 */
[----:B------:R-:W0:Y:S01]  /*01f0*/  S2R R3, SR_LANEID ;  /* 0x0000000000037919 */ /* 0x000e220000000000 */
[----:B------:R-:W-:Y:S01]  /*0200*/  USHF.R.S32.HI UR9, URZ, 0x1, UR9 ;  /* 0x000000013f097899 */ /* 0x000fe20008011409 */
[----:B------:R-:W-:Y:S02]  /*0210*/  ISETP.LT.U32.AND P2, PT, R2, UR16, PT ;  /* 0x0000001002007c0c */ /* 0x000fe4000bf41070 */
[----:B------:R-:W-:Y:S01]  /*0220*/  SHF.R.S32.HI R4, RZ, 0x1f, R2 ;  /* 0x0000001fff047819 */ /* 0x000fe20000011402 */
[----:B-1----:R-:W-:Y:S02]  /*0230*/  ULEA UR4, UR8, UR4, 0x18 ;  /* 0x0000000408047291 */ /* 0x002fe4000f8ec03f */
        /* <DEDUP_REMOVED lines=12> */
[----:B------:R-:W-:-:S06]  /*0300*/  UMOV UR4, URZ ;  /* 0x0000003f00047c82 */ /* 0x000fcc0008000000 */
.L_x_294:
[----:B-1----:R-:W1:Y:S01]  /*0310*/  LDC R11, c[0x0][0x2a0] ;  /* 0x0000a800ff0b7b82 */ /* 0x002e620000000800 */
[----:B------:R-:W-:Y:S01]  /*0320*/  IABS R10, UR15 ;  /* 0x0000000f000a7c13 */ /* 0x000fe20008000000 */
[----:B------:R-:W-:Y:S01]  /*0330*/  ULDC.64 UR10, c[0x0][0x248] ;  /* 0x00009200000a7ab9 */ /* 0x000fe20000000a00 */
[----:B------:R-:W-:Y:S01]  /*0340*/  ISETP.LE.AND P0, PT, RZ, UR15, PT ;  /* 0x0000000fff007c0c */ /* 0x000fe2000bf03270 */
[----:B------:R-:W-:Y:S01]  /*0350*/  UIMAD.WIDE UR10, UR15, 0x8, UR10 ;  /* 0x000000080f0a78a5 */ /* 0x000fe2000f8e020a */
[----:B------:R-:W-:-:S03]  /*0360*/  ULDC.64 UR18, c[0x0][0x298] ;  /* 0x0000a60000127ab9 */ /* 0x000fc60000000a00 */
[----:B------:R-:W2:Y:S02]  /*0370*/  LDC R12, c[0x0][0x2ac] ;  /* 0x0000ab00ff0c7b82 */ /* 0x000ea40000000800 */
[----:B------:R-:W-:Y:S02]  /*0380*/  MOV R14, UR10 ;  /* 0x0000000a000e7c02 */ /* 0x000fe40008000f00 */
[----:B------:R-:W-:-:S04]  /*0390*/  MOV R15, UR11 ;  /* 0x0000000b000f7c02 */ /* 0x000fc80008000f00 */
[----:B0-----:R-:W3:Y:S02]  /*03a0*/  @P1 LDC.64 R16, c[0x0][0x288] ;  /* 0x0000a200ff101b82 */ /* 0x001ee40000000a00 */
[----:B------:R-:W4:Y:S01]  /*03b0*/  LDG.E.64 R14, desc[UR12][R14.64] ;  /* 0x0000000c0e0e7981 */ /* 0x000f22000c1e1b00 */
[----:B-1----:R-:W-:-:S05]  /*03c0*/  IABS R8, R11 ;  /* 0x0000000b00087213 */ /* 0x002fca0000000000 */
[----:B------:R-:W1:Y:S01]  /*03d0*/  @P1 LDC.64 R20, c[0x0][0x230] ;  /* 0x00008c00ff141b82 */ /* 0x000e620000000a00 */
[----:B------:R-:W0:Y:S01]  /*03e0*/  I2F.RP R5, R8 ;  /* 0x0000000800057306 */ /* 0x000e220000209400 */
[----:B------:R-:W-:-:S06]  /*03f0*/  IADD3 R27, R2, 0x20, RZ ;  /* 0x00000020021b7810 */ /* 0x000fcc0007ffe0ff */
[----:B------:R-:W1:Y:S01]  /*0400*/  @P1 LDC.64 R22, c[0x0][0x228] ;  /* 0x00008a00ff161b82 */ /* 0x000e620000000a00 */
[----:B0-----:R-:W0:Y:S02]  /*0410*/  MUFU.RCP R5, R5 ;  /* 0x0000000500057308 */ /* 0x001e240000001000 */
[----:B0-----:R-:W-:-:S06]  /*0420*/  IADD3 R6, R5, 0xffffffe, RZ ;  /* 0x0ffffffe05067810 */ /* 0x001fcc0007ffe0ff */
[----:B------:R0:W2:Y:S02]  /*0430*/  F2I.FTZ.U32.TRUNC.NTZ R7, R6 ;  /* 0x0000000600077305 */ /* 0x0000a4000021f000 */
[----:B0-----:R-:W-:Y:S01]  /*0440*/  HFMA2.MMA R6, -RZ, RZ, 0, 0 ;  /* 0x00000000ff067435 */ /* 0x001fe200000001ff */
[----:B--2---:R-:W-:-:S05]  /*0450*/  IADD3 R9, RZ, -R7, RZ ;  /* 0x80000007ff097210 */ /* 0x004fca0007ffe0ff */
[----:B------:R-:W-:-:S04]  /*0460*/  IMAD R9, R9, R8, RZ ;  /* 0x0000000809097224 */ /* 0x000fc800078e02ff */
[----:B------:R-:W-:Y:S01]  /*0470*/  IMAD.HI.U32 R7, R7, R9, R6 ;  /* 0x0000000907077227 */ /* 0x000fe200078e0006 */
[----:B------:R-:W-:Y:S02]  /*0480*/  MOV R9, R10 ;  /* 0x0000000a00097202 */ /* 0x000fe40000000f00 */
[----:B------:R-:W-:Y:S02]  /*0490*/  LOP3.LUT R6, R11, UR15, RZ, 0x3c, !PT ;  /* 0x0000000f0b067c12 */ /* 0x000fe4000f8e3cff */
[----:B------:R-:W-:Y:S01]  /*04a0*/  SHF.L.U32 R10, R40, 0x1, RZ ;  /* 0x00000001280a7819 */ /* 0x000fe200000006ff */
[----:B------:R-:W-:Y:S01]  /*04b0*/  IMAD.HI.U32 R7, R7, R9, RZ ;  /* 0x0000000907077227 */ /* 0x000fe200078e00ff */
[----:B------:R-:W-:Y:S02]  /*04c0*/  ISETP.GE.AND P3, PT, R6, RZ, PT ;  /* 0x000000ff0600720c */ /* 0x000fe40003f66270 */
[----:B------:R-:W-:Y:S02]  /*04d0*/  LOP3.LUT R10, R10, 0xe, RZ, 0xc0, !PT ;  /* 0x0000000e0a0a7812 */ /* 0x000fe400078ec0ff */
[----:B------:R-:W-:-:S05]  /*04e0*/  IADD3 R5, -R7, RZ, RZ ;  /* 0x000000ff07057210 */ /* 0x000fca0007ffe1ff */
[----:B------:R-:W-:-:S05]  /*04f0*/  IMAD R5, R8, R5, R9 ;  /* 0x0000000508057224 */ /* 0x000fca00078e0209 */
[----:B------:R-:W-:-:S13]  /*0500*/  ISETP.GT.U32.AND P5, PT, R8, R5, PT ;  /* 0x000000050800720c */ /* 0x000fda0003fa4070 */
[-C--:B------:R-:W-:Y:S02]  /*0510*/  @!P5 IADD3 R5, R5, -R8.reuse, RZ ;  /* 0x800000080505d210 */ /* 0x080fe40007ffe0ff */
[----:B------:R-:W-:Y:S02]  /*0520*/  @!P5 IADD3 R7, R7, 0x1, RZ ;  /* 0x000000010707d810 */ /* 0x000fe40007ffe0ff */
[CC--:B------:R-:W-:Y:S02]  /*0530*/  ISETP.GE.U32.AND P4, PT, R5.reuse, R8.reuse, PT ;  /* 0x000000080500720c */ /* 0x0c0fe40003f86070 */
[-C--:B------:R-:W-:Y:S02]  /*0540*/  ISETP.GT.U32.AND P5, PT, R8, R5.reuse, PT ;  /* 0x000000050800720c */ /* 0x080fe40003fa4070 */
[----:B------:R-:W-:Y:S02]  /*0550*/  IADD3 R6, R5, -R8, RZ ;  /* 0x8000000805067210 */ /* 0x000fe40007ffe0ff */
[----:B------:R-:W0:Y:S02]  /*0560*/  @P2 LDC.64 R8, c[0x0][0x288] ;  /* 0x0000a200ff082b82 */ /* 0x000e240000000a00 */
[----:B------:R-:W-:-:S02]  /*0570*/  SEL R5, R6, R5, !P5 ;  /* 0x0000000506057207 */ /* 0x000fc40006800000 */
[----:B------:R-:W-:Y:S02]  /*0580*/  LOP3.LUT R6, RZ, R11, RZ, 0x33, !PT ;  /* 0x0000000bff067212 */ /* 0x000fe400078e33ff */
[----:B------:R-:W-:Y:S02]  /*0590*/  @!P0 IADD3 R5, -R5, RZ, RZ ;  /* 0x000000ff05058210 */ /* 0x000fe40007ffe1ff */
[----:B------:R-:W-:Y:S02]  /*05a0*/  @P4 IADD3 R7, R7, 0x1, RZ ;  /* 0x0000000107074810 */ /* 0x000fe40007ffe0ff */
[----:B------:R-:W-:Y:S02]  /*05b0*/  ISETP.NE.AND P4, PT, R11, RZ, PT ;  /* 0x000000ff0b00720c */ /* 0x000fe40003f85270 */
[----:B------:R-:W-:Y:S02]  /*05c0*/  @!P3 IADD3 R7, -R7, RZ, RZ ;  /* 0x000000ff0707b210 */ /* 0x000fe40007ffe1ff */
[----:B------:R-:W-:-:S02]  /*05d0*/  SHF.R.U32.HI R11, RZ, 0x3, R40 ;  /* 0x00000003ff0b7819 */ /* 0x000fc40000011628 */
[C---:B------:R-:W-:Y:S02]  /*05e0*/  SEL R5, R6.reuse, R5, !P4 ;  /* 0x0000000506057207 */ /* 0x040fe40006000000 */
[----:B------:R-:W-:Y:S01]  /*05f0*/  SEL R43, R6, R7, !P4 ;  /* 0x00000007062b7207 */ /* 0x000fe20006000000 */
[----:B------:R-:W-:Y:S01]  /*0600*/  IMAD R18, R12, UR14, R11 ;  /* 0x0000000e0c127c24 */ /* 0x000fe2000f8e020b */
[----:B------:R-:W-:Y:S01]  /*0610*/  LEA R6, R5, R10, 0x4 ;  /* 0x0000000a05067211 */ /* 0x000fe200078e20ff */
[----:B------:R-:W2:Y:S01]  /*0620*/  @P2 LDC.64 R12, c[0x0][0x228] ;  /* 0x00008a00ff0c2b82 */ /* 0x000ea20000000a00 */
[----:B------:R-:W-:Y:S02]  /*0630*/  SHF.R.S32.HI R11, RZ, 0x1f, R2 ;  /* 0x0000001fff0b7819 */ /* 0x000fe40000011402 */
[----:B------:R-:W-:Y:S02]  /*0640*/  SHF.R.S32.HI R10, RZ, 0x1f, R43 ;  /* 0x0000001fff0a7819 */ /* 0x000fe4000001142b */
[----:B------:R-:W-:Y:S01]  /*0650*/  SHF.R.S32.HI R7, RZ, 0x1f, R6 ;  /* 0x0000001fff077819 */ /* 0x000fe20000011406 */
[----:B0-----:R-:W-:-:S02]  /*0660*/  @P2 IMAD R11, R11, R8, RZ ;  /* 0x000000080b0b2224 */ /* 0x001fc400078e02ff */
[----:B------:R-:W-:Y:S02]  /*0670*/  IMAD R10, R10, UR18, RZ ;  /* 0x000000120a0a7c24 */ /* 0x000fe4000f8e02ff */
[----:B------:R-:W-:Y:S01]  /*0680*/  @P2 IMAD R19, R2, R9, R11 ;  /* 0x0000000902132224 */ /* 0x000fe200078e020b */
[----:B------:R-:W-:Y:S01]  /*0690*/  IADD3 R9, R18, 0x40, RZ ;  /* 0x0000004012097810 */ /* 0x000fe20007ffe0ff */
[C---:B------:R-:W-:Y:S02]  /*06a0*/  IMAD R45, R43.reuse, UR19, R10 ;  /* 0x000000132b2d7c24 */ /* 0x040fe4000f8e020a */
[----:B------:R-:W-:Y:S01]  /*06b0*/  IMAD.WIDE.U32 R42, R43, UR18, R6 ;  /* 0x000000122b2a7c25 */ /* 0x000fe2000f8e0006 */
[----:B------:R-:W-:Y:S01]  /*06c0*/  ULDC.64 UR18, c[0x0][0x290] ;  /* 0x0000a40000127ab9 */ /* 0x000fe20000000a00 */
[----:B------:R-:W0:Y:S01]  /*06d0*/  @P2 LDC.64 R10, c[0x0][0x230] ;  /* 0x00008c00ff0a2b82 */ /* 0x000e220000000a00 */
[----:B------:R-:W-:Y:S02]  /*06e0*/  ISETP.GE.U32.AND P0, PT, R9, UR18, PT ;  /* 0x0000001209007c0c */ /* 0x000fe4000bf06070 */
[----:B------:R-:W-:-:S02]  /*06f0*/  SHF.R.S32.HI R9, RZ, 0x1f, R9 ;  /* 0x0000001fff097819 */ /* 0x000fc40000011409 */
[----:B------:R-:W-:Y:S02]  /*0700*/  IADD3 R45, R43, R45, RZ ;  /* 0x0000002d2b2d7210 */ /* 0x000fe40007ffe0ff */
[----:B------:R-:W-:Y:S02]  /*0710*/  ISETP.GE.AND.EX P0, PT, R9, UR19, PT, P0 ;  /* 0x0000001309007c0c */ /* 0x000fe4000bf06300 */
[----:B------:R-:W-:Y:S02]  /*0720*/  @P2 MOV R44, R42 ;  /* 0x0000002a002c2202 */ /* 0x000fe40000000f00 */
[----:B------:R-:W-:Y:S02]  /*0730*/  ISETP.LT.U32.AND P0, PT, R40, 0x100, !P0 ;  /* 0x000001002800780c */ /* 0x000fe40004701070 */
        /* <DEDUP_REMOVED lines=8> */
[----:B------:R-:W1:Y:S01]  /*07c0*/  @P0 LDC.64 R8, c[0x0][0x288] ;  /* 0x0000a200ff080b82 */ /* 0x000e620000000a00 */
[----:B------:R-:W-:Y:S02]  /*07d0*/  SHF.R.S32.HI R25, RZ, 0x1f, R27 ;  /* 0x0000001fff197819 */ /* 0x000fe4000001141b */
[----:B------:R-:W-:Y:S02]  /*07e0*/  ISETP.LT.U32.AND P3, PT, R40, 0x100, !P3 ;  /* 0x000001002800780c */ /* 0x000fe40005f61070 */
[C---:B0-----:R-:W-:Y:S02]  /*07f0*/  @P2 IADD3 R10, P4, R19.reuse, R10, RZ ;  /* 0x0000000a130a2210 */ /* 0x041fe40007f9e0ff */
[----:B--2---:R-:W-:Y:S01]  /*0800*/  @P2 IADD3 R12, P5, R19, R12, RZ ;  /* 0x0000000c130c2210 */ /* 0x004fe20007fbe0ff */
[----:B---3--:R-:W-:Y:S01]  /*0810*/  @P1 IMAD R18, R25, R16, RZ ;  /* 0x0000001019121224 */ /* 0x008fe200078e02ff */
[C---:B------:R-:W-:Y:S02]  /*0820*/  @P2 IADD3.X R11, R24.reuse, R11, RZ, P4, !PT ;  /* 0x0000000b180b2210 */ /* 0x040fe400027fe4ff */
[----:B------:R-:W-:-:S02]  /*0830*/  @P2 IADD3.X R13, R24, R13, RZ, P5, !PT ;  /* 0x0000000d180d2210 */ /* 0x000fc40002ffe4ff */
[----:B------:R-:W-:Y:S02]  /*0840*/  @P1 MOV R24, R42 ;  /* 0x0000002a00181202 */ /* 0x000fe40000000f00 */
[----:B------:R-:W-:Y:S01]  /*0850*/  @P1 MOV R25, R45 ;  /* 0x0000002d00191202 */ /* 0x000fe20000000f00 */
[C---:B------:R-:W-:Y:S02]  /*0860*/  @P1 IMAD R17, R27.reuse, R17, R18 ;  /* 0x000000111b111224 */ /* 0x040fe400078e0212 */
[----:B------:R-:W0:Y:S01]  /*0870*/  @P3 LDC.64 R18, c[0x0][0x288] ;  /* 0x0000a200ff123b82 */ /* 0x000e220000000a00 */
[----:B------:R-:W-:Y:S01]  /*0880*/  @P1 IMAD.WIDE.U32 R24, R27, R16, R24 ;  /* 0x000000101b181225 */ /* 0x000fe200078e0018 */
[----:B------:R-:W-:-:S04]  /*0890*/  IADD3 R27, R2, 0x40, RZ ;  /* 0x00000040021b7810 */ /* 0x000fc80007ffe0ff */
[----:B------:R-:W-:Y:S02]  /*08a0*/  @P1 IADD3 R29, R25, R17, RZ ;  /* 0x00000011191d1210 */ /* 0x000fe40007ffe0ff */
[C---:B------:R-:W-:Y:S02]  /*08b0*/  @P1 SHF.L.U32 R25, R24.reuse, 0x1, RZ ;  /* 0x0000000118191819 */ /* 0x040fe400000006ff */
[----:B------:R-:W-:Y:S02]  /*08c0*/  CS2R R38, SRZ ;  /* 0x0000000000267805 */ /* 0x000fe4000001ff00 */
[----:B------:R-:W-:Y:S02]  /*08d0*/  SHF.R.S32.HI R31, RZ, 0x1f, R27 ;  /* 0x0000001fff1f7819 */ /* 0x000fe4000001141b */
[----:B------:R-:W-:Y:S02]  /*08e0*/  CS2R R36, SRZ ;  /* 0x0000000000247805 */ /* 0x000fe4000001ff00 */
[----:B------:R-:W-:-:S02]  /*08f0*/  @P1 SHF.L.U64.HI R26, R24, 0x1, R29 ;  /* 0x00000001181a1819 */ /* 0x000fc4000001021d */
[----:B------:R-:W-:Y:S02]  /*0900*/  CS2R R34, SRZ ;  /* 0x0000000000227805 */ /* 0x000fe4000001ff00 */
[C---:B-1----:R-:W-:Y:S01]  /*0910*/  @P1 IADD3 R20, P4, R25.reuse, R20, RZ ;  /* 0x0000001419141210 */ /* 0x042fe20007f9e0ff */
[----:B------:R-:W1:Y:S01]  /*0920*/  @P0 LDC.64 R16, c[0x0][0x230] ;  /* 0x00008c00ff100b82 */ /* 0x000e620000000a00 */
[----:B------:R-:W-:Y:S01]  /*0930*/  @P1 IADD3 R22, P5, R25, R22, RZ ;  /* 0x0000001619161210 */ /* 0x000fe20007fbe0ff */
[----:B------:R-:W-:Y:S01]  /*0940*/  @P0 IMAD R28, R31, R8, RZ ;  /* 0x000000081f1c0224 */ /* 0x000fe200078e02ff */
[----:B------:R-:W-:Y:S01]  /*0950*/  @P0 MOV R24, R42 ;  /* 0x0000002a00180202 */ /* 0x000fe20000000f00 */
[----:B------:R2:W5:Y:S01]  /*0960*/  @P2 LDG.E R38, desc[UR12][R10.64] ;  /* 0x0000000c0a262981 */ /* 0x000562000c1e1900 */
[----:B------:R-:W-:Y:S01]  /*0970*/  @P0 MOV R25, R45 ;  /* 0x0000002d00190202 */ /* 0x000fe20000000f00 */
[C---:B------:R-:W-:Y:S01]  /*0980*/  @P0 IMAD R31, R27.reuse, R9, R28 ;  /* 0x000000091b1f0224 */ /* 0x040fe200078e021c */
[----:B------:R-:W-:Y:S01]  /*0990*/  IADD3 R29, R2, 0x60, RZ ;  /* 0x00000060021d7810 */ /* 0x000fe20007ffe0ff */
[----:B------:R3:W5:Y:S01]  /*09a0*/  @P2 LDG.E R37, desc[UR12][R12.64] ;  /* 0x0000000c0c252981 */ /* 0x000762000c1e1900 */
[----:B------:R-:W-:Y:S01]  /*09b0*/  @P0 IMAD.WIDE.U32 R24, R27, R8, R24 ;  /* 0x000000081b180225 */ /* 0x000fe200078e0018 */
[----:B--2---:R-:W2:Y:S01]  /*09c0*/  @P3 LDC.64 R10, c[0x0][0x230] ;  /* 0x00008c00ff0a3b82 */ /* 0x004ea20000000a00 */
[----:B------:R-:W-:-:S03]  /*09d0*/  SHF.R.S32.HI R33, RZ, 0x1f, R29 ;  /* 0x0000001fff217819 */ /* 0x000fc6000001141d */
[----:B------:R-:W-:-:S04]  /*09e0*/  @P0 IADD3 R27, R25, R31, RZ ;  /* 0x0000001f191b0210 */ /* 0x000fc80007ffe0ff */
[----:B---3--:R-:W3:Y:S01]  /*09f0*/  @P3 LDC.64 R12, c[0x0][0x228] ;  /* 0x00008a00ff0c3b82 */ /* 0x008ee20000000a00 */
[----:B------:R-:W-:Y:S01]  /*0a00*/  @P0 SHF.L.U32 R25, R24, 0x1, RZ ;  /* 0x0000000118190819 */ /* 0x000fe200000006ff */
[----:B0-----:R-:W-:Y:S01]  /*0a10*/  @P3 IMAD R28, R33, R18, RZ ;  /* 0x00000012211c3224 */ /* 0x001fe200078e02ff */
[C---:B------:R-:W-:Y:S02]  /*0a20*/  @P1 IADD3.X R21, R26.reuse, R21, RZ, P4, !PT ;  /* 0x000000151a151210 */ /* 0x040fe400027fe4ff */
[----:B------:R-:W-:Y:S02]  /*0a30*/  @P1 IADD3.X R23, R26, R23, RZ, P5, !PT ;  /* 0x000000171a171210 */ /* 0x000fe40002ffe4ff */
[----:B------:R-:W-:Y:S01]  /*0a40*/  @P0 SHF.L.U64.HI R24, R24, 0x1, R27 ;  /* 0x0000000118180819 */ /* 0x000fe2000001021b */
[----:B------:R-:W-:Y:S01]  /*0a50*/  @P3 IMAD R31, R29, R19, R28 ;  /* 0x000000131d1f3224 */ /* 0x000fe200078e021c */
[----:B------:R-:W-:Y:S02]  /*0a60*/  @P3 MOV R26, R42 ;  /* 0x0000002a001a3202 */ /* 0x000fe40000000f00 */
[----:B------:R-:W-:-:S02]  /*0a70*/  CS2R R32, SRZ ;  /* 0x0000000000207805 */ /* 0x000fc4000001ff00 */
[----:B------:R-:W-:Y:S01]  /*0a80*/  @P3 MOV R27, R45 ;  /* 0x0000002d001b3202 */ /* 0x000fe20000000f00 */
[----:B------:R0:W5:Y:S01]  /*0a90*/  @P1 LDG.E R39, desc[UR12][R20.64] ;  /* 0x0000000c14271981 */ /* 0x000162000c1e1900 */
[----:B------:R-:W4:Y:S01]  /*0aa0*/  @P0 LDC.64 R8, c[0x0][0x228] ;  /* 0x00008a00ff080b82 */ /* 0x000f220000000a00 */
[----:B------:R-:W-:Y:S02]  /*0ab0*/  @P3 IMAD.WIDE.U32 R18, R29, R18, R26 ;  /* 0x000000121d123225 */ /* 0x000fe400078e001a */
[----:B------:R0:W5:Y:S03]  /*0ac0*/  @P1 LDG.E R36, desc[UR12][R22.64] ;  /* 0x0000000c16241981 */ /* 0x000166000c1e1900 */
[----:B------:R-:W-:Y:S02]  /*0ad0*/  @P3 IADD3 R27, R19, R31, RZ ;  /* 0x0000001f131b3210 */ /* 0x000fe40007ffe0ff */
[----:B------:R-:W-:-:S02]  /*0ae0*/  @P3 SHF.L.U32 R19, R18, 0x1, RZ ;  /* 0x0000000112133819 */ /* 0x000fc400000006ff */
[----:B------:R-:W-:Y:S02]  /*0af0*/  @P3 SHF.L.U64.HI R18, R18, 0x1, R27 ;  /* 0x0000000112123819 */ /* 0x000fe4000001021b */
[C---:B--2---:R-:W-:Y:S02]  /*0b00*/  @P3 IADD3 R10, P5, R19.reuse, R10, RZ ;  /* 0x0000000a130a3210 */ /* 0x044fe40007fbe0ff */
[----:B---3--:R-:W-:Y:S02]  /*0b10*/  @P3 IADD3 R12, P6, R19, R12, RZ ;  /* 0x0000000c130c3210 */ /* 0x008fe40007fde0ff */
[C---:B------:R-:W-:Y:S02]  /*0b20*/  @P3 IADD3.X R11, R18.reuse, R11, RZ, P5, !PT ;  /* 0x0000000b120b3210 */ /* 0x040fe40002ffe4ff */
[----:B------:R-:W-:-:S03]  /*0b30*/  @P3 IADD3.X R13, R18, R13, RZ, P6, !PT ;  /* 0x0000000d120d3210 */ /* 0x000fc600037fe4ff */
[----:B------:R0:W5:Y:S04]  /*0b40*/  @P3 LDG.E R35, desc[UR12][R10.64] ;  /* 0x0000000c0a233981 */ /* 0x000168000c1e1900 */
[----:B------:R0:W5:Y:S01]  /*0b50*/  @P3 LDG.E R32, desc[UR12][R12.64] ;  /* 0x0000000c0c203981 */ /* 0x000162000c1e1900 */
[----:B-1----:R-:W-:-:S04]  /*0b60*/  @P0 IADD3 R16, P4, R25, R16, RZ ;  /* 0x0000001019100210 */ /* 0x002fc80007f9e0ff */
[----:B------:R-:W-:Y:S02]  /*0b70*/  @P0 IADD3.X R17, R24, R17, RZ, P4, !PT ;  /* 0x0000001118110210 */ /* 0x000fe400027fe4ff */
[----:B----4-:R-:W-:-:S03]  /*0b80*/  @P0 IADD3 R8, P4, R25, R8, RZ ;  /* 0x0000000819080210 */ /* 0x010fc60007f9e0ff */
[----:B------:R0:W5:Y:S01]  /*0b90*/  @P0 LDG.E R34, desc[UR12][R16.64] ;  /* 0x0000000c10220981 */ /* 0x000162000c1e1900 */
[----:B------:R-:W-:Y:S02]  /*0ba0*/  R2UR UR20, R14 ;  /* 0x000000000e1472ca */ /* 0x000fe400000e0000 */
        /* <DEDUP_REMOVED lines=10> */
[----:B------:R-:W-:Y:S01]  /*0c50*/  UMOV UR18, 0x3f800000 ;  /* 0x3f80000000127882 */ /* 0x000fe20000000000 */
[----:B------:R-:W-:Y:S01]  /*0c60*/  BSSY B0, `(.L_x_260) ;  /* 0x0000018000007945 */ /* 0x000fe20003800000 */
[----:B-1----:R-:W-:Y:S02]  /*0c70*/  @P0 R2UR UR10, R14 ;  /* 0x000000000e0a02ca */ /* 0x002fe400000e0000 */
[----:B------:R-:W-:Y:S02]  /*0c80*/  ISETP.GT.U32.AND P0, PT, R40, 0xff, PT ;  /* 0x000000ff2800780c */ /* 0x000fe40003f04070 */
[----:B------:R-:W-:Y:S02]  /*0c90*/  CS2R R30, SRZ ;  /* 0x00000000001e7805 */ /* 0x000fe4000001ff00 */
[----:B------:R-:W-:-:S07]  /*0ca0*/  CS2R R28, SRZ ;  /* 0x00000000001c7805 */ /* 0x000fce000001ff00 */
[----:B------:R-:W-:Y:S02]  /*0cb0*/  @UP0 UMOV UR18, UR10 ;  /* 0x0000000a00120c82 */ /* 0x000fe40008000000 */
[----:B0-----:R-:W-:Y:S05]  /*0cc0*/  @P0 BRA `(.L_x_261) ;  /* 0x0000000000440947 */ /* 0x001fea0003800000 */
        /* <DEDUP_REMOVED lines=17> */
.L_x_261:
[----:B------:R-:W-:Y:S05]  /*0de0*/  BSYNC B0 ;  /* 0x0000000000007941 */ /* 0x000fea0003800000 */
.L_x_260:
[----:B------:R-:W-:Y:S02]  /*0df0*/  ISETP.NE.AND P3, PT, RZ, UR16, PT ;  /* 0x00000010ff007c0c */ /* 0x000fe4000bf65270 */
[C---:B-----5:R-:W-:Y:S02]  /*0e00*/  PRMT R6, R38.reuse, 0x7632, R6 ;  /* 0x0000763226067816 */ /* 0x060fe40000000006 */
        /* <DEDUP_REMOVED lines=36> */
.L_x_262:
        /* <DEDUP_REMOVED lines=26> */
.L_x_263:
[----:B------:R-:W-:Y:S01]  /*11f0*/  FFMA.FTZ R20, R6, R15, R17 ;  /* 0x0000000f06147223 */ /* 0x000fe20000010011 */
[----:B------:R-:W-:Y:S01]  /*1200*/  FMUL.FTZ R18, R8, R31 ;  /* 0x0000001f08127220 */ /* 0x000fe20000410000 */
[----:B------:R-:W-:Y:S01]  /*1210*/  FADD.FTZ R17, R15, R16 ;  /* 0x000000100f117221 */ /* 0x000fe20000010000 */
[----:B------:R-:W-:Y:S01]  /*1220*/  SHF.L.U32 R15, R34, 0x10, RZ ;  /* 0x00000010220f7819 */ /* 0x000fe200000006ff */
[----:B------:R-:W-:Y:S01]  /*1230*/  FMUL.FTZ R21, R9, R28 ;  /* 0x0000001c09157220 */ /* 0x000fe20000410000 */
[----:B------:R-:W-:Y:S01]  /*1240*/  SHF.L.U32 R16, R12, 0x10, RZ ;  /* 0x000000100c107819 */ /* 0x000fe200000006ff */
[----:B------:R-:W-:Y:S01]  /*1250*/  FADD.FTZ R12, R17, R18 ;  /* 0x00000012110c7221 */ /* 0x000fe20000010000 */
[----:B------:R-:W-:Y:S01]  /*1260*/  FFMA.FTZ R19, R13, R18, R20 ;  /* 0x000000120d137223 */ /* 0x000fe20000010014 */
        /* <DEDUP_REMOVED lines=26> */
.L_x_264:
        /* <DEDUP_REMOVED lines=37> */
.L_x_265:
[----:B------:R-:W-:Y:S01]  /*1660*/  FMUL.FTZ R24, R22, R31 ;  /* 0x0000001f16187220 */ /* 0x000fe20000410000 */
[----:B------:R-:W-:Y:S01]  /*1670*/  ISETP.GT.AND P0, PT, R3, 0x1e, PT ;  /* 0x0000001e0300780c */ /* 0x000fe20003f04270 */
[----:B------:R-:W0:Y:S01]  /*1680*/  S2UR UR19, SR_CgaCtaId ;  /* 0x00000000001379c3 */ /* 0x000e220000008800 */
[----:B------:R-:W-:Y:S01]  /*1690*/  FFMA.FTZ R26, R7, R10, RZ ;  /* 0x0000000a071a7223 */ /* 0x000fe200000100ff */
[----:B------:R-:W-:Y:S01]  /*16a0*/  FFMA.FTZ R25, R21, R24, R12 ;  /* 0x0000001815197223 */ /* 0x000fe2000001000c */
[----:B------:R-:W-:Y:S01]  /*16b0*/  FMUL.FTZ R12, R19, R28 ;  /* 0x0000001c130c7220 */ /* 0x000fe20000410000 */
[----:B------:R-:W-:Y:S01]  /*16c0*/  FADD.FTZ R27, R23, R24 ;  /* 0x00000018171b7221 */ /* 0x000fe20000010000 */
[----:B------:R-:W-:Y:S01]  /*16d0*/  FFMA.FTZ R26, R13, R8, R26 ;  /* 0x000000080d1a7223 */ /* 0x000fe2000001001a */
[----:B------:R-:W-:Y:S01]  /*16e0*/  FFMA.FTZ R13, R6, R11, RZ ;  /* 0x0000000b060d7223 */ /* 0x000fe200000100ff */
[----:B------:R-:W-:Y:S01]  /*16f0*/  FFMA.FTZ R23, R20, R12, R25 ;  /* 0x0000000c14177223 */ /* 0x000fe20000010019 */
[----:B------:R-:W-:Y:S01]  /*1700*/  FADD.FTZ R12, R12, R27 ;  /* 0x0000001b0c0c7221 */ /* 0x000fe20000010000 */
[----:B------:R-:W-:Y:S01]  /*1710*/  FADD.FTZ R7, RZ, R10 ;  /* 0x0000000aff077221 */ /* 0x000fe20000010000 */
[----:B------:R-:W-:Y:S01]  /*1720*/  FADD.FTZ R6, RZ, R11 ;  /* 0x0000000bff067221 */ /* 0x000fe20000010000 */
[----:B------:R-:W-:Y:S01]  /*1730*/  UMOV UR11, 0x400 ;  /* 0x00000400000b7882 */ /* 0x000fe20000000000 */
[----:B------:R-:W1:Y:S01]  /*1740*/  SHFL.DOWN PT, R24, R23, 0x1, 0x1f ;  /* 0x08201f0017187f89 */ /* 0x000e6200000e0000 */
[----:B------:R-:W-:Y:S01]  /*1750*/  UIADD3 UR10, UR11, 0x60, URZ ;  /* 0x000000600b0a7890 */ /* 0x000fe2000fffe03f */
[----:B------:R-:W-:Y:S01]  /*1760*/  FADD.FTZ R7, R7, R8 ;  /* 0x0000000807077221 */ /* 0x000fe20000010000 */
[----:B------:R-:W-:Y:S01]  /*1770*/  FFMA.FTZ R13, R14, R9, R13 ;  /* 0x000000090e0d7223 */ /* 0x000fe2000001000d */
[----:B------:R-:W2:Y:S01]  /*1780*/  SHFL.DOWN PT, R25, R12, 0x1, 0x1f ;  /* 0x08201f000c197f89 */ /* 0x000ea200000e0000 */
[----:B------:R-:W-:Y:S01]  /*1790*/  FADD.FTZ R6, R6, R9 ;  /* 0x0000000906067221 */ /* 0x000fe20000010000 */
[----:B------:R-:W-:Y:S01]  /*17a0*/  ISETP.NE.AND P4, PT, R40, RZ, PT ;  /* 0x000000ff2800720c */ /* 0x000fe20003f85270 */
[----:B------:R-:W-:Y:S01]  /*17b0*/  FFMA.FTZ R26, R17, R18, R26 ;  /* 0x00000012111a7223 */ /* 0x000fe2000001001a */
[----:B------:R-:W-:Y:S01]  /*17c0*/  FADD.FTZ R7, R7, R18 ;  /* 0x0000001207077221 */ /* 0x000fe20000010000 */
[----:B------:R-:W-:Y:S01]  /*17d0*/  FFMA.FTZ R13, R16, R15, R13 ;  /* 0x0000000f100d7223 */ /* 0x000fe2000001000d */
[----:B------:R-:W-:Y:S01]  /*17e0*/  FADD.FTZ R6, R6, R15 ;  /* 0x0000000f06067221 */ /* 0x000fe20000010000 */
[----:B------:R-:W-:Y:S01]  /*17f0*/  FFMA.FTZ R8, R21, R22, R26 ;  /* 0x0000001615087223 */ /* 0x000fe2000001001a */
[----:B0-----:R-:W-:Y:S01]  /*1800*/  ULEA UR10, UR19, UR10, 0x18 ;  /* 0x0000000a130a7291 */ /* 0x001fe2000f8ec03f */
[----:B------:R-:W-:Y:S01]  /*1810*/  FFMA.FTZ R9, R20, R19, R13 ;  /* 0x0000001314097223 */ /* 0x000fe2000001000d */
[----:B------:R-:W-:Y:S01]  /*1820*/  FADD.FTZ R10, R7, R22 ;  /* 0x00000016070a7221 */ /* 0x000fe20000010000 */
        /* <DEDUP_REMOVED lines=27> */
[----:B------:R-:W-:-:S03]  /*19e0*/  ISETP.NE.AND P0, PT, R3, RZ, PT ;  /* 0x000000ff0300720c */ /* 0x000fc60003f05270 */
[----:B------:R-:W-:Y:S02]  /*19f0*/  MOV R6, R23 ;  /* 0x0000001700067202 */ /* 0x000fe40000000f00 */
[----:B------:R-:W-:-:S08]  /*1a00*/  MOV R7, R12 ;  /* 0x0000000c00077202 */ /* 0x000fd00000000f00 */
[----:B------:R0:W-:Y:S01]  /*1a10*/  @!P0 STS.64 [R4+0x8], R6 ;  /* 0x0000080604008388 */ /* 0x0001e20000000a00 */
[----:B------:R-:W-:Y:S06]  /*1a20*/  BAR.SYNC.DEFER_BLOCKING 0x0 ;  /* 0x0000000000007b1d */ /* 0x000fec0000010000 */
[----:B------:R-:W-:Y:S05]  /*1a30*/  @P4 BRA `(.L_x_267) ;  /* 0x00000000004c4947 */ /* 0x000fea0003800000 */
[----:B------:R-:W-:-:S09]  /*1a40*/  ULEA UR10, UR19, UR11, 0x18 ;  /* 0x0000000b130a7291 */ /* 0x000fd2000f8ec03f */
[----:B------:R-:W1:Y:S04]  /*1a50*/  LDS.128 R12, [UR10+0x10] ;  /* 0x0000100aff0c7984 */ /* 0x000e680008000c00 */
[----:B------:R-:W2:Y:S04]  /*1a60*/  LDS.128 R16, [UR10+0x20] ;  /* 0x0000200aff107984 */ /* 0x000ea80008000c00 */
[----:B------:R-:W3:Y:S04]  /*1a70*/  LDS.128 R20, [UR10+0x30] ;  /* 0x0000300aff147984 */ /* 0x000ee80008000c00 */
[----:B------:R-:W4:Y:S01]  /*1a80*/  LDS.64 R24, [UR10+0x40] ;  /* 0x0000400aff187984 */ /* 0x000f220008000a00 */
[----:B-1----:R-:W-:Y:S01]  /*1a90*/  FADD.FTZ R27, R6, R12 ;  /* 0x0000000c061b7221 */ /* 0x002fe20000010000 */
[----:B0-----:R-:W-:-:S03]  /*1aa0*/  FADD.FTZ R6, R7, R13 ;  /* 0x0000000d07067221 */ /* 0x001fc60000010000 */
        /* <DEDUP_REMOVED lines=10> */
[----:B----4-:R-:W-:Y:S01]  /*1b50*/  FADD.FTZ R6, R27, R24 ;  /* 0x000000181b067221 */ /* 0x010fe20000010000 */
[----:B------:R-:W-:-:S07]  /*1b60*/  FADD.FTZ R7, R12, R25 ;  /* 0x000000190c077221 */ /* 0x000fce0000010000 */
.L_x_267:
[----:B------:R-:W-:Y:S05]  /*1b70*/  BSYNC B0 ;  /* 0x0000000000007941 */ /* 0x000fea0003800000 */
.L_x_266:
        /* <DEDUP_REMOVED lines=158> */
.L_x_269:
[----:B------:R-:W-:Y:S05]  /*2560*/  BSYNC B0 ;  /* 0x0000000000007941 */ /* 0x000fea0003800000 */
.L_x_268:
        /* <DEDUP_REMOVED lines=21> */
.L_x_271:
[----:B------:R-:W-:Y:S05]  /*26c0*/  BSYNC B0 ;  /* 0x0000000000007941 */ /* 0x000fea0003800000 */
.L_x_270:
[----:B------:R-:W-:Y:S02]  /*26d0*/  PRMT R16, R33, 0x7632, R16 ;  /* 0x0000763221107816 */ /* 0x000fe40000000010 */
[----:B--2---:R-:W-:Y:S02]  /*26e0*/  PRMT R15, R35, 0x7632, R15 ;  /* 0x00007632230f7816 */ /* 0x004fe4000000000f */
        /* <DEDUP_REMOVED lines=36> */
.L_x_274:
[----:B------:R-:W2:Y:S04]  /*2930*/  LDG.E.STRONG.GPU R10, desc[UR12][R8.64] ;  /* 0x0000000c080a7981 */ /* 0x000ea8000c1ef900 */
[----:B--2---:R-:W-:Y:S01]  /*2940*/  CCTL.IVALL ;  /* 0x00000000ff00798f */ /* 0x004fe20002000000 */
[----:B------:R-:W-:Y:S05]  /*2950*/  YIELD ;  /* 0x0000000000007946 */ /* 0x000fea0003800000 */
[----:B------:R-:W-:-:S13]  /*2960*/  ISETP.NE.AND P0, PT, R10, R13, PT ;  /* 0x0000000d0a00720c */ /* 0x000fda0003f05270 */
[----:B------:R-:W-:Y:S05]  /*2970*/  @P0 BRA `(.L_x_274) ;  /* 0xfffffffc00ec0947 */ /* 0x000fea000383ffff */
.L_x_273:
        /* <DEDUP_REMOVED lines=17> */
.L_x_278:
        /* <DEDUP_REMOVED lines=115> */
.L_x_277:
        /* <DEDUP_REMOVED lines=61> */
.L_x_279:
[----:B------:R-:W-:-:S13]  /*3590*/  ISETP.NE.OR P0, PT, R18, RZ, P0 ;  /* 0x000000ff1200720c */ /* 0x000fda0000705670 */
[----:B------:R-:W-:Y:S05]  /*35a0*/  @!P0 BRA `(.L_x_275) ;  /* 0x00000000007c8947 */ /* 0x000fea0003800000 */
.L_x_276:
        /* <DEDUP_REMOVED lines=31> */
.L_x_275:
        /* <DEDUP_REMOVED lines=11> */
.L_x_281:
[----:B------:R-:W-:Y:S05]  /*3850*/  BSYNC B0 ;  /* 0x0000000000007941 */ /* 0x000fea0003800000 */
.L_x_280:
        /* <DEDUP_REMOVED lines=16> */
.L_x_272:
[----:B------:R-:W1:Y:S01]  /*3960*/  S2UR UR11, SR_CgaCtaId ;  /* 0x00000000000b79c3 */ /* 0x000e620000008800 */
[----:B------:R-:W-:Y:S01]  /*3970*/  UMOV UR10, 0x400 ;  /* 0x00000400000a7882 */ /* 0x000fe20000000000 */
[C---:B------:R-:W-:Y:S01]  /*3980*/  PRMT R13, R38.reuse, 0x7632, R13 ;  /* 0x00007632260d7816 */ /* 0x040fe2000000000d */
[----:B------:R-:W-:Y:S01]  /*3990*/  ULDC.64 UR22, c[0x0][0x290] ;  /* 0x0000a40000167ab9 */ /* 0x000fe20000000a00 */
[----:B------:R-:W-:Y:S02]  /*39a0*/  SHF.R.U32.HI R12, RZ, 0x3, R40 ;  /* 0x00000003ff0c7819 */ /* 0x000fe40000011628 */
[----:B------:R-:W-:Y:S02]  /*39b0*/  SHF.L.U32 R38, R38, 0x10, RZ ;  /* 0x0000001026267819 */ /* 0x000fe400000006ff */
[----:B------:R-:W2:Y:S01]  /*39c0*/  LDC R11, c[0x0][0x2ac] ;  /* 0x0000ab00ff0b7b82 */ /* 0x000ea20000000800 */
[----:B------:R-:W-:Y:S01]  /*39d0*/  SHF.L.U32 R18, R37, 0x10, RZ ;  /* 0x0000001025127819 */ /* 0x000fe200000006ff */
[----:B-1----:R-:W-:Y:S01]  /*39e0*/  ULEA UR10, UR11, UR10, 0x18 ;  /* 0x0000000a0b0a7291 */ /* 0x002fe2000f8ec03f */
[----:B--2---:R-:W-:-:S08]  /*39f0*/  IMAD R12, R11, UR14, R12 ;  /* 0x0000000e0b0c7c24 */ /* 0x004fd0000f8e020c */
[----:B------:R0:W-:Y:S01]  /*3a00*/  @!P4 STS.64 [UR10+0x50], R6 ;  /* 0x00005006ff00c988 */ /* 0x0001e20008000a0a */
[----:B------:R-:W-:Y:S01]  /*3a10*/  BAR.SYNC.DEFER_BLOCKING 0x0 ;  /* 0x0000000000007b1d */ /* 0x000fe20000010000 */
[----:B0-----:R-:W-:Y:S01]  /*3a20*/  SHF.L.U32 R6, R13, 0x10, RZ ;  /* 0x000000100d067819 */ /* 0x001fe200000006ff */
[----:B------:R-:W-:Y:S01]  /*3a30*/  FADD.FTZ R7, R38, -UR20 ;  /* 0x8000001426077e21 */ /* 0x000fe20008010000 */
[----:B------:R-:W-:-:S03]  /*3a40*/  IADD3 R13, R12, 0x40, RZ ;  /* 0x000000400c0d7810 */ /* 0x000fc60007ffe0ff */
[----:B------:R-:W-:Y:S01]  /*3a50*/  FADD.FTZ R6, R6, -UR20 ;  /* 0x8000001406067e21 */ /* 0x000fe20008010000 */
[----:B------:R-:W-:-:S03]  /*3a60*/  FMUL.FTZ R7, R7, UR18 ;  /* 0x0000001207077c20 */ /* 0x000fc60008410000 */
[----:B------:R-:W-:Y:S01]  /*3a70*/  FMUL.FTZ R6, R6, UR18 ;  /* 0x0000001206067c20 */ /* 0x000fe20008410000 */
[----:B------:R-:W0:Y:S01]  /*3a80*/  LDS.64 R8, [UR10+0x50] ;  /* 0x0000500aff087984 */ /* 0x000e220008000a00 */
[----:B------:R-:W-:Y:S02]  /*3a90*/  ULDC UR10, c[0x0][0x2bc] ;  /* 0x0000af00000a7ab9 */ /* 0x000fe40000000800 */
[----:B0-----:R-:W-:Y:S01]  /*3aa0*/  FMUL.FTZ R11, R9, UR10 ;  /* 0x0000000a090b7c20 */ /* 0x001fe20008410000 */
[----:B------:R-:W-:Y:S01]  /*3ab0*/  PRMT R9, R37, 0x7632, R9 ;  /* 0x0000763225097816 */ /* 0x000fe20000000009 */
[----:B------:R-:W-:-:S03]  /*3ac0*/  FMUL.FTZ R10, R8, UR10 ;  /* 0x0000000a080a7c20 */ /* 0x000fc60008410000 */
        /* <DEDUP_REMOVED lines=20> */
.L_x_282:
[----:B------:R-:W-:Y:S04]  /*3c10*/  BSSY B0, `(.L_x_283) ;  /* 0x0000015000007945 */ /* 0x000fe80003800000 */
[----:B------:R-:W-:Y:S05]  /*3c20*/  @!P2 BRA `(.L_x_284) ;  /* 0x00000000004ca947 */ /* 0x000fea0003800000 */
[C-C-:B------:R-:W-:Y:S01]  /*3c30*/  FFMA.FTZ R7, R10.reuse, R7, R11.reuse ;  /* 0x000000070a077223 */ /* 0x140fe2000001000b */
[----:B------:R-:W-:Y:S01]  /*3c40*/  FFMA.FTZ R6, R10, R6, R11 ;  /* 0x000000060a067223 */ /* 0x000fe2000001000b */
[----:B------:R-:W-:Y:S01]  /*3c50*/  SHF.R.S32.HI R19, RZ, 0x1f, R2 ;  /* 0x0000001fff137819 */ /* 0x000fe20000011402 */
[----:B------:R-:W-:Y:S01]  /*3c60*/  ULDC.64 UR10, c[0x0][0x288] ;  /* 0x0000a200000a7ab9 */ /* 0x000fe20000000a00 */
[----:B------:R-:W-:Y:S01]  /*3c70*/  FFMA.FTZ R18, R18, R31, -R7 ;  /* 0x0000001f12127223 */ /* 0x000fe20000010807 */
[----:B------:R-:W-:Y:S01]  /*3c80*/  FFMA.FTZ R17, R9, R28, -R6 ;  /* 0x0000001c09117223 */ /* 0x000fe20000010806 */
[----:B------:R-:W-:Y:S01]  /*3c90*/  MOV R6, R42 ;  /* 0x0000002a00067202 */ /* 0x000fe20000000f00 */
[----:B------:R-:W-:Y:S01]  /*3ca0*/  IMAD R19, R19, UR10, RZ ;  /* 0x0000000a13137c24 */ /* 0x000fe2000f8e02ff */
[----:B------:R-:W-:Y:S01]  /*3cb0*/  MOV R7, R45 ;  /* 0x0000002d00077202 */ /* 0x000fe20000000f00 */
[----:B------:R-:W-:Y:S01]  /*3cc0*/  FMUL.FTZ R18, R18, UR18 ;  /* 0x0000001212127c20 */ /* 0x000fe20008410000 */
[----:B------:R-:W-:Y:S01]  /*3cd0*/  FMUL.FTZ R17, R17, UR18 ;  /* 0x0000001211117c20 */ /* 0x000fe20008410000 */
[----:B------:R-:W-:-:S02]  /*3ce0*/  IMAD R19, R2, UR11, R19 ;  /* 0x0000000b02137c24 */ /* 0x000fc4000f8e0213 */
[----:B------:R-:W-:Y:S01]  /*3cf0*/  IMAD.WIDE.U32 R6, R2, UR10, R6 ;  /* 0x0000000a02067c25 */ /* 0x000fe2000f8e0006 */
[----:B------:R-:W-:Y:S01]  /*3d00*/  ULDC.64 UR10, c[0x0][0x210] ;  /* 0x00008400000a7ab9 */ /* 0x000fe20000000a00 */
[----:B------:R-:W-:Y:S02]  /*3d10*/  F2FP.BF16.F32.PACK_AB R17, R17, R18 ;  /* 0x000000121111723e */ /* 0x000fe400000010ff */
[----:B------:R-:W-:Y:S02]  /*3d20*/  LEA R8, P0, R6, UR10, 0x1 ;  /* 0x0000000a06087c11 */ /* 0x000fe4000f8008ff */
[----:B------:R-:W-:-:S04]  /*3d30*/  IADD3 R19, R7, R19, RZ ;  /* 0x0000001307137210 */ /* 0x000fc80007ffe0ff */
[----:B------:R-:W-:-:S05]  /*3d40*/  LEA.HI.X R9, R6, UR11, R19, 0x1, P0 ;  /* 0x0000000b06097c11 */ /* 0x000fca00080f0c13 */
[----:B------:R0:W-:Y:S02]  /*3d50*/  STG.E desc[UR12][R8.64], R17 ;  /* 0x0000001108007986 */ /* 0x0001e4000c10190c */
.L_x_284:
[----:B------:R-:W-:Y:S05]  /*3d60*/  BSYNC B0 ;  /* 0x0000000000007941 */ /* 0x000fea0003800000 */
.L_x_283:
[C---:B------:R-:W-:Y:S02]  /*3d70*/  PRMT R6, R39.reuse, 0x7632, R6 ;  /* 0x0000763227067816 */ /* 0x040fe40000000006 */
[----:B------:R-:W-:Y:S02]  /*3d80*/  IADD3 R12, R12, 0x60, RZ ;  /* 0x000000600c0c7810 */ /* 0x000fe40007ffe0ff */
[----:B------:R-:W-:Y:S02]  /*3d90*/  SHF.L.U32 R39, R39, 0x10, RZ ;  /* 0x0000001027277819 */ /* 0x000fe400000006ff */
[----:B------:R-:W-:Y:S02]  /*3da0*/  SHF.L.U32 R6, R6, 0x10, RZ ;  /* 0x0000001006067819 */ /* 0x000fe400000006ff */
[----:B------:R-:W-:Y:S01]  /*3db0*/  ISETP.GE.U32.AND P0, PT, R13, UR22, PT ;  /* 0x000000160d007c0c */ /* 0x000fe2000bf06070 */
[----:B------:R-:W-:Y:S01]  /*3dc0*/  FADD.FTZ R39, R39, -UR20 ;  /* 0x8000001427277e21 */ /* 0x000fe20008010000 */
[----:B------:R-:W-:Y:S01]  /*3dd0*/  ISETP.GE.U32.AND P4, PT, R12, UR22, PT ;  /* 0x000000160c007c0c */ /* 0x000fe2000bf86070 */
[----:B------:R-:W-:Y:S01]  /*3de0*/  FADD.FTZ R6, R6, -UR20 ;  /* 0x8000001406067e21 */ /* 0x000fe20008010000 */
        /* <DEDUP_REMOVED lines=28> */
.L_x_285:
[----:B------:R-:W-:Y:S04]  /*3fb0*/  BSSY B0, `(.L_x_286) ;  /* 0x0000016000007945 */ /* 0x000fe80003800000 */
[----:B------:R-:W-:Y:S05]  /*3fc0*/  @!P1 BRA `(.L_x_287) ;  /* 0x0000000000509947 */ /* 0x000fea0003800000 */
[----:B0-----:R-:W-:Y:S01]  /*3fd0*/  IADD3 R17, R2, 0x20, RZ ;  /* 0x0000002002117810 */ /* 0x001fe20007ffe0ff */
[C-C-:B------:R-:W-:Y:S01]  /*3fe0*/  FFMA.FTZ R6, R10.reuse, R6, R11.reuse ;  /* 0x000000060a067223 */ /* 0x140fe2000001000b */
[----:B------:R-:W-:Y:S01]  /*3ff0*/  ULDC.64 UR10, c[0x0][0x288] ;  /* 0x0000a200000a7ab9 */ /* 0x000fe20000000a00 */
[----:B------:R-:W-:Y:S01]  /*4000*/  FFMA.FTZ R9, R10, R39, R11 ;  /* 0x000000270a097223 */ /* 0x000fe2000001000b */
[----:B------:R-:W-:Y:S01]  /*4010*/  SHF.R.S32.HI R8, RZ, 0x1f, R17 ;  /* 0x0000001fff087819 */ /* 0x000fe20000011411 */
[----:B------:R-:W-:Y:S01]  /*4020*/  FFMA.FTZ R12, R7, R28, -R6 ;  /* 0x0000001c070c7223 */ /* 0x000fe20000010806 */
[----:B------:R-:W-:Y:S01]  /*4030*/  MOV R6, R42 ;  /* 0x0000002a00067202 */ /* 0x000fe20000000f00 */
[----:B------:R-:W-:Y:S01]  /*4040*/  FFMA.FTZ R9, R36, R31, -R9 ;  /* 0x0000001f24097223 */ /* 0x000fe20000010809 */
[----:B------:R-:W-:Y:S01]  /*4050*/  MOV R7, R45 ;  /* 0x0000002d00077202 */ /* 0x000fe20000000f00 */
[----:B------:R-:W-:Y:S02]  /*4060*/  IMAD R8, R8, UR10, RZ ;  /* 0x0000000a08087c24 */ /* 0x000fe4000f8e02ff */
        /* <DEDUP_REMOVED lines=10> */
.L_x_287:
[----:B------:R-:W-:Y:S05]  /*4110*/  BSYNC B0 ;  /* 0x0000000000007941 */ /* 0x000fea0003800000 */
.L_x_286:
[----:B------:R-:W-:Y:S02]  /*4120*/  SHF.L.U32 R34, R34, 0x10, RZ ;  /* 0x0000001022227819 */ /* 0x000fe400000006ff */
[----:B-1----:R-:W-:Y:S02]  /*4130*/  SHF.L.U32 R7, R5, 0x10, RZ ;  /* 0x0000001005077819 */ /* 0x002fe400000006ff */
        /* <DEDUP_REMOVED lines=29> */
.L_x_288:
[----:B------:R-:W-:Y:S04]  /*4310*/  BSSY B0, `(.L_x_289) ;  /* 0x0000016000007945 */ /* 0x000fe80003800000 */
[----:B------:R-:W-:Y:S05]  /*4320*/  @!P0 BRA `(.L_x_290) ;  /* 0x0000000000508947 */ /* 0x000fea0003800000 */
[----:B------:R-:W-:Y:S01]  /*4330*/  IADD3 R13, R2, 0x40, RZ ;  /* 0x00000040020d7810 */ /* 0x000fe20007ffe0ff */
[C-C-:B------:R-:W-:Y:S01]  /*4340*/  FFMA.FTZ R7, R10.reuse, R21, R11.reuse ;  /* 0x000000150a077223 */ /* 0x140fe2000001000b */
[----:B------:R-:W-:Y:S01]  /*4350*/  ULDC.64 UR10, c[0x0][0x288] ;  /* 0x0000a200000a7ab9 */ /* 0x000fe20000000a00 */
[----:B------:R-:W-:Y:S01]  /*4360*/  FFMA.FTZ R12, R10, R22, R11 ;  /* 0x000000160a0c7223 */ /* 0x000fe2000001000b */
[----:B0-----:R-:W-:Y:S01]  /*4370*/  SHF.R.S32.HI R9, RZ, 0x1f, R13 ;  /* 0x0000001fff097819 */ /* 0x001fe2000001140d */
        /* <DEDUP_REMOVED lines=8> */
[----:B------:R-:W-:Y:S01]  /*4400*/  F2FP.BF16.F32.PACK_AB R5, R5, R12 ;  /* 0x0000000c0505723e */ /* 0x000fe200000010ff */
[----:B------:R-:W-:Y:S01]  /*4410*/  IMAD R9, R13, UR11, R9 ;  /* 0x0000000b0d097c24 */ /* 0x000fe2000f8e0209 */
[----:B------:R-:W-:Y:S02]  /*4420*/  ULDC.64 UR10, c[0x0][0x210] ;  /* 0x00008400000a7ab9 */ /* 0x000fe40000000a00 */
[----:B------:R-:W-:Y:S02]  /*4430*/  LEA R8, P0, R6, UR10, 0x1 ;  /* 0x0000000a06087c11 */ /* 0x000fe4000f8008ff */
[----:B------:R-:W-:-:S04]  /*4440*/  IADD3 R9, R7, R9, RZ ;  /* 0x0000000907097210 */ /* 0x000fc80007ffe0ff */
[----:B------:R-:W-:-:S05]  /*4450*/  LEA.HI.X R9, R6, UR11, R9, 0x1, P0 ;  /* 0x0000000b06097c11 */ /* 0x000fca00080f0c09 */
[----:B------:R1:W-:Y:S02]  /*4460*/  STG.E desc[UR12][R8.64], R5 ;  /* 0x0000000508007986 */ /* 0x0003e4000c10190c */
.L_x_290:
[----:B------:R-:W-:Y:S05]  /*4470*/  BSYNC B0 ;  /* 0x0000000000007941 */ /* 0x000fea0003800000 */
.L_x_289:
[----:B------:R-:W-:Y:S01]  /*4480*/  FADD.FTZ R35, R35, -UR20 ;  /* 0x8000001423237e21 */ /* 0x000fe20008010000 */
[----:B------:R-:W-:Y:S01]  /*4490*/  FADD.FTZ R15, R15, -UR20 ;  /* 0x800000140f0f7e21 */ /* 0x000fe20008010000 */
[----:B------:R-:W-:Y:S02]  /*44a0*/  SHF.L.U32 R32, R32, 0x10, RZ ;  /* 0x0000001020207819 */ /* 0x000fe400000006ff */
[----:B-1----:R-:W-:Y:S01]  /*44b0*/  SHF.L.U32 R5, R14, 0x10, RZ ;  /* 0x000000100e057819 */ /* 0x002fe200000006ff */
[----:B------:R-:W-:Y:S01]  /*44c0*/  FMUL.FTZ R35, R35, UR18 ;  /* 0x0000001223237c20 */ /* 0x000fe20008410000 */
[----:B------:R-:W-:Y:S01]  /*44d0*/  FMUL.FTZ R16, R15, UR18 ;  /* 0x000000120f107c20 */ /* 0x000fe20008410000 */
[----:B------:R-:W-:Y:S06]  /*44e0*/  @!P3 BRA `(.L_x_291) ;  /* 0x000000000048b947 */ /* 0x000fec0003800000 */
[----:B------:R-:W-:Y:S01]  /*44f0*/  FFMA.FTZ R30, R35, R31, R30 ;  /* 0x0000001f231e7223 */ /* 0x000fe2000001001e */
[----:B------:R-:W-:-:S03]  /*4500*/  FFMA.FTZ R29, R16, R28, R29 ;  /* 0x0000001c101d7223 */ /* 0x000fc6000001001d */
[----:B------:R-:W-:Y:S01]  /*4510*/  FMUL.FTZ R6, R30, -1.4426950216293334961 ;  /* 0xbfb8aa3b1e067820 */ /* 0x000fe20000410000 */
[----:B0-----:R-:W-:-:S05]  /*4520*/  FMUL.FTZ R8, R29, -1.4426950216293334961 ;  /* 0xbfb8aa3b1d087820 */ /* 0x001fca0000410000 */
        /* <DEDUP_REMOVED lines=14> */
.L_x_291:
[----:B------:R-:W-:Y:S04]  /*4610*/  BSSY B0, `(.L_x_292) ;  /* 0x0000015000007945 */ /* 0x000fe80003800000 */
[----:B------:R-:W-:Y:S05]  /*4620*/  @!P4 BRA `(.L_x_293) ;  /* 0x00000000004cc947 */ /* 0x000fea0003800000 */
[----:B0-----:R-:W-:Y:S01]  /*4630*/  IADD3 R9, R2, 0x60, RZ ;  /* 0x0000006002097810 */ /* 0x001fe20007ffe0ff */
[----:B------:R-:W-:Y:S01]  /*4640*/  ULDC.64 UR10, c[0x0][0x288] ;  /* 0x0000a200000a7ab9 */ /* 0x000fe20000000a00 */
[----:B------:R-:W-:Y:S01]  /*4650*/  MOV R43, R45 ;  /* 0x0000002d002b7202 */ /* 0x000fe20000000f00 */
[C---:B------:R-:W-:Y:S01]  /*4660*/  FFMA.FTZ R7, R10.reuse, R35, R11 ;  /* 0x000000230a077223 */ /* 0x040fe2000001000b */
[----:B------:R-:W-:Y:S01]  /*4670*/  SHF.R.S32.HI R6, RZ, 0x1f, R9 ;  /* 0x0000001fff067819 */ /* 0x000fe20000011409 */
[----:B------:R-:W-:Y:S01]  /*4680*/  FFMA.FTZ R10, R10, R16, R11 ;  /* 0x000000100a0a7223 */ /* 0x000fe2000001000b */
[----:B------:R-:W-:-:S04]  /*4690*/  IMAD.WIDE.U32 R42, R9, UR10, R42 ;  /* 0x0000000a092a7c25 */ /* 0x000fc8000f8e002a */
[----:B------:R-:W-:Y:S01]  /*46a0*/  FFMA.FTZ R7, R32, R31, -R7 ;  /* 0x0000001f20077223 */ /* 0x000fe20000010807 */
[----:B------:R-:W-:Y:S01]  /*46b0*/  FFMA.FTZ R10, R5, R28, -R10 ;  /* 0x0000001c050a7223 */ /* 0x000fe2000001080a */
[----:B------:R-:W-:Y:S02]  /*46c0*/  IMAD R6, R6, UR10, RZ ;  /* 0x0000000a06067c24 */ /* 0x000fe4000f8e02ff */
[----:B------:R-:W-:Y:S01]  /*46d0*/  FMUL.FTZ R5, R7, UR18 ;  /* 0x0000001207057c20 */ /* 0x000fe20008410000 */
[----:B------:R-:W-:Y:S01]  /*46e0*/  FMUL.FTZ R10, R10, UR18 ;  /* 0x000000120a0a7c20 */ /* 0x000fe20008410000 */
[----:B------:R-:W-:Y:S01]  /*46f0*/  IMAD R9, R9, UR11, R6 ;  /* 0x0000000b09097c24 */ /* 0x000fe2000f8e0206 */
[----:B------:R-:W-:Y:S02]  /*4700*/  ULDC.64 UR10, c[0x0][0x210] ;  /* 0x00008400000a7ab9 */ /* 0x000fe40000000a00 */
[----:B------:R-:W-:Y:S02]  /*4710*/  LEA R6, P0, R42, UR10, 0x1 ;  /* 0x0000000a2a067c11 */ /* 0x000fe4000f8008ff */
[----:B------:R-:W-:-:S02]  /*4720*/  IADD3 R9, R43, R9, RZ ;  /* 0x000000092b097210 */ /* 0x000fc40007ffe0ff */
[----:B------:R-:W-:Y:S02]  /*4730*/  F2FP.BF16.F32.PACK_AB R5, R10, R5 ;  /* 0x000000050a05723e */ /* 0x000fe400000010ff */
[----:B------:R-:W-:-:S05]  /*4740*/  LEA.HI.X R7, R42, UR11, R9, 0x1, P0 ;  /* 0x0000000b2a077c11 */ /* 0x000fca00080f0c09 */
[----:B------:R1:W-:Y:S02]  /*4750*/  STG.E desc[UR12][R6.64], R5 ;  /* 0x0000000506007986 */ /* 0x0003e4000c10190c */
.L_x_293:
[----:B------:R-:W-:Y:S05]  /*4760*/  BSYNC B0 ;  /* 0x0000000000007941 */ /* 0x000fea0003800000 */
.L_x_292:
[----:B------:R-:W-:Y:S02]  /*4770*/  UIADD3 UR15, UR17, UR15, URZ ;  /* 0x0000000f110f7290 */ /* 0x000fe4000fffe03f */
[----:B------:R-:W-:Y:S02]  /*4780*/  UIADD3 UR4, UR4, 0x1, URZ ;  /* 0x0000000104047890 */ /* 0x000fe4000fffe03f */
[----:B------:R-:W-:-:S06]  /*4790*/  UISETP.GE.AND UP0, UPT, UR15, UR5, UPT ;  /* 0x000000050f00728c */ /* 0x000fcc000bf06270 */
[----:B------:R-:W-:-:S13]  /*47a0*/  PLOP3.LUT P0, PT, PT, PT, UP0, 0x80, 0x0 ;  /* 0x000000000000781c */ /* 0x000fda0003f0f008 */
[----:B------:R-:W-:Y:S05]  /*47b0*/  @!P0 BRA `(.L_x_294) ;  /* 0xffffffb800d48947 */ /* 0x000fea000383ffff */
.L_x_259:
[----:B-1----:R-:W1:Y:S01]  /*47c0*/  LDC R6, c[0x0][0xc] ;  /* 0x00000300ff067b82 */ /* 0x002e620000000800 */
[----:B------:R-:W-:Y:S01]  /*47d0*/  ISETP.NE.AND P2, PT, R40, RZ, PT ;  /* 0x000000ff2800720c */ /* 0x000fe20003f45270 */
[----:B------:R-:W-:Y:S06]  /*47e0*/  BSSY B0, `(.L_x_295) ;  /* 0x0000015000007945 */ /* 0x000fec0003800000 */
[----:B------:R-:W2:Y:S08]  /*47f0*/  LDC R7, c[0x0][0x10] ;  /* 0x00000400ff077b82 */ /* 0x000eb00000000800 */
[----:B------:R-:W3:Y:S01]  /*4800*/  LDC.64 R2, c[0x0][0x258] ;  /* 0x00009600ff027b82 */ /* 0x000ee20000000a00 */
[----:B-1----:R-:W-:-:S02]  /*4810*/  IADD3 R4, R6, -0x1, RZ ;  /* 0xffffffff06047810 */ /* 0x002fc40007ffe0ff */
[----:B------:R-:W-:Y:S02]  /*4820*/  ISETP.NE.AND P1, PT, R6, 0x1, PT ;  /* 0x000000010600780c */ /* 0x000fe40003f25270 */
[----:B------:R-:W-:Y:S02]  /*4830*/  ISETP.NE.AND P0, PT, R4, UR14, PT ;  /* 0x0000000e04007c0c */ /* 0x000fe4000bf05270 */
[C---:B--2---:R-:W-:Y:S02]  /*4840*/  IADD3 R5, R7.reuse, -0x1, RZ ;  /* 0xffffffff07057810 */ /* 0x044fe40007ffe0ff */
[----:B------:R-:W-:Y:S02]  /*4850*/  SHF.L.U32 R4, R7, 0x1, RZ ;  /* 0x0000000107047819 */ /* 0x000fe400000006ff */
[----:B------:R-:W-:Y:S02]  /*4860*/  ISETP.NE.OR P0, PT, R0, R5, P0 ;  /* 0x000000050000720c */ /* 0x000fe40000705670 */
[----:B------:R-:W-:-:S05]  /*4870*/  SEL R5, R4, RZ, P1 ;  /* 0x000000ff04057207 */ /* 0x000fca0000800000 */
[----:B---3--:R-:W-:Y:S01]  /*4880*/  IMAD.WIDE.U32 R2, R5, 0x4, R2 ;  /* 0x0000000405027825 */ /* 0x008fe200078e0002 */
[----:B------:R-:W-:Y:S06]  /*4890*/  @P2 BRA `(.L_x_296) ;  /* 0x0000000000242947 */ /* 0x000fec0003800000 */
[----:B------:R-:W1:Y:S01]  /*48a0*/  S2R R0, SR_LANEID ;  /* 0x0000000000007919 */ /* 0x000e620000000000 */
[----:B------:R-:W-:Y:S02]  /*48b0*/  VOTEU.ANY UR4, UPT, PT ;  /* 0x0000000000047886 */ /* 0x000fe400038e0100 */
[----:B------:R-:W-:Y:S02]  /*48c0*/  UFLO.U32 UR5, UR4 ;  /* 0x00000004000572bd */ /* 0x000fe400080e0000 */
[----:B------:R-:W2:Y:S04]  /*48d0*/  POPC R5, UR4 ;  /* 0x0000000400057d09 */ /* 0x000ea80008000000 */
[----:B-1----:R-:W-:-:S13]  /*48e0*/  ISETP.EQ.U32.AND P1, PT, R0, UR5, PT ;  /* 0x0000000500007c0c */ /* 0x002fda000bf22070 */
[----:B------:R-:W-:Y:S06]  /*48f0*/  @P1 MEMBAR.ALL.GPU ;  /* 0x0000000000001992 */ /* 0x000fec000000a000 */
[----:B------:R-:W-:-:S00]  /*4900*/  @P1 ERRBAR ;  /* 0x00000000000019ab */ /* 0x000fc00000000000 */
[----:B------:R-:W-:Y:S06]  /*4910*/  @P1 CGAERRBAR ;  /* 0x00000000000015ab */ /* 0x000fec0000000000 */
[----:B--2---:R1:W-:Y:S02]  /*4920*/  @P1 REDG.E.ADD.S32.STRONG.GPU desc[UR12][R2.64], R5 ;  /* 0x000000050200198e */ /* 0x0043e4000c10e38c */
.L_x_296:
[----:B------:R-:W-:Y:S05]  /*4930*/  BSYNC B0 ;  /* 0x0000000000007941 */ /* 0x000fea0003800000 */
.L_x_295:
[----:B------:R-:W-:Y:S05]  /*4940*/  @P0 EXIT ;  /* 0x000000000000094d */ /* 0x000fea0003800000 */
[----:B------:R-:W-:Y:S05]  /*4950*/  @P2 BRA `(.L_x_297) ;  /* 0x0000000000202947 */ /* 0x000fea0003800000 */
[----:B------:R-:W-:-:S05]  /*4960*/  IMAD R0, R6, R7, RZ ;  /* 0x0000000706007224 */ /* 0x000fca00078e02ff */
[----:B------:R-:W-:-:S13]  /*4970*/  ISETP.NE.AND P0, PT, R0, -0x1, PT ;  /* 0xffffffff0000780c */ /* 0x000fda0003f05270 */
[----:B------:R-:W-:Y:S05]  /*4980*/  @!P0 BRA `(.L_x_297) ;  /* 0x0000000000148947 */ /* 0x000fea0003800000 */
.L_x_298:
[----:B-1----:R-:W2:Y:S04]  /*4990*/  LDG.E.STRONG.GPU R5, desc[UR12][R2.64] ;  /* 0x0000000c02057981 */ /* 0x002ea8000c1ef900 */
[----:B--2---:R-:W-:Y:S01]  /*49a0*/  CCTL.IVALL ;  /* 0x00000000ff00798f */ /* 0x004fe20002000000 */
[----:B------:R-:W-:Y:S05]  /*49b0*/  YIELD ;  /* 0x0000000000007946 */ /* 0x000fea0003800000 */
[----:B------:R-:W-:-:S13]  /*49c0*/  ISETP.NE.AND P0, PT, R5, R0, PT ;  /* 0x000000000500720c */ /* 0x000fda0003f05270 */
[----:B------:R-:W-:Y:S05]  /*49d0*/  @P0 BRA `(.L_x_298) ;  /* 0xfffffffc00ec0947 */ /* 0x000fea000383ffff */
.L_x_297:
[----:B------:R-:W-:Y:S05]  /*49e0*/  WARPSYNC.ALL ;  /* 0x0000000000007948 */ /* 0x000fea0003800000 */
[----:B-1----:R-:W1:Y:S08]  /*49f0*/  LDC.64 R2, c[0x0][0x288] ;  /* 0x0000a200ff027b82 */ /* 0x002e700000000a00 */
[----:B------:R-:W-:Y:S01]  /*4a00*/  BAR.SYNC.DEFER_BLOCKING 0x0 ;  /* 0x0000000000007b1d */ /* 0x000fe20000010000 */
[----:B-1----:R-:W-:-:S04]  /*4a10*/  LEA.HI R0, P0, R3, R2, RZ, 0x1 ;  /* 0x0000000203007211 */ /* 0x002fc800078108ff */
[----:B------:R-:W-:-:S04]  /*4a20*/  IADD3.X R5, RZ, R3, RZ, P0, !PT ;  /* 0x00000003ff057210 */ /* 0x000fc800007fe4ff */
[--C-:B------:R-:W-:Y:S02]  /*4a30*/  SHF.R.S64 R25, R0, 0x1, R5.reuse ;  /* 0x0000000100197819 */ /* 0x100fe40000001005 */
[----:B------:R-:W-:Y:S02]  /*4a40*/  SHF.R.S32.HI R0, RZ, 0x1f, R40 ;  /* 0x0000001fff007819 */ /* 0x000fe40000011428 */
[----:B------:R-:W-:Y:S02]  /*4a50*/  SHF.R.S32.HI R27, RZ, 0x1, R5 ;  /* 0x00000001ff1b7819 */ /* 0x000fe40000011405 */
[----:B------:R-:W-:-:S04]  /*4a60*/  ISETP.GT.U32.AND P0, PT, R25, R40, PT ;  /* 0x000000281900720c */ /* 0x000fc80003f04070 */
[----:B------:R-:W-:-:S13]  /*4a70*/  ISETP.GT.AND.EX P0, PT, R27, R0, PT, P0 ;  /* 0x000000001b00720c */ /* 0x000fda0003f04300 */
[----:B------:R-:W-:Y:S05]  /*4a80*/  @!P0 EXIT ;  /* 0x000000000000894d */ /* 0x000fea0003800000 */
[C---:B0-----:R-:W-:Y:S01]  /*4a90*/  IMAD.WIDE.U32 R8, R2.reuse, 0x3, RZ ;  /* 0x0000000302087825 */ /* 0x041fe200078e00ff */
        /* <DEDUP_REMOVED lines=12> */
.L_x_299:
        /* <DEDUP_REMOVED lines=25> */
.L_x_300:
        /* <DEDUP_REMOVED lines=9> */
.L_x_3301:


//--------------------- .text._Z35group_norm_nhwc_bwd_one_pass_kernelI11Bf16IOBf16WLi256ELi16ELi256EEv26Group_norm_nhwc_bwd_params --------------------------
	.section	.text._Z35group_norm_nhwc_bwd_one_pass_kernelI11Bf16IOBf16WLi256ELi16ELi256EEv26Group_norm_nhwc_bwd_params,"ax",@progbits
	.align	128
        .global         _Z35group_norm_nhwc_bwd_one_pass_kernelI11Bf16IOBf16WLi256ELi16ELi256EEv26Group_norm_nhwc_bwd_params
        .type           _Z35group_norm_nhwc_bwd_one_pass_kernelI11Bf16IOBf16WLi256ELi16ELi256EEv26Group_norm_nhwc_bwd_params,@function
        .size           _Z35group_norm_nhwc_bwd_one_pass_kernelI11Bf16IOBf16WLi256ELi16ELi256EEv26Group_norm_nhwc_bwd_params,(.L_x_3302 - _Z35group_norm_nhwc_bwd_one_pass_kernelI11Bf16IOBf16WLi256ELi16ELi256EEv26Group_norm_nhwc_bwd_params)
        .other          _Z35group_norm_nhwc_bwd_one_pass_kernelI11Bf16IOBf16WLi256ELi16ELi256EEv26Group_norm_nhwc_bwd_params,@"STO_CUDA_ENTRY STV_DEFAULT"
_Z35group_norm_nhwc_bwd_one_pass_kernelI11Bf16IOBf16WLi256ELi16ELi256EEv26Group_norm_nhwc_bwd_params:
.text._Z35group_norm_nhwc_bwd_one_pass_kernelI11Bf16IOBf16WLi256ELi16ELi256EEv26Group_norm_nhwc_bwd_params:
        /* <DEDUP_REMOVED lines=47> */
.L_x_352:
        /* <DEDUP_REMOVED lines=9> */
[----:B--234-:R-:W-:Y:S02]  /*0380*/  SHF.R.S32.HI R15, RZ, 0x1f, R23 ;  /* 0x0000001fff0f7819 */ /* 0x01cfe40000011417 */
[----:B------:R-:W-:Y:S01]  /*0390*/  SHF.R.S32.HI R19, RZ, 0x1f, R17 ;  /* 0x0000001fff137819 */ /* 0x000fe20000011411 */
[----:B------:R-:W2:Y:S01]  /*03a0*/  @P6 LDC.64 R12, c[0x0][0x288] ;  /* 0x0000a200ff0c6b82 */ /* 0x000ea20000000a00 */
[C---:B------:R-:W-:Y:S02]  /*03b0*/  IADD3 R18, R2.reuse, 0x60, RZ ;  /* 0x0000006002127810 */ /* 0x040fe40007ffe0ff */
[C---:B------:R-:W-:Y:S02]  /*03c0*/  IADD3 R14, R2.reuse, 0x80, RZ ;  /* 0x00000080020e7810 */ /* 0x040fe40007ffe0ff */
[----:B------:R-:W-:Y:S02]  /*03d0*/  SHF.R.S32.HI R41, RZ, 0x1f, R2 ;  /* 0x0000001fff297819 */ /* 0x000fe40000011402 */
[----:B------:R-:W-:Y:S01]  /*03e0*/  IADD3 R49, R2, 0xe0, RZ ;  /* 0x000000e002317810 */ /* 0x000fe20007ffe0ff */
[----:B------:R-:W3:Y:S01]  /*03f0*/  @P6 LDC.64 R36, c[0x0][0x230] ;  /* 0x00008c00ff246b82 */ /* 0x000ee20000000a00 */
[----:B-1----:R-:W-:-:S02]  /*0400*/  IABS R6, R8 ;  /* 0x0000000800067213 */ /* 0x002fc40000000000 */
[----:B------:R-:W-:Y:S02]  /*0410*/  SHF.R.S32.HI R45, RZ, 0x1f, R49 ;  /* 0x0000001fff2d7819 */ /* 0x000fe40000011431 */
[----:B0-----:R-:W0:Y:S03]  /*0420*/  I2F.RP R3, R6 ;  /* 0x0000000600037306 */ /* 0x001e260000209400 */
[----:B------:R-:W1:Y:S05]  /*0430*/  @P6 LDC.64 R34, c[0x0][0x228] ;  /* 0x00008a00ff226b82 */ /* 0x000e6a0000000a00 */
        /* <DEDUP_REMOVED lines=24> */
[----:B------:R-:W-:Y:S01]  /*05c0*/  ISETP.NE.AND P3, PT, R8, RZ, PT ;  /* 0x000000ff0800720c */ /* 0x000fe20003f65270 */
[----:B--2---:R-:W-:Y:S01]  /*05d0*/  @P6 IMAD R8, R19, R12, RZ ;  /* 0x0000000c13086224 */ /* 0x004fe200078e02ff */
[----:B------:R-:W-:-:S02]  /*05e0*/  @!P1 IADD3 R3, -R3, RZ, RZ ;  /* 0x000000ff03039210 */ /* 0x000fc40007ffe1ff */
[----:B------:R-:W-:Y:S01]  /*05f0*/  @!P2 IADD3 R5, -R5, RZ, RZ ;  /* 0x000000ff0505a210 */ /* 0x000fe20007ffe1ff */
[----:B------:R-:W-:Y:S01]  /*0600*/  @P6 IMAD R25, R17, R13, R8 ;  /* 0x0000000d11196224 */ /* 0x000fe200078e0208 */
[----:B------:R-:W-:Y:S02]  /*0610*/  ISETP.GE.OR.EX P5, PT, R15, UR19, P0, P5 ;  /* 0x000000130f007c0c */ /* 0x000fe400087a6750 */
[----:B------:R-:W-:Y:S02]  /*0620*/  LOP3.LUT R6, R6, 0xe, RZ, 0xc0, !PT ;  /* 0x0000000e06067812 */ /* 0x000fe400078ec0ff */
[C---:B------:R-:W-:Y:S02]  /*0630*/  SEL R55, R4.reuse, R3, !P3 ;  /* 0x0000000304377207 */ /* 0x040fe40005800000 */
[----:B------:R-:W-:Y:S02]  /*0640*/  SEL R7, R4, R5, !P3 ;  /* 0x0000000504077207 */ /* 0x000fe40005800000 */
[----:B------:R-:W-:-:S02]  /*0650*/  LEA R10, R55, R6, 0x4 ;  /* 0x00000006370a7211 */ /* 0x000fc400078e20ff */
[----:B------:R-:W-:Y:S02]  /*0660*/  SHF.R.S32.HI R6, RZ, 0x1f, R7 ;  /* 0x0000001fff067819 */ /* 0x000fe40000011407 */
[----:B------:R-:W-:Y:S01]  /*0670*/  IADD3 R3, R2, 0x40, RZ ;  /* 0x0000004002037810 */ /* 0x000fe20007ffe0ff */
[----:B------:R-:W0:Y:S01]  /*0680*/  @!P5 LDC.64 R4, c[0x0][0x288] ;  /* 0x0000a200ff04db82 */ /* 0x000e220000000a00 */
[----:B------:R-:W-:Y:S01]  /*0690*/  SHF.R.S32.HI R11, RZ, 0x1f, R10 ;  /* 0x0000001fff0b7819 */ /* 0x000fe2000001140a */
[----:B------:R-:W-:Y:S01]  /*06a0*/  IMAD R6, R6, UR10, RZ ;  /* 0x0000000a06067c24 */ /* 0x000fe2000f8e02ff */
[----:B------:R-:W-:Y:S02]  /*06b0*/  ISETP.GE.U32.AND P4, PT, R3, UR18, PT ;  /* 0x0000001203007c0c */ /* 0x000fe4000bf86070 */
[----:B------:R-:W-:Y:S01]  /*06c0*/  SHF.R.S32.HI R21, RZ, 0x1f, R3 ;  /* 0x0000001fff157819 */ /* 0x000fe20000011403 */
[C---:B------:R-:W-:Y:S01]  /*06d0*/  IMAD R9, R7.reuse, UR11, R6 ;  /* 0x0000000b07097c24 */ /* 0x040fe2000f8e0206 */
[----:B------:R-:W-:Y:S01]  /*06e0*/  ISETP.GE.U32.AND P3, PT, R18, UR18, PT ;  /* 0x0000001212007c0c */ /* 0x000fe2000bf66070 */
[----:B------:R-:W-:Y:S01]  /*06f0*/  IMAD.WIDE.U32 R6, R7, UR10, R10 ;  /* 0x0000000a07067c25 */ /* 0x000fe2000f8e000a */
[----:B------:R-:W-:Y:S01]  /*0700*/  ISETP.GE.OR.EX P4, PT, R21, UR19, P0, P4 ;  /* 0x0000001315007c0c */ /* 0x000fe20008786740 */
[----:B------:R-:W2:Y:S01]  /*0710*/  @!P5 LDC.64 R32, c[0x0][0x230] ;  /* 0x00008c00ff20db82 */ /* 0x000ea20000000a00 */
[----:B------:R-:W-:Y:S01]  /*0720*/  SHF.R.S32.HI R19, RZ, 0x1f, R18 ;  /* 0x0000001fff137819 */ /* 0x000fe20000011412 */
[----:B------:R-:W-:Y:S01]  /*0730*/  ULDC.64 UR10, c[0x0][0x248] ;  /* 0x00009200000a7ab9 */ /* 0x000fe20000000a00 */
[----:B------:R-:W-:Y:S01]  /*0740*/  IADD3 R9, R7, R9, RZ ;  /* 0x0000000907097210 */ /* 0x000fe20007ffe0ff */
[----:B------:R-:W-:Y:S01]  /*0750*/  UIMAD.WIDE UR10, UR15, 0x8, UR10 ;  /* 0x000000080f0a78a5 */ /* 0x000fe2000f8e020a */
[----:B------:R-:W-:-:S02]  /*0760*/  @P6 MOV R8, R6 ;  /* 0x0000000600086202 */ /* 0x000fc40000000f00 */
[----:B------:R-:W-:Y:S01]  /*0770*/  ISETP.GE.OR.EX P3, PT, R19, UR19, P0, P3 ;  /* 0x0000001313007c0c */ /* 0x000fe20008766730 */
[----:B------:R-:W4:Y:S01]  /*0780*/  @!P5 LDC.64 R30, c[0x0][0x228] ;  /* 0x00008a00ff1edb82 */ /* 0x000f220000000a00 */
[----:B------:R-:W-:Y:S01]  /*0790*/  ISETP.GE.U32.AND P2, PT, R14, UR18, PT ;  /* 0x000000120e007c0c */ /* 0x000fe2000bf46070 */
[----:B------:R-:W-:-:S04]  /*07a0*/  @P6 IMAD.WIDE.U32 R12, R17, R12, R8 ;  /* 0x0000000c110c6225 */ /* 0x000fc800078e0008 */
        /* <DEDUP_REMOVED lines=9> */
[----:B---3--:R-:W-:-:S02]  /*0840*/  @P6 IADD3 R36, P1, R25, R36, RZ ;  /* 0x0000002419246210 */ /* 0x008fc40007f3e0ff */
[----:B------:R-:W-:Y:S01]  /*0850*/  SHF.R.S32.HI R15, RZ, 0x1f, R14 ;  /* 0x0000001fff0f7819 */ /* 0x000fe2000001140e */
[----:B------:R-:W-:Y:S01]  /*0860*/  @!P5 IMAD.WIDE.U32 R4, R23, R4, R12 ;  /* 0x000000041704d225 */ /* 0x000fe200078e000c */
[----:B------:R-:W-:Y:S02]  /*0870*/  @P6 IADD3.X R37, R20, R37, RZ, P1, !PT ;  /* 0x0000002514256210 */ /* 0x000fe40000ffe4ff */
[----:B-1----:R-:W-:Y:S01]  /*0880*/  @P6 IADD3 R34, P1, R25, R34, RZ ;  /* 0x0000002219226210 */ /* 0x002fe20007f3e0ff */
[----:B------:R-:W1:Y:S01]  /*0890*/  @!P3 LDC.64 R12, c[0x0][0x288] ;  /* 0x0000a200ff0cbb82 */ /* 0x000e620000000a00 */
[----:B------:R-:W-:Y:S02]  /*08a0*/  @!P5 IADD3 R5, R5, R27, RZ ;  /* 0x0000001b0505d210 */ /* 0x000fe40007ffe0ff */
[----:B------:R-:W-:Y:S02]  /*08b0*/  @!P5 SHF.L.U32 R23, R4, 0x1, RZ ;  /* 0x000000010417d819 */ /* 0x000fe400000006ff */
[----:B------:R-:W-:-:S02]  /*08c0*/  ISETP.GE.OR.EX P2, PT, R15, UR19, P0, P2 ;  /* 0x000000130f007c0c */ /* 0x000fc40008746720 */
[----:B------:R-:W-:Y:S01]  /*08d0*/  @P6 IADD3.X R35, R20, R35, RZ, P1, !PT ;  /* 0x0000002314236210 */ /* 0x000fe20000ffe4ff */
[----:B0-----:R-:W-:Y:S01]  /*08e0*/  @!P4 IMAD R20, R21, R16, RZ ;  /* 0x000000101514c224 */ /* 0x001fe200078e02ff */
[----:B------:R-:W-:Y:S01]  /*08f0*/  @!P5 SHF.L.U64.HI R22, R4, 0x1, R5 ;  /* 0x000000010416d819 */ /* 0x000fe20000010205 */
[----:B------:R-:W0:Y:S01]  /*0900*/  @!P4 LDC.64 R26, c[0x0][0x228] ;  /* 0x00008a00ff1acb82 */ /* 0x000e220000000a00 */
[C---:B--2---:R-:W-:Y:S02]  /*0910*/  @!P5 IADD3 R32, P1, R23.reuse, R32, RZ ;  /* 0x000000201720d210 */ /* 0x044fe40007f3e0ff */
[----:B------:R-:W-:Y:S02]  /*0920*/  @!P4 MOV R21, R9 ;  /* 0x000000090015c202 */ /* 0x000fe40000000f00 */
[C---:B------:R-:W-:Y:S02]  /*0930*/  @!P5 IADD3.X R33, R22.reuse, R33, RZ, P1, !PT ;  /* 0x000000211621d210 */ /* 0x040fe40000ffe4ff */
[----:B----4-:R-:W-:Y:S01]  /*0940*/  @!P5 IADD3 R30, P1, R23, R30, RZ ;  /* 0x0000001e171ed210 */ /* 0x010fe20007f3e0ff */
[----:B------:R-:W-:Y:S01]  /*0950*/  @!P4 IMAD R23, R3, R17, R20 ;  /* 0x000000110317c224 */ /* 0x000fe200078e0214 */
[----:B------:R-:W-:Y:S01]  /*0960*/  @!P4 MOV R20, R6 ;  /* 0x000000060014c202 */ /* 0x000fe20000000f00 */
[----:B------:R-:W2:Y:S01]  /*0970*/  @!P2 LDC.64 R4, c[0x0][0x288] ;  /* 0x0000a200ff04ab82 */ /* 0x000ea20000000a00 */
[----:B------:R-:W-:-:S03]  /*0980*/  @!P5 IADD3.X R31, R22, R31, RZ, P1, !PT ;  /* 0x0000001f161fd210 */ /* 0x000fc60000ffe4ff */
[----:B------:R-:W-:Y:S01]  /*0990*/  @!P4 IMAD.WIDE.U32 R16, R3, R16, R20 ;  /* 0x000000100310c225 */ /* 0x000fe200078e0014 */
[----:B------:R-:W-:-:S03]  /*09a0*/  P2R R3, PR, RZ, 0x20 ;  /* 0x00000020ff037803 */ /* 0x000fc60000000000 */
[----:B------:R-:W3:Y:S01]  /*09b0*/  @!P3 LDC.64 R24, c[0x0][0x230] ;  /* 0x00008c00ff18bb82 */ /* 0x000ee20000000a00 */
[----:B------:R-:W-:Y:S01]  /*09c0*/  @!P4 IADD3 R17, R17, R23, RZ ;  /* 0x000000171111c210 */ /* 0x000fe20007ffe0ff */
[----:B-1----:R-:W-:Y:S01]  /*09d0*/  @!P3 IMAD R20, R19, R12, RZ ;  /* 0x0000000c1314b224 */ /* 0x002fe200078e02ff */
[C---:B------:R-:W-:Y:S02]  /*09e0*/  @!P4 SHF.L.U32 R19, R16.reuse, 0x1, RZ ;  /* 0x000000011013c819 */ /* 0x040fe400000006ff */
[----:B------:R-:W-:Y:S01]  /*09f0*/  @!P4 SHF.L.U64.HI R40, R16, 0x1, R17 ;  /* 0x000000011028c819 */ /* 0x000fe20000010211 */
[C---:B------:R-:W-:Y:S01]  /*0a00*/  @!P3 IMAD R39, R18.reuse, R13, R20 ;  /* 0x0000000d1227b224 */ /* 0x040fe200078e0214 */
[----:B------:R-:W-:Y:S01]  /*0a10*/  @!P3 MOV R16, R6 ;  /* 0x000000060010b202 */ /* 0x000fe20000000f00 */
[----:B------:R-:W1:Y:S01]  /*0a20*/  @!P3 LDC.64 R22, c[0x0][0x228] ;  /* 0x00008a00ff16bb82 */ /* 0x000e620000000a00 */
[----:B------:R-:W-:Y:S02]  /*0a30*/  @!P3 MOV R17, R9 ;  /* 0x000000090011b202 */ /* 0x000fe40000000f00 */
[----:B------:R-:W-:Y:S01]  /*0a40*/  @!P4 IADD3 R28, P1, R19, R28, RZ ;  /* 0x0000001c131cc210 */ /* 0x000fe20007f3e0ff */
[----:B------:R-:W-:-:S03]  /*0a50*/  @!P3 IMAD.WIDE.U32 R12, R18, R12, R16 ;  /* 0x0000000c120cb225 */ /* 0x000fc600078e0010 */
[----:B------:R-:W-:Y:S01]  /*0a60*/  @!P4 IADD3.X R29, R40, R29, RZ, P1, !PT ;  /* 0x0000001d281dc210 */ /* 0x000fe20000ffe4ff */
[----:B------:R-:W4:Y:S01]  /*0a70*/  @!P2 LDC.64 R20, c[0x0][0x230] ;  /* 0x00008c00ff14ab82 */ /* 0x000f220000000a00 */
[----:B0-----:R-:W-:Y:S01]  /*0a80*/  @!P4 IADD3 R26, P1, R19, R26, RZ ;  /* 0x0000001a131ac210 */ /* 0x001fe20007f3e0ff */
[----:B--2---:R-:W-:Y:S01]  /*0a90*/  @!P2 IMAD R17, R15, R4, RZ ;  /* 0x000000040f11a224 */ /* 0x004fe200078e02ff */
[----:B------:R-:W-:Y:S02]  /*0aa0*/  @!P3 IADD3 R13, R13, R39, RZ ;  /* 0x000000270d0db210 */ /* 0x000fe40007ffe0ff */
[----:B------:R-:W-:Y:S01]  /*0ab0*/  @!P3 SHF.L.U32 R15, R12, 0x1, RZ ;  /* 0x000000010c0fb819 */ /* 0x000fe200000006ff */
[----:B------:R-:W-:Y:S01]  /*0ac0*/  @!P2 IMAD R17, R14, R5, R17 ;  /* 0x000000050e11a224 */ /* 0x000fe200078e0211 */
[----:B------:R-:W-:Y:S01]  /*0ad0*/  @!P3 SHF.L.U64.HI R16, R12, 0x1, R13 ;  /* 0x000000010c10b819 */ /* 0x000fe2000001020d */
[----:B------:R-:W0:Y:S01]  /*0ae0*/  @!P2 LDC.64 R18, c[0x0][0x228] ;  /* 0x00008a00ff12ab82 */ /* 0x000e220000000a00 */
[----:B------:R-:W-:-:S02]  /*0af0*/  @!P2 MOV R12, R6 ;  /* 0x00000006000ca202 */ /* 0x000fc40000000f00 */
[----:B------:R-:W-:Y:S02]  /*0b00*/  @!P2 MOV R13, R9 ;  /* 0x00000009000da202 */ /* 0x000fe40000000f00 */
[----:B------:R-:W-:Y:S02]  /*0b10*/  @!P4 IADD3.X R27, R40, R27, RZ, P1, !PT ;  /* 0x0000001b281bc210 */ /* 0x000fe40000ffe4ff */
[C---:B---3--:R-:W-:Y:S01]  /*0b20*/  @!P3 IADD3 R24, P1, R15.reuse, R24, RZ ;  /* 0x000000180f18b210 */ /* 0x048fe20007f3e0ff */
[----:B------:R-:W-:Y:S01]  /*0b30*/  @!P2 IMAD.WIDE.U32 R4, R14, R4, R12 ;  /* 0x000000040e04a225 */ /* 0x000fe200078e000c */
[----:B------:R-:W-:Y:S02]  /*0b40*/  P2R R39, PR, RZ, 0x10 ;  /* 0x00000010ff277803 */ /* 0x000fe40000000000 */
[----:B------:R-:W-:Y:S02]  /*0b50*/  @!P3 IADD3.X R25, R16, R25, RZ, P1, !PT ;  /* 0x000000191019b210 */ /* 0x000fe40000ffe4ff */
[----:B-1----:R-:W-:-:S02]  /*0b60*/  @!P3 IADD3 R22, P1, R15, R22, RZ ;  /* 0x000000160f16b210 */ /* 0x002fc40007f3e0ff */
[----:B------:R-:W-:Y:S02]  /*0b70*/  @!P2 IADD3 R13, R5, R17, RZ ;  /* 0x00000011050da210 */ /* 0x000fe40007ffe0ff */
[----:B------:R-:W-:Y:S02]  /*0b80*/  @!P2 SHF.L.U32 R5, R4, 0x1, RZ ;  /* 0x000000010405a819 */ /* 0x000fe400000006ff */
[----:B------:R-:W-:Y:S02]  /*0b90*/  @!P3 IADD3.X R23, R16, R23, RZ, P1, !PT ;  /* 0x000000171017b210 */ /* 0x000fe40000ffe4ff */
[----:B------:R-:W-:Y:S02]  /*0ba0*/  @!P2 SHF.L.U64.HI R4, R4, 0x1, R13 ;  /* 0x000000010404a819 */ /* 0x000fe4000001020d */
[----:B----4-:R-:W-:Y:S02]  /*0bb0*/  @!P2 IADD3 R20, P1, R5, R20, RZ ;  /* 0x000000140514a210 */ /* 0x010fe40007f3e0ff */
[----:B------:R-:W-:-:S02]  /*0bc0*/  IADD3 R15, R2, 0xa0, RZ ;  /* 0x000000a0020f7810 */ /* 0x000fc40007ffe0ff */
[C---:B------:R-:W-:Y:S02]  /*0bd0*/  @!P2 IADD3.X R21, R4.reuse, R21, RZ, P1, !PT ;  /* 0x000000150415a210 */ /* 0x040fe40000ffe4ff */
[----:B0-----:R-:W-:Y:S02]  /*0be0*/  @!P2 IADD3 R18, P1, R5, R18, RZ ;  /* 0x000000120512a210 */ /* 0x001fe40007f3e0ff */
[----:B------:R-:W-:Y:S02]  /*0bf0*/  SHF.R.S32.HI R13, RZ, 0x1f, R15 ;  /* 0x0000001fff0d7819 */ /* 0x000fe4000001140f */
[----:B------:R-:W-:Y:S02]  /*0c00*/  @!P2 IADD3.X R19, R4, R19, RZ, P1, !PT ;  /* 0x000000130413a210 */ /* 0x000fe40000ffe4ff */
[----:B------:R-:W-:-:S04]  /*0c10*/  ISETP.GE.U32.AND P1, PT, R15, UR18, PT ;  /* 0x000000120f007c0c */ /* 0x000fc8000bf26070 */
[----:B------:R-:W-:-:S13]  /*0c20*/  ISETP.GE.OR.EX P1, PT, R13, UR19, P0, P1 ;  /* 0x000000130d007c0c */ /* 0x000fda0008726710 */
[----:B------:R-:W0:Y:S08]  /*0c30*/  @!P1 LDC.64 R16, c[0x0][0x288] ;  /* 0x0000a200ff109b82 */ /* 0x000e300000000a00 */
[----:B------:R-:W1:Y:S01]  /*0c40*/  @!P1 LDC.64 R4, c[0x0][0x230] ;  /* 0x00008c00ff049b82 */ /* 0x000e620000000a00 */
[----:B0-----:R-:W-:Y:S01]  /*0c50*/  @!P1 IMAD R12, R13, R16, RZ ;  /* 0x000000100d0c9224 */ /* 0x001fe200078e02ff */
[----:B------:R-:W-:-:S03]  /*0c60*/  @!P1 MOV R13, R9 ;  /* 0x00000009000d9202 */ /* 0x000fc60000000f00 */
[----:B------:R-:W-:Y:S01]  /*0c70*/  @!P1 IMAD R17, R15, R17, R12 ;  /* 0x000000110f119224 */ /* 0x000fe200078e020c */
[----:B------:R-:W-:-:S05]  /*0c80*/  @!P1 MOV R12, R6 ;  /* 0x00000006000c9202 */ /* 0x000fca0000000f00 */
[----:B------:R-:W-:-:S05]  /*0c90*/  @!P1 IMAD.WIDE.U32 R12, R15, R16, R12 ;  /* 0x000000100f0c9225 */ /* 0x000fca00078e000c */
[----:B------:R-:W-:Y:S02]  /*0ca0*/  @!P1 IADD3 R15, R13, R17, RZ ;  /* 0x000000110d0f9210 */ /* 0x000fe40007ffe0ff */
[----:B------:R-:W0:Y:S01]  /*0cb0*/  @!P1 LDC.64 R16, c[0x0][0x228] ;  /* 0x00008a00ff109b82 */ /* 0x000e220000000a00 */
[C---:B------:R-:W-:Y:S02]  /*0cc0*/  @!P1 SHF.L.U32 R13, R12.reuse, 0x1, RZ ;  /* 0x000000010c0d9819 */ /* 0x040fe400000006ff */
[----:B------:R-:W-:Y:S02]  /*0cd0*/  @!P1 SHF.L.U64.HI R14, R12, 0x1, R15 ;  /* 0x000000010c0e9819 */ /* 0x000fe4000001020f */
[----:B-1----:R-:W-:-:S04]  /*0ce0*/  @!P1 IADD3 R4, P6, R13, R4, RZ ;  /* 0x000000040d049210 */ /* 0x002fc80007fde0ff */
[----:B------:R-:W-:Y:S02]  /*0cf0*/  @!P1 IADD3.X R5, R14, R5, RZ, P6, !PT ;  /* 0x000000050e059210 */ /* 0x000fe400037fe4ff */
[----:B0-----:R-:W-:-:S04]  /*0d00*/  @!P1 IADD3 R12, P6, R13, R16, RZ ;  /* 0x000000100d0c9210 */ /* 0x001fc80007fde0ff */
[----:B------:R-:W-:Y:S02]  /*0d10*/  @!P1 IADD3.X R13, R14, R17, RZ, P6, !PT ;  /* 0x000000110e0d9210 */ /* 0x000fe400037fe4ff */
[----:B------:R-:W-:-:S04]  /*0d20*/  ISETP.GE.U32.AND P6, PT, R2, UR18, PT ;  /* 0x0000001202007c0c */ /* 0x000fc8000bfc6070 */
[----:B------:R-:W-:-:S04]  /*0d30*/  ISETP.GE.OR.EX P5, PT, R41, UR19, P0, P6 ;  /* 0x0000001329007c0c */ /* 0x000fc800087a6760 */
[----:B------:R-:W-:-:S09]  /*0d40*/  P2R R56, PR, RZ, 0x20 ;  /* 0x00000020ff387803 */ /* 0x000fd20000000000 */
[----:B------:R-:W0:Y:S01]  /*0d50*/  @!P5 LDC.64 R16, c[0x0][0x288] ;  /* 0x0000a200ff10db82 */ /* 0x000e220000000a00 */
[----:B------:R-:W-:-:S07]  /*0d60*/  @!P5 MOV R40, R6 ;  /* 0x000000060028d202 */ /* 0x000fce0000000f00 */
[----:B------:R-:W1:Y:S01]  /*0d70*/  @!P5 LDC.64 R14, c[0x0][0x230] ;  /* 0x00008c00ff0edb82 */ /* 0x000e620000000a00 */
[----:B0-----:R-:W-:-:S04]  /*0d80*/  @!P5 IMAD R41, R41, R16, RZ ;  /* 0x000000102929d224 */ /* 0x001fc800078e02ff */
[----:B------:R-:W-:Y:S01]  /*0d90*/  @!P5 IMAD R43, R2, R17, R41 ;  /* 0x00000011022bd224 */ /* 0x000fe200078e0229 */
[----:B------:R-:W-:-:S03]  /*0da0*/  @!P5 MOV R41, R9 ;  /* 0x000000090029d202 */ /* 0x000fc60000000f00 */
        /* <DEDUP_REMOVED lines=9> */
[----:B------:R-:W-:Y:S02]  /*0e40*/  ISETP.GE.U32.AND P6, PT, R49, UR18, PT ;  /* 0x0000001231007c0c */ /* 0x000fe4000bfc6070 */
[----:B------:R-:W-:Y:S02]  /*0e50*/  ISETP.NE.AND P5, PT, R60, RZ, PT ;  /* 0x000000ff3c00720c */ /* 0x000fe40003fa5270 */
[----:B------:R-:W-:Y:S02]  /*0e60*/  ISETP.GE.AND.EX P6, PT, R45, UR19, PT, P6 ;  /* 0x000000132d007c0c */ /* 0x000fe4000bfc6360 */
[----:B------:R-:W-:Y:S02]  /*0e70*/  CS2R R52, SRZ ;  /* 0x0000000000347805 */ /* 0x000fe4000001ff00 */
[----:B------:R-:W-:-:S02]  /*0e80*/  CS2R R50, SRZ ;  /* 0x0000000000327805 */ /* 0x000fc4000001ff00 */
[----:B------:R-:W-:Y:S01]  /*0e90*/  MOV R54, RZ ;  /* 0x000000ff00367202 */ /* 0x000fe20000000f00 */
[----:B------:R-:W-:Y:S01]  /*0ea0*/  UMOV UR18, 0x3f800000 ;  /* 0x3f80000000127882 */ /* 0x000fe20000000000 */
[----:B------:R-:W-:Y:S01]  /*0eb0*/  ISETP.LT.U32.AND P6, PT, R38, 0x100, !P6 ;  /* 0x000001002600780c */ /* 0x000fe200077c1070 */
[----:B------:R-:W-:Y:S01]  /*0ec0*/  ULDC.U8 UR19, c[0x0][0x2a4] ;  /* 0x0000a90000137ab9 */ /* 0x000fe20000000000 */
[----:B-----5:R-:W5:Y:S01]  /*0ed0*/  @!P3 LDG.E R51, desc[UR12][R22.64] ;  /* 0x0000000c1633b981 */ /* 0x020f62000c1e1900 */
[----:B------:R-:W-:Y:S03]  /*0ee0*/  BSSY B0, `(.L_x_302) ;  /* 0x000004c000007945 */ /* 0x000fe60003800000 */
[----:B------:R-:W5:Y:S07]  /*0ef0*/  @!P1 LDG.E R50, desc[UR12][R4.64] ;  /* 0x0000000c04329981 */ /* 0x000f6e000c1e1900 */
[----:B------:R-:W0:Y:S08]  /*0f00*/  @P6 LDC.64 R40, c[0x0][0x288] ;  /* 0x0000a200ff286b82 */ /* 0x000e300000000a00 */
[----:B------:R-:W1:Y:S01]  /*0f10*/  @P6 LDC.64 R42, c[0x0][0x230] ;  /* 0x00008c00ff2a6b82 */ /* 0x000e620000000a00 */
[----:B0-----:R-:W-:Y:S01]  /*0f20*/  @P6 IMAD R44, R45, R40, RZ ;  /* 0x000000282d2c6224 */ /* 0x001fe200078e02ff */
[----:B------:R-:W-:-:S03]  /*0f30*/  @P6 MOV R45, R9 ;  /* 0x00000009002d6202 */ /* 0x000fc60000000f00 */
[----:B------:R-:W-:Y:S01]  /*0f40*/  @P6 IMAD R47, R49, R41, R44 ;  /* 0x00000029312f6224 */ /* 0x000fe200078e022c */
[----:B------:R-:W-:-:S05]  /*0f50*/  @P6 MOV R44, R6 ;  /* 0x00000006002c6202 */ /* 0x000fca0000000f00 */
[----:B------:R-:W-:Y:S01]  /*0f60*/  @P6 IMAD.WIDE.U32 R40, R49, R40, R44 ;  /* 0x0000002831286225 */ /* 0x000fe200078e002c */
[----:B------:R-:W-:Y:S01]  /*0f70*/  MOV R44, UR10 ;  /* 0x0000000a002c7c02 */ /* 0x000fe20008000f00 */
[----:B------:R-:W0:Y:S03]  /*0f80*/  @P6 LDC.64 R48, c[0x0][0x228] ;  /* 0x00008a00ff306b82 */ /* 0x000e260000000a00 */
[----:B------:R-:W-:Y:S02]  /*0f90*/  @P6 IADD3 R45, R41, R47, RZ ;  /* 0x0000002f292d6210 */ /* 0x000fe40007ffe0ff */
[C---:B------:R-:W-:Y:S02]  /*0fa0*/  @P6 SHF.L.U32 R41, R40.reuse, 0x1, RZ ;  /* 0x0000000128296819 */ /* 0x040fe400000006ff */
[----:B------:R-:W-:Y:S02]  /*0fb0*/  @P6 SHF.L.U64.HI R40, R40, 0x1, R45 ;  /* 0x0000000128286819 */ /* 0x000fe4000001022d */
[----:B-1----:R-:W-:-:S02]  /*0fc0*/  @P6 IADD3 R42, P4, R41, R42, RZ ;  /* 0x0000002a292a6210 */ /* 0x002fc40007f9e0ff */
[----:B------:R-:W-:Y:S02]  /*0fd0*/  MOV R45, UR11 ;  /* 0x0000000b002d7c02 */ /* 0x000fe40008000f00 */
[----:B------:R-:W-:Y:S02]  /*0fe0*/  @P6 IADD3.X R43, R40, R43, RZ, P4, !PT ;  /* 0x0000002b282b6210 */ /* 0x000fe400027fe4ff */
[----:B0-----:R-:W-:-:S04]  /*0ff0*/  @P6 IADD3 R48, P4, R41, R48, RZ ;  /* 0x0000003029306210 */ /* 0x001fc80007f9e0ff */
[----:B------:R-:W-:Y:S02]  /*1000*/  @P6 IADD3.X R49, R40, R49, RZ, P4, !PT ;  /* 0x0000003128316210 */ /* 0x000fe400027fe4ff */
[----:B------:R0:W2:Y:S01]  /*1010*/  LDG.E.64 R40, desc[UR12][R44.64] ;  /* 0x0000000c2c287981 */ /* 0x0000a2000c1e1b00 */
[----:B------:R-:W-:-:S06]  /*1020*/  CS2R R46, SRZ ;  /* 0x00000000002e7805 */ /* 0x000fcc000001ff00 */
[----:B------:R1:W5:Y:S04]  /*1030*/  @P6 LDG.E R46, desc[UR12][R48.64] ;  /* 0x0000000c302e6981 */ /* 0x000368000c1e1900 */
[----:B------:R-:W5:Y:S01]  /*1040*/  @P5 LDG.E R47, desc[UR12][R34.64] ;  /* 0x0000000c222f5981 */ /* 0x000f62000c1e1900 */
[----:B0-----:R-:W-:Y:S02]  /*1050*/  CS2R R44, SRZ ;  /* 0x00000000002c7805 */ /* 0x001fe4000001ff00 */
[----:B-1----:R-:W-:-:S06]  /*1060*/  CS2R R48, SRZ ;  /* 0x0000000000307805 */ /* 0x002fcc000001ff00 */
[----:B------:R-:W5:Y:S04]  /*1070*/  @!P2 LDG.E R49, desc[UR12][R18.64] ;  /* 0x0000000c1231a981 */ /* 0x000f68000c1e1900 */
[----:B------:R-:W5:Y:S01]  /*1080*/  @!P1 LDG.E R48, desc[UR12][R12.64] ;  /* 0x0000000c0c309981 */ /* 0x000f62000c1e1900 */
[----:B--2---:R-:W-:-:S13]  /*1090*/  R2UR UR17, R40 ;  /* 0x00000000281172ca */ /* 0x004fda00000e0000 */
[----:B------:R-:W-:-:S05]  /*10a0*/  MOV R40, UR17 ;  /* 0x0000001100287c02 */ /* 0x000fca0008000f00 */
[----:B------:R-:W-:Y:S01]  /*10b0*/  FFMA.FTZ R41, -R40, UR17, R41 ;  /* 0x0000001128297c23 */ /* 0x000fe20008010129 */
[----:B------:R-:W-:-:S04]  /*10c0*/  HFMA2.MMA R40, -RZ, RZ, 0, 0 ;  /* 0x00000000ff287435 */ /* 0x000fc800000001ff */
[----:B------:R-:W-:-:S06]  /*10d0*/  FSETP.GTU.FTZ.AND P4, PT, R41, RZ, PT ;  /* 0x000000ff2900720b */ /* 0x000fcc0003f9c000 */
[----:B------:R0:W5:Y:S07]  /*10e0*/  @P6 LDG.E R40, desc[UR12][R42.64] ;  /* 0x0000000c2a286981 */ /* 0x00016e000c1e1900 */
[----:B------:R-:W-:Y:S01]  /*10f0*/  VOTEU.ANY UP0, P4 ;  /* 0x00000000003f7886 */ /* 0x000fe20002000100 */
[----:B------:R-:W-:Y:S02]  /*1100*/  PLOP3.LUT P6, PT, PT, PT, UP0, 0x80, 0x0 ;  /* 0x000000000000781c */ /* 0x000fe40003fcf008 */
[----:B------:R-:W-:-:S02]  /*1110*/  ISETP.NE.AND P4, PT, R39, RZ, PT ;  /* 0x000000ff2700720c */ /* 0x000fc40003f85270 */
[----:B------:R-:W-:-:S09]  /*1120*/  @UP0 ULDC UR9, c[0x0][0x250] ;  /* 0x0000940000090ab9 */ /* 0x000fd20000000800 */
[----:B------:R-:W-:Y:S01]  /*1130*/  @P6 FADD.FTZ R41, R41, UR9 ;  /* 0x0000000929296e21 */ /* 0x000fe20008010000 */
[----:B------:R-:W-:Y:S02]  /*1140*/  MOV R39, RZ ;  /* 0x000000ff00277202 */ /* 0x000fe40000000f00 */
[----:B0-----:R-:W-:Y:S01]  /*1150*/  CS2R R42, SRZ ;  /* 0x00000000002a7805 */ /* 0x001fe2000001ff00 */
[----:B------:R-:W5:Y:S02]  /*1160*/  @!P4 LDG.E R52, desc[UR12][R26.64] ;  /* 0x0000000c1a34c981 */ /* 0x000f64000c1e1900 */
[----:B------:R-:W0:Y:S02]  /*1170*/  @P6 MUFU.RSQ R41, R41 ;  /* 0x0000002900296308 */ /* 0x000e240000001400 */
[----:B------:R1:W5:Y:S01]  /*1180*/  @P5 LDG.E R39, desc[UR12][R36.64] ;  /* 0x0000000c24275981 */ /* 0x000362000c1e1900 */
[----:B------:R-:W-:-:S03]  /*1190*/  ISETP.NE.AND P5, PT, R3, RZ, PT ;  /* 0x000000ff0300720c */ /* 0x000fc60003fa5270 */
[----:B------:R2:W5:Y:S04]  /*11a0*/  @!P4 LDG.E R42, desc[UR12][R28.64] ;  /* 0x0000000c1c2ac981 */ /* 0x000568000c1e1900 */
[----:B------:R2:W5:Y:S06]  /*11b0*/  @!P3 LDG.E R43, desc[UR12][R24.64] ;  /* 0x0000000c182bb981 */ /* 0x00056c000c1e1900 */
[----:B------:R2:W5:Y:S01]  /*11c0*/  @!P5 LDG.E R45, desc[UR12][R32.64] ;  /* 0x0000000c202dd981 */ /* 0x000562000c1e1900 */
[----:B0-----:R-:W-:-:S02]  /*11d0*/  @P6 R2UR UR9, R41 ;  /* 0x00000000290962ca */ /* 0x001fc400000e0000 */
[----:B------:R-:W-:Y:S01]  /*11e0*/  ISETP.NE.AND P6, PT, R56, RZ, PT ;  /* 0x000000ff3800720c */ /* 0x000fe20003fc5270 */
[----:B------:R-:W-:Y:S01]  /*11f0*/  HFMA2.MMA R41, -RZ, RZ, 0, 0 ;  /* 0x00000000ff297435 */ /* 0x000fe200000001ff */
[----:B------:R2:W5:Y:S09]  /*1200*/  @!P5 LDG.E R53, desc[UR12][R30.64] ;  /* 0x0000000c1e35d981 */ /* 0x000572000c1e1900 */
[----:B------:R2:W5:Y:S04]  /*1210*/  @!P2 LDG.E R41, desc[UR12][R20.64] ;  /* 0x0000000c1429a981 */ /* 0x000568000c1e1900 */
[----:B------:R2:W5:Y:S04]  /*1220*/  @!P6 LDG.E R44, desc[UR12][R14.64] ;  /* 0x0000000c0e2ce981 */ /* 0x000568000c1e1900 */
[----:B------:R2:W5:Y:S01]  /*1230*/  @!P6 LDG.E R54, desc[UR12][R16.64] ;  /* 0x0000000c1036e981 */ /* 0x000562000c1e1900 */
[----:B------:R-:W-:Y:S01]  /*1240*/  @UP0 UMOV UR18, UR9 ;  /* 0x0000000900120c82 */ /* 0x000fe20008000000 */
[----:B------:R-:W-:Y:S01]  /*1250*/  HFMA2.MMA R3, -RZ, RZ, 0, 0 ;  /* 0x00000000ff037435 */ /* 0x000fe200000001ff */
[----:B-1----:R-:W-:-:S02]  /*1260*/  CS2R R36, SRZ ;  /* 0x0000000000247805 */ /* 0x002fc4000001ff00 */
[----:B------:R-:W-:Y:S01]  /*1270*/  MOV R4, RZ ;  /* 0x000000ff00047202 */ /* 0x000fe20000000f00 */
[----:B------:R-:W-:Y:S07]  /*1280*/  @P0 BRA `(.L_x_303) ;  /* 0x0000000000440947 */ /* 0x000fee0003800000 */
[----:B------:R-:W-:Y:S01]  /*1290*/  ISETP.NE.AND P0, PT, RZ, UR19, PT ;  /* 0x00000013ff007c0c */ /* 0x000fe2000bf05270 */
[----:B------:R-:W-:Y:S01]  /*12a0*/  ULDC.64 UR10, c[0x0][0x238] ;  /* 0x00008e00000a7ab9 */ /* 0x000fe20000000a00 */
[C---:B------:R-:W-:Y:S02]  /*12b0*/  SHF.L.U32 R13, R10.reuse, 0x1, RZ ;  /* 0x000000010a0d7819 */ /* 0x040fe400000006ff */
[----:B--2---:R-:W-:-:S09]  /*12c0*/  SHF.L.U64.HI R14, R10, 0x1, R11 ;  /* 0x000000010a0e7819 */ /* 0x004fd2000001020b */
[----:B------:R-:W0:Y:S02]  /*12d0*/  @P0 LDC.64 R4, c[0x0][0x240] ;  /* 0x00009000ff040b82 */ /* 0x000e240000000a00 */
[----:B0-----:R-:W-:-:S04]  /*12e0*/  @P0 IADD3 R10, P6, R13, R4, RZ ;  /* 0x000000040d0a0210 */ /* 0x001fc80007fde0ff */
[----:B------:R-:W-:Y:S02]  /*12f0*/  @P0 IADD3.X R11, R14, R5, RZ, P6, !PT ;  /* 0x000000050e0b0210 */ /* 0x000fe400037fe4ff */
[----:B------:R-:W-:-:S03]  /*1300*/  IADD3 R12, P6, R13, UR10, RZ ;  /* 0x0000000a0d0c7c10 */ /* 0x000fc6000ffde0ff */
[----:B------:R-:W2:Y:S01]  /*1310*/  @P0 LDG.E.U16 R4, desc[UR12][R10.64] ;  /* 0x0000000c0a040981 */ /* 0x000ea2000c1e1500 */
[----:B------:R-:W-:-:S03]  /*1320*/  IADD3.X R13, R14, UR11, RZ, P6, !PT ;  /* 0x0000000b0e0d7c10 */ /* 0x000fc6000b7fe4ff */
[----:B------:R-:W3:Y:S01]  /*1330*/  @P0 LDG.E.U16 R3, desc[UR12][R10.64+0x2] ;  /* 0x0000020c0a030981 */ /* 0x000ee2000c1e1500 */
[----:B--2---:R-:W-:-:S03]  /*1340*/  @P0 SHF.L.U32 R37, R4, 0x10, RZ ;  /* 0x0000001004250819 */ /* 0x004fc600000006ff */
[----:B------:R-:W2:Y:S01]  /*1350*/  LDG.E.U16 R4, desc[UR12][R12.64+0x2] ;  /* 0x0000020c0c047981 */ /* 0x000ea2000c1e1500 */
[----:B---3--:R-:W-:-:S03]  /*1360*/  @P0 SHF.L.U32 R36, R3, 0x10, RZ ;  /* 0x0000001003240819 */ /* 0x008fc600000006ff */
[----:B------:R-:W3:Y:S01]  /*1370*/  LDG.E.U16 R3, desc[UR12][R12.64] ;  /* 0x0000000c0c037981 */ /* 0x000ee2000c1e1500 */
[----:B--2---:R-:W-:Y:S02]  /*1380*/  SHF.L.U32 R4, R4, 0x10, RZ ;  /* 0x0000001004047819 */ /* 0x004fe400000006ff */
[----:B---3--:R-:W-:-:S07]  /*1390*/  SHF.L.U32 R3, R3, 0x10, RZ ;  /* 0x0000001003037819 */ /* 0x008fce00000006ff */
.L_x_303:
[----:B------:R-:W-:Y:S05]  /*13a0*/  BSYNC B0 ;  /* 0x0000000000007941 */ /* 0x000fea0003800000 */
.L_x_302:
[----:B------:R-:W-:Y:S02]  /*13b0*/  ISETP.NE.AND P0, PT, RZ, UR19, PT ;  /* 0x00000013ff007c0c */ /* 0x000fe4000bf05270 */
[C---:B-----5:R-:W-:Y:S02]  /*13c0*/  PRMT R5, R44.reuse, 0x7632, R5 ;  /* 0x000076322c057816 */ /* 0x060fe40000000005 */
[----:B------:R-:W-:Y:S02]  /*13d0*/  SHF.L.U32 R11, R45, 0x10, RZ ;  /* 0x000000102d0b7819 */ /* 0x000fe400000006ff */
[----:B------:R-:W-:Y:S02]  /*13e0*/  SHF.L.U32 R10, R44, 0x10, RZ ;  /* 0x000000102c0a7819 */ /* 0x000fe400000006ff */
[----:B------:R-:W-:Y:S01]  /*13f0*/  SHF.L.U32 R5, R5, 0x10, RZ ;  /* 0x0000001005057819 */ /* 0x000fe200000006ff */
[----:B------:R-:W-:Y:S01]  /*1400*/  FADD.FTZ R11, R11, -UR17 ;  /* 0x800000110b0b7e21 */ /* 0x000fe20008010000 */
[----:B--2---:R-:W-:Y:S01]  /*1410*/  PRMT R17, R45, 0x7632, R17 ;  /* 0x000076322d117816 */ /* 0x004fe20000000011 */
        /* <DEDUP_REMOVED lines=32> */
.L_x_304:
[----:B------:R-:W-:Y:S01]  /*1620*/  FMUL.FTZ R5, R14, R3 ;  /* 0x000000030e057220 */ /* 0x000fe20000410000 */
[----:B------:R-:W-:Y:S01]  /*1630*/  FADD.FTZ R17, R17, -UR17 ;  /* 0x8000001111117e21 */ /* 0x000fe20008010000 */
[C---:B------:R-:W-:Y:S01]  /*1640*/  FFMA.FTZ R19, R10.reuse, R14, RZ ;  /* 0x0000000e0a137223 */ /* 0x040fe200000100ff */
        /* <DEDUP_REMOVED lines=23> */
.L_x_305:
[----:B------:R-:W-:Y:S01]  /*17c0*/  FADD.FTZ R21, RZ, R14 ;  /* 0x0000000eff157221 */ /* 0x000fe20000010000 */
[----:B------:R-:W-:Y:S01]  /*17d0*/  FFMA.FTZ R25, R11, R18, R10 ;  /* 0x000000120b197223 */ /* 0x000fe2000001000a */
[----:B------:R-:W-:Y:S01]  /*17e0*/  FADD.FTZ R18, R18, R5 ;  /* 0x0000000512127221 */ /* 0x000fe20000010000 */
[----:B------:R-:W-:Y:S01]  /*17f0*/  FFMA.FTZ R19, R16, R12, R19 ;  /* 0x0000000c10137223 */ /* 0x000fe20000010013 */
[----:B------:R-:W-:Y:S01]  /*1800*/  FMUL.FTZ R23, R12, R3 ;  /* 0x000000030c177220 */ /* 0x000fe20000410000 */
[----:B------:R-:W-:Y:S01]  /*1810*/  FADD.FTZ R5, R21, R12 ;  /* 0x0000000c15057221 */ /* 0x000fe20000010000 */
[----:B------:R-:W-:Y:S01]  /*1820*/  FFMA.FTZ R10, R11, R15, RZ ;  /* 0x0000000f0b0a7223 */ /* 0x000fe200000100ff */
[----:B------:R-:W-:Y:S01]  /*1830*/  FADD.FTZ R12, RZ, R15 ;  /* 0x0000000fff0c7221 */ /* 0x000fe20000010000 */
        /* <DEDUP_REMOVED lines=9> */
[----:B------:R-:W-:Y:S01]  /*18d0*/  FADD.FTZ R16, R13, R12 ;  /* 0x0000000c0d107221 */ /* 0x000fe20000010000 */
        /* <DEDUP_REMOVED lines=26> */
.L_x_306:
[C---:B------:R-:W-:Y:S01]  /*1a80*/  PRMT R22, R43.reuse, 0x7632, R22 ;  /* 0x000076322b167816 */ /* 0x040fe20000000016 */
[----:B------:R-:W-:Y:S01]  /*1a90*/  FMUL.FTZ R20, R12, R3 ;  /* 0x000000030c147220 */ /* 0x000fe20000410000 */
[----:B------:R-:W-:Y:S01]  /*1aa0*/  SHF.L.U32 R23, R43, 0x10, RZ ;  /* 0x000000102b177819 */ /* 0x000fe200000006ff */
[----:B------:R-:W-:Y:S01]  /*1ab0*/  FFMA.FTZ R15, R18, R12, R19 ;  /* 0x0000000c120f7223 */ /* 0x000fe20000010013 */
[----:B------:R-:W-:Y:S01]  /*1ac0*/  SHF.L.U32 R22, R22, 0x10, RZ ;  /* 0x0000001016167819 */ /* 0x000fe200000006ff */
[--C-:B------:R-:W-:Y:S01]  /*1ad0*/  FFMA.FTZ R21, R18, R20, R17.reuse ;  /* 0x0000001412157223 */ /* 0x100fe20000010011 */
        /* <DEDUP_REMOVED lines=28> */
.L_x_307:
        /* <DEDUP_REMOVED lines=36> */
.L_x_308:
        /* <DEDUP_REMOVED lines=34> */
.L_x_309:
        /* <DEDUP_REMOVED lines=37> */
.L_x_310:
        /* <DEDUP_REMOVED lines=37> */
.L_x_311:
        /* <DEDUP_REMOVED lines=89> */
.L_x_313:
[----:B------:R-:W-:Y:S05]  /*2b30*/  BSYNC B0 ;  /* 0x0000000000007941 */ /* 0x000fea0003800000 */
.L_x_312:
        /* <DEDUP_REMOVED lines=159> */
.L_x_315:
[----:B------:R-:W-:Y:S05]  /*3530*/  BSYNC B0 ;  /* 0x0000000000007941 */ /* 0x000fea0003800000 */
.L_x_314:
        /* <DEDUP_REMOVED lines=20> */
.L_x_317:
[----:B------:R-:W-:Y:S05]  /*3680*/  BSYNC B0 ;  /* 0x0000000000007941 */ /* 0x000fea0003800000 */
.L_x_316:
[----:B-1----:R-:W-:Y:S02]  /*3690*/  ISETP.GE.U32.AND P6, PT, R5, 0x2, PT ;  /* 0x000000020500780c */ /* 0x002fe40003fc6070 */
[----:B------:R-:W-:Y:S02]  /*36a0*/  PRMT R22, R47, 0x7632, R22 ;  /* 0x000076322f167816 */ /* 0x000fe40000000016 */
[----:B------:R-:W-:Y:S02]  /*36b0*/  PRMT R28, R42, 0x7632, R28 ;  /* 0x000076322a1c7816 */ /* 0x000fe4000000001c */
[----:B------:R-:W-:Y:S02]  /*36c0*/  PRMT R30, R52, 0x7632, R30 ;  /* 0x00007632341e7816 */ /* 0x000fe4000000001e */
[----:B------:R-:W-:Y:S02]  /*36d0*/  PRMT R29, R43, 0x7632, R29 ;  /* 0x000076322b1d7816 */ /* 0x000fe4000000001d */
[----:B--2---:R-:W-:-:S02]  /*36e0*/  PRMT R27, R51, 0x7632, R27 ;  /* 0x00007632331b7816 */ /* 0x004fc4000000001b */
        /* <DEDUP_REMOVED lines=41> */
.L_x_320:
[----:B------:R-:W2:Y:S04]  /*3980*/  LDG.E.STRONG.GPU R14, desc[UR12][R12.64] ;  /* 0x0000000c0c0e7981 */ /* 0x000ea8000c1ef900 */
[----:B--2---:R-:W-:Y:S01]  /*3990*/  CCTL.IVALL ;  /* 0x00000000ff00798f */ /* 0x004fe20002000000 */
[----:B------:R-:W-:Y:S05]  /*39a0*/  YIELD ;  /* 0x0000000000007946 */ /* 0x000fea0003800000 */
[----:B------:R-:W-:-:S13]  /*39b0*/  ISETP.NE.AND P6, PT, R14, R19, PT ;  /* 0x000000130e00720c */ /* 0x000fda0003fc5270 */
[----:B------:R-:W-:Y:S05]  /*39c0*/  @P6 BRA `(.L_x_320) ;  /* 0xfffffffc00ec6947 */ /* 0x000fea000383ffff */
.L_x_319:
        /* <DEDUP_REMOVED lines=21> */
.L_x_324:
        /* <DEDUP_REMOVED lines=115> */
.L_x_323:
[----:B------:R-:W-:-:S13]  /*4250*/  ISETP.GT.AND P6, PT, R14, 0x4, PT ;  /* 0x000000040e00780c */ /* 0x000fda0003fc4270 */
[----:B------:R-:W-:Y:S05]  /*4260*/  @!P6 BRA `(.L_x_325) ;  /* 0x0000000000f0e947 */ /* 0x000fea0003800000 */
        /* <DEDUP_REMOVED lines=53> */
[----:B------:R-:W-:-:S04]  /*45c0*/  IADD3 R14, R14, -0x4, RZ ;  /* 0xfffffffc0e0e7810 */ /* 0x000fc80007ffe0ff */
[----:B------:R-:W-:Y:S01]  /*45d0*/  IADD3 R14, R14, -0x4, RZ ;  /* 0xfffffffc0e0e7810 */ /* 0x000fe20007ffe0ff */
[----:B--2---:R-:W-:Y:S01]  /*45e0*/  @!P6 FADD.FTZ R10, R10, R12 ;  /* 0x0000000c0a0ae221 */ /* 0x004fe20000010000 */
[----:B------:R-:W-:Y:S01]  /*45f0*/  @!P6 FADD.FTZ R11, R11, R13 ;  /* 0x0000000d0b0be221 */ /* 0x000fe20000010000 */
[----:B------:R-:W-:Y:S02]  /*4600*/  PLOP3.LUT P6, PT, PT, PT, PT, 0x8, 0x0 ;  /* 0x000000000000781c */ /* 0x000fe40003fce170 */
[----:B------:R-:W-:Y:S02]  /*4610*/  IADD3 R12, R15, 0x4, RZ ;  /* 0x000000040f0c7810 */ /* 0x000fe40007ffe0ff */
[----:B------:R-:W-:-:S09]  /*4620*/  P2R R13, PR, RZ, 0x40 ;  /* 0x00000040ff0d7803 */ /* 0x000fd20000000000 */
.L_x_325:
[----:B------:R-:W-:-:S04]  /*4630*/  ISETP.NE.AND P6, PT, R13, RZ, PT ;  /* 0x000000ff0d00720c */ /* 0x000fc80003fc5270 */
[----:B------:R-:W-:-:S13]  /*4640*/  ISETP.NE.OR P6, PT, R14, RZ, P6 ;  /* 0x000000ff0e00720c */ /* 0x000fda00037c5670 */
[----:B------:R-:W-:Y:S05]  /*4650*/  @!P6 BRA `(.L_x_321) ;  /* 0x00000000007ce947 */ /* 0x000fea0003800000 */
.L_x_322:
        /* <DEDUP_REMOVED lines=31> */
.L_x_321:
        /* <DEDUP_REMOVED lines=10> */
.L_x_327:
[----:B------:R-:W-:Y:S05]  /*48f0*/  BSYNC B0 ;  /* 0x0000000000007941 */ /* 0x000fea0003800000 */
.L_x_326:
        /* <DEDUP_REMOVED lines=17> */
.L_x_318:
        /* <DEDUP_REMOVED lines=8> */
[C---:B------:R-:W-:Y:S01]  /*4a90*/  PRMT R15, R45.reuse, 0x7632, R15 ;  /* 0x000076322d0f7816 */ /* 0x040fe2000000000f */
        /* <DEDUP_REMOVED lines=33> */
.L_x_328:
        /* <DEDUP_REMOVED lines=16> */
[----:B------:R-:W-:Y:S02]  /*4db0*/  FFMA.FTZ R10, R5, R19, R14 ;  /* 0x00000013050a7223 */ /* 0x000fe4000001000e */
[----:B------:R-:W-:Y:S02]  /*4dc0*/  FMUL.FTZ R11, R11, UR18 ;  /* 0x000000120b0b7c20 */ /* 0x000fe40008410000 */
[----:B------:R-:W-:-:S04]  /*4dd0*/  FFMA.FTZ R10, R17, R4, -R10 ;  /* 0x00000004110a7223 */ /* 0x000fc8000001080a */
[----:B------:R-:W-:-:S05]  /*4de0*/  FMUL.FTZ R10, R10, UR18 ;  /* 0x000000120a0a7c20 */ /* 0x000fca0008410000 */
[----:B------:R-:W-:-:S05]  /*4df0*/  F2FP.BF16.F32.PACK_AB R11, R10, R11 ;  /* 0x0000000b0a0b723e */ /* 0x000fca00000010ff */
[----:B------:R0:W-:Y:S02]  /*4e00*/  STG.E desc[UR12][R12.64], R11 ;  /* 0x0000000b0c007986 */ /* 0x0001e4000c10190c */
.L_x_330:
[----:B------:R-:W-:Y:S05]  /*4e10*/  BSYNC B0 ;  /* 0x0000000000007941 */ /* 0x000fea0003800000 */
.L_x_329:
        /* <DEDUP_REMOVED lines=29> */
.L_x_331:
[----:B------:R-:W-:Y:S04]  /*4ff0*/  BSSY B0, `(.L_x_332) ;  /* 0x0000016000007945 */ /* 0x000fe80003800000 */
[----:B------:R-:W-:Y:S05]  /*5000*/  @P5 BRA `(.L_x_333) ;  /* 0x0000000000505947 */ /* 0x000fea0003800000 */
        /* <DEDUP_REMOVED lines=20> */
.L_x_333:
[----:B------:R-:W-:Y:S05]  /*5150*/  BSYNC B0 ;  /* 0x0000000000007941 */ /* 0x000fea0003800000 */
.L_x_332:
        /* <DEDUP_REMOVED lines=27> */
.L_x_334:
[----:B------:R-:W-:Y:S04]  /*5310*/  BSSY B0, `(.L_x_335) ;  /* 0x0000016000007945 */ /* 0x000fe80003800000 */
[----:B------:R-:W-:Y:S05]  /*5320*/  @P4 BRA `(.L_x_336) ;  /* 0x0000000000504947 */ /* 0x000fea0003800000 */
[----:B------:R-:W-:Y:S01]  /*5330*/  IADD3 R17, R2, 0x40, RZ ;  /* 0x0000004002117810 */ /* 0x000fe20007ffe0ff */
[C-C-:B------:R-:W-:Y:S01]  /*5340*/  FFMA.FTZ R10, R5.reuse, R35, R14.reuse ;  /* 0x00000023050a7223 */ /* 0x140fe2000001000e */
[----:B------:R-:W-:Y:S01]  /*5350*/  ULDC.64 UR10, c[0x0][0x288] ;  /* 0x0000a200000a7ab9 */ /* 0x000fe20000000a00 */
[----:B0-----:R-:W-:Y:S01]  /*5360*/  FFMA.FTZ R13, R5, R42, R14 ;  /* 0x0000002a050d7223 */ /* 0x001fe2000001000e */
        /* <DEDUP_REMOVED lines=16> */
.L_x_336:
[----:B------:R-:W-:Y:S05]  /*5470*/  BSYNC B0 ;  /* 0x0000000000007941 */ /* 0x000fea0003800000 */
.L_x_335:
        /* <DEDUP_REMOVED lines=10> */
[----:B01----:R-:W-:-:S03]  /*5520*/  FFMA.FTZ R12, R29, R4, R36 ;  /* 0x000000041d0c7223 */ /* 0x003fc60000010024 */
        /* <DEDUP_REMOVED lines=16> */
.L_x_337:
[----:B------:R-:W-:Y:S04]  /*5630*/  BSSY B0, `(.L_x_338) ;  /* 0x0000016000007945 */ /* 0x000fe80003800000 */
[----:B------:R-:W-:Y:S05]  /*5640*/  @P3 BRA `(.L_x_339) ;  /* 0x0000000000503947 */ /* 0x000fea0003800000 */
[----:B01----:R-:W-:Y:S01]  /*5650*/  IADD3 R13, R2, 0x60, RZ ;  /* 0x00000060020d7810 */ /* 0x003fe20007ffe0ff */
[C-C-:B------:R-:W-:Y:S01]  /*5660*/  FFMA.FTZ R11, R5.reuse, R30, R14.reuse ;  /* 0x0000001e050b7223 */ /* 0x140fe2000001000e */
[----:B------:R-:W-:Y:S01]  /*5670*/  ULDC.64 UR10, c[0x0][0x288] ;  /* 0x0000a200000a7ab9 */ /* 0x000fe20000000a00 */
[----:B------:R-:W-:Y:S01]  /*5680*/  FFMA.FTZ R16, R5, R29, R14 ;  /* 0x0000001d05107223 */ /* 0x000fe2000001000e */
[----:B------:R-:W-:Y:S01]  /*5690*/  SHF.R.S32.HI R15, RZ, 0x1f, R13 ;  /* 0x0000001fff0f7819 */ /* 0x000fe2000001140d */
[----:B------:R-:W-:Y:S01]  /*56a0*/  FFMA.FTZ R12, R10, R3, -R11 ;  /* 0x000000030a0c7223 */ /* 0x000fe2000001080b */
[----:B------:R-:W-:Y:S02]  /*56b0*/  MOV R10, R6 ;  /* 0x00000006000a7202 */ /* 0x000fe40000000f00 */
        /* <DEDUP_REMOVED lines=13> */
.L_x_339:
[----:B------:R-:W-:Y:S05]  /*5790*/  BSYNC B0 ;  /* 0x0000000000007941 */ /* 0x000fea0003800000 */
.L_x_338:
        /* <DEDUP_REMOVED lines=10> */
[----:B012---:R-:W-:-:S03]  /*5840*/  FFMA.FTZ R12, R27, R4, R36 ;  /* 0x000000041b0c7223 */ /* 0x007fc60000010024 */
        /* <DEDUP_REMOVED lines=16> */
.L_x_340:
[----:B------:R-:W-:Y:S04]  /*5950*/  BSSY B0, `(.L_x_341) ;  /* 0x0000016000007945 */ /* 0x000fe80003800000 */
[----:B------:R-:W-:Y:S05]  /*5960*/  @P2 BRA `(.L_x_342) ;  /* 0x0000000000502947 */ /* 0x000fea0003800000 */
[----:B012---:R-:W-:Y:S01]  /*5970*/  IADD3 R13, R2, 0x80, RZ ;  /* 0x00000080020d7810 */ /* 0x007fe20007ffe0ff */
        /* <DEDUP_REMOVED lines=19> */
.L_x_342:
[----:B------:R-:W-:Y:S05]  /*5ab0*/  BSYNC B0 ;  /* 0x0000000000007941 */ /* 0x000fea0003800000 */
.L_x_341:
        /* <DEDUP_REMOVED lines=10> */
[----:B------:R-:W-:-:S03]  /*5b60*/  FFMA.FTZ R11, R19, R4, R36 ;  /* 0x00000004130b7223 */ /* 0x000fc60000010024 */
[----:B0123--:R-:W-:Y:S01]  /*5b70*/  FMUL.FTZ R12, R10, -1.4426950216293334961 ;  /* 0xbfb8aa3b0a0c7820 */ /* 0x00ffe20000410000 */
        /* <DEDUP_REMOVED lines=15> */
.L_x_343:
[----:B------:R-:W-:Y:S04]  /*5c70*/  BSSY B0, `(.L_x_344) ;  /* 0x0000016000007945 */ /* 0x000fe80003800000 */
[----:B------:R-:W-:Y:S05]  /*5c80*/  @P1 BRA `(.L_x_345) ;  /* 0x0000000000501947 */ /* 0x000fea0003800000 */
[----:B0123--:R-:W-:Y:S01]  /*5c90*/  IADD3 R13, R2, 0xa0, RZ ;  /* 0x000000a0020d7810 */ /* 0x00ffe20007ffe0ff */
        /* <DEDUP_REMOVED lines=19> */
.L_x_345:
[----:B------:R-:W-:Y:S05]  /*5dd0*/  BSYNC B0 ;  /* 0x0000000000007941 */ /* 0x000fea0003800000 */
.L_x_344:
        /* <DEDUP_REMOVED lines=9> */
[----:B01234-:R-:W-:Y:S01]  /*5e70*/  FFMA.FTZ R12, R26, R3, R37 ;  /* 0x000000031a0c7223 */ /* 0x01ffe20000010025 */
        /* <DEDUP_REMOVED lines=17> */
.L_x_346:
[----:B------:R-:W-:Y:S01]  /*5f90*/  ISETP.NE.AND P0, PT, R60, RZ, PT ;  /* 0x000000ff3c00720c */ /* 0x000fe20003f05270 */
[----:B------:R-:W-:-:S12]  /*5fa0*/  BSSY B0, `(.L_x_347) ;  /* 0x0000016000007945 */ /* 0x000fd80003800000 */
[----:B------:R-:W-:Y:S05]  /*5fb0*/  @!P0 BRA `(.L_x_348) ;  /* 0x0000000000508947 */ /* 0x000fea0003800000 */
[----:B------:R-:W-:Y:S01]  /*5fc0*/  IADD3 R19, R2, 0xc0, RZ ;  /* 0x000000c002137810 */ /* 0x000fe20007ffe0ff */
[C-C-:B01234-:R-:W-:Y:S01]  /*5fd0*/  FFMA.FTZ R13, R5.reuse, R26, R14.reuse ;  /* 0x0000001a050d7223 */ /* 0x15ffe2000001000e */
        /* <DEDUP_REMOVED lines=18> */
.L_x_348:
[----:B------:R-:W-:Y:S05]  /*6100*/  BSYNC B0 ;  /* 0x0000000000007941 */ /* 0x000fea0003800000 */
.L_x_347:
[----:B------:R-:W-:Y:S01]  /*6110*/  FADD.FTZ R40, R40, -UR17 ;  /* 0x8000001128287e21 */ /* 0x000fe20008010000 */
[----:B------:R-:W-:Y:S01]  /*6120*/  FADD.FTZ R21, R21, -UR17 ;  /* 0x8000001115157e21 */ /* 0x000fe20008010000 */
[----:B------:R-:W-:Y:S02]  /*6130*/  SHF.L.U32 R46, R46, 0x10, RZ ;  /* 0x000000102e2e7819 */ /* 0x000fe400000006ff */
[----:B0-----:R-:W-:Y:S01]  /*6140*/  SHF.L.U32 R11, R20, 0x10, RZ ;  /* 0x00000010140b7819 */ /* 0x001fe200000006ff */
[----:B------:R-:W-:Y:S01]  /*6150*/  FMUL.FTZ R40, R40, UR18 ;  /* 0x0000001228287c20 */ /* 0x000fe20008410000 */
[----:B------:R-:W-:Y:S01]  /*6160*/  IADD3 R19, R2, 0xe0, RZ ;  /* 0x000000e002137810 */ /* 0x000fe20007ffe0ff */
[----:B------:R-:W-:Y:S01]  /*6170*/  FMUL.FTZ R21, R21, UR18 ;  /* 0x0000001215157c20 */ /* 0x000fe20008410000 */
[----:B------:R-:W-:Y:S06]  /*6180*/  @!P6 BRA `(.L_x_349) ;  /* 0x000000000048e947 */ /* 0x000fec0003800000 */
[----:B------:R-:W-:Y:S01]  /*6190*/  FFMA.FTZ R36, R21, R4, R36 ;  /* 0x0000000415247223 */ /* 0x000fe20000010024 */
[----:B------:R-:W-:-:S03]  /*61a0*/  FFMA.FTZ R37, R40, R3, R37 ;  /* 0x0000000328257223 */ /* 0x000fc60000010025 */
[----:B-1234-:R-:W-:Y:S01]  /*61b0*/  FMUL.FTZ R15, R36, -1.4426950216293334961 ;  /* 0xbfb8aa3b240f7820 */ /* 0x01efe20000410000 */
        /* <DEDUP_REMOVED lines=15> */
.L_x_349:
[----:B------:R-:W-:Y:S01]  /*62b0*/  ULDC.64 UR10, c[0x0][0x290] ;  /* 0x0000a400000a7ab9 */ /* 0x000fe20000000a00 */
[----:B------:R-:W-:Y:S01]  /*62c0*/  SHF.R.S32.HI R10, RZ, 0x1f, R19 ;  /* 0x0000001fff0a7819 */ /* 0x000fe20000011413 */
[----:B------:R-:W-:Y:S01]  /*62d0*/  BSSY B0, `(.L_x_350) ;  /* 0x0000016000007945 */ /* 0x000fe20003800000 */
[----:B------:R-:W-:-:S04]  /*62e0*/  ISETP.GE.U32.AND P0, PT, R19, UR10, PT ;  /* 0x0000000a13007c0c */ /* 0x000fc8000bf06070 */
[----:B------:R-:W-:-:S04]  /*62f0*/  ISETP.GE.AND.EX P0, PT, R10, UR11, PT, P0 ;  /* 0x0000000b0a007c0c */ /* 0x000fc8000bf06300 */
[----:B------:R-:W-:-:S13]  /*6300*/  ISETP.LT.U32.AND P0, PT, R38, 0x100, !P0 ;  /* 0x000001002600780c */ /* 0x000fda0004701070 */
[----:B------:R-:W-:Y:S05]  /*6310*/  @!P0 BRA `(.L_x_351) ;  /* 0x0000000000448947 */ /* 0x000fea0003800000 */
[C-C-:B-1234-:R-:W-:Y:S01]  /*6320*/  FFMA.FTZ R13, R5.reuse, R40, R14.reuse ;  /* 0x00000028050d7223 */ /* 0x15efe2000001000e */
[----:B------:R-:W-:Y:S01]  /*6330*/  ULDC.64 UR10, c[0x0][0x288] ;  /* 0x0000a200000a7ab9 */ /* 0x000fe20000000a00 */
[----:B------:R-:W-:Y:S01]  /*6340*/  FFMA.FTZ R14, R5, R21, R14 ;  /* 0x00000015050e7223 */ /* 0x000fe2000001000e */
[----:B------:R-:W-:Y:S01]  /*6350*/  MOV R7, R9 ;  /* 0x0000000900077202 */ /* 0x000fe20000000f00 */
[----:B------:R-:W-:Y:S02]  /*6360*/  IMAD R5, R10, UR10, RZ ;  /* 0x0000000a0a057c24 */ /* 0x000fe4000f8e02ff */
[----:B------:R-:W-:Y:S01]  /*6370*/  FFMA.FTZ R13, R46, R3, -R13 ;  /* 0x000000032e0d7223 */ /* 0x000fe2000001080d */
[----:B------:R-:W-:Y:S01]  /*6380*/  FFMA.FTZ R14, R11, R4, -R14 ;  /* 0x000000040b0e7223 */ /* 0x000fe2000001080e */
[----:B------:R-:W-:-:S04]  /*6390*/  IMAD.WIDE.U32 R6, R19, UR10, R6 ;  /* 0x0000000a13067c25 */ /* 0x000fc8000f8e0006 */
[----:B------:R-:W-:Y:S01]  /*63a0*/  FMUL.FTZ R3, R13, UR18 ;  /* 0x000000120d037c20 */ /* 0x000fe20008410000 */
[----:B------:R-:W-:Y:S01]  /*63b0*/  FMUL.FTZ R14, R14, UR18 ;  /* 0x000000120e0e7c20 */ /* 0x000fe20008410000 */
[----:B------:R-:W-:Y:S01]  /*63c0*/  IMAD R5, R19, UR11, R5 ;  /* 0x0000000b13057c24 */ /* 0x000fe2000f8e0205 */
[----:B------:R-:W-:Y:S02]  /*63d0*/  ULDC.64 UR10, c[0x0][0x210] ;  /* 0x00008400000a7ab9 */ /* 0x000fe40000000a00 */
[----:B------:R-:W-:Y:S02]  /*63e0*/  LEA R4, P0, R6, UR10, 0x1 ;  /* 0x0000000a06047c11 */ /* 0x000fe4000f8008ff */
[----:B------:R-:W-:Y:S02]  /*63f0*/  IADD3 R5, R7, R5, RZ ;  /* 0x0000000507057210 */ /* 0x000fe40007ffe0ff */
[----:B------:R-:W-:Y:S02]  /*6400*/  F2FP.BF16.F32.PACK_AB R3, R14, R3 ;  /* 0x000000030e03723e */ /* 0x000fe400000010ff */
[----:B------:R-:W-:-:S05]  /*6410*/  LEA.HI.X R5, R6, UR11, R5, 0x1, P0 ;  /* 0x0000000b06057c11 */ /* 0x000fca00080f0c05 */
[----:B------:R0:W-:Y:S02]  /*6420*/  STG.E desc[UR12][R4.64], R3 ;  /* 0x0000000304007986 */ /* 0x0001e4000c10190c */
.L_x_351:
[----:B------:R-:W-:Y:S05]  /*6430*/  BSYNC B0 ;  /* 0x0000000000007941 */ /* 0x000fea0003800000 */
.L_x_350:
        /* <DEDUP_REMOVED lines=8> */
.L_x_301:
[----:B------:R-:W1:Y:S01]  /*64c0*/  LDC R6, c[0x0][0xc] ;  /* 0x00000300ff067b82 */ /* 0x000e620000000800 */
[----:B------:R-:W-:Y:S01]  /*64d0*/  ISETP.NE.AND P2, PT, R38, RZ, PT ;  /* 0x000000ff2600720c */ /* 0x000fe20003f45270 */
[----:B------:R-:W-:Y:S06]  /*64e0*/  BSSY B0, `(.L_x_353) ;  /* 0x0000015000007945 */ /* 0x000fec0003800000 */
[----:B------:R-:W2:Y:S08]  /*64f0*/  LDC R7, c[0x0][0x10] ;  /* 0x00000400ff077b82 */ /* 0x000eb00000000800 */
[----:B0-----:R-:W0:Y:S01]  /*6500*/  LDC.64 R2, c[0x0][0x258] ;  /* 0x00009600ff027b82 */ /* 0x001e220000000a00 */
[----:B-1----:R-:W-:-:S02]  /*6510*/  IADD3 R4, R6, -0x1, RZ ;  /* 0xffffffff06047810 */ /* 0x002fc40007ffe0ff */
[----:B------:R-:W-:Y:S02]  /*6520*/  ISETP.NE.AND P1, PT, R6, 0x1, PT ;  /* 0x000000010600780c */ /* 0x000fe40003f25270 */
[----:B------:R-:W-:Y:S02]  /*6530*/  ISETP.NE.AND P0, PT, R4, UR14, PT ;  /* 0x0000000e04007c0c */ /* 0x000fe4000bf05270 */
[C---:B--2---:R-:W-:Y:S02]  /*6540*/  IADD3 R5, R7.reuse, -0x1, RZ ;  /* 0xffffffff07057810 */ /* 0x044fe40007ffe0ff */
        /* <DEDUP_REMOVED lines=14> */
.L_x_354:
[----:B------:R-:W-:Y:S05]  /*6630*/  BSYNC B0 ;  /* 0x0000000000007941 */ /* 0x000fea0003800000 */
.L_x_353:
[----:B------:R-:W-:Y:S05]  /*6640*/  @P0 EXIT ;  /* 0x000000000000094d */ /* 0x000fea0003800000 */
[----:B------:R-:W-:Y:S05]  /*6650*/  @P2 BRA `(.L_x_355) ;  /* 0x0000000000202947 */ /* 0x000fea0003800000 */
[----:B------:R-:W-:-:S05]  /*6660*/  IMAD R0, R6, R7, RZ ;  /* 0x0000000706007224 */ /* 0x000fca00078e02ff */
[----:B------:R-:W-:-:S13]  /*6670*/  ISETP.NE.AND P0, PT, R0, -0x1, PT ;  /* 0xffffffff0000780c */ /* 0x000fda0003f05270 */
[----:B------:R-:W-:Y:S05]  /*6680*/  @!P0 BRA `(.L_x_355) ;  /* 0x0000000000148947 */ /* 0x000fea0003800000 */
.L_x_356:
[----:B0-----:R-:W2:Y:S04]  /*6690*/  LDG.E.STRONG.GPU R5, desc[UR12][R2.64] ;  /* 0x0000000c02057981 */ /* 0x001ea8000c1ef900 */
[----:B--2---:R-:W-:Y:S01]  /*66a0*/  CCTL.IVALL ;  /* 0x00000000ff00798f */ /* 0x004fe20002000000 */
[----:B------:R-:W-:Y:S05]  /*66b0*/  YIELD ;  /* 0x0000000000007946 */ /* 0x000fea0003800000 */
[----:B------:R-:W-:-:S13]  /*66c0*/  ISETP.NE.AND P0, PT, R5, R0, PT ;  /* 0x000000000500720c */ /* 0x000fda0003f05270 */
[----:B------:R-:W-:Y:S05]  /*66d0*/  @P0 BRA `(.L_x_356) ;  /* 0xfffffffc00ec0947 */ /* 0x000fea000383ffff */
.L_x_355:
        /* <DEDUP_REMOVED lines=24> */
.L_x_357:
[----:B---34-:R-:W-:-:S04]  /*6860*/  LEA R12, P0, R38, UR4, 0x2 ;  /* 0x00000004260c7c11 */ /* 0x018fc8000f8010ff */
        /* <DEDUP_REMOVED lines=24> */
.L_x_358:
        /* <DEDUP_REMOVED lines=9> */
.L_x_3302:


//--------------------- .text._Z35group_norm_nhwc_bwd_one_pass_kernelI11Bf16IOBf16WLi512ELi16ELi256EEv26Group_norm_nhwc_bwd_params --------------------------
	.section	.text._Z35group_norm_nhwc_bwd_one_pass_kernelI11Bf16IOBf16WLi512ELi16ELi256EEv26Group_norm_nhwc_bwd_params,"ax",@progbits
	.align	128
        .global         _Z35group_norm_nhwc_bwd_one_pass_kernelI11Bf16IOBf16WLi512ELi16ELi256EEv26Group_norm_nhwc_bwd_params
        .type           _Z35group_norm_nhwc_bwd_one_pass_kernelI11Bf16IOBf16WLi512ELi16ELi256EEv26Group_norm_nhwc_bwd_params,@function
        .size           _Z35group_norm_nhwc_bwd_one_pass_kernelI11Bf16IOBf16WLi512ELi16ELi256EEv26Group_norm_nhwc_bwd_params,(.L_x_3303 - _Z35group_norm_nhwc_bwd_one_pass_kernelI11Bf16IOBf16WLi512ELi16ELi256EEv26Group_norm_nhwc_bwd_params)
        .other          _Z35group_norm_nhwc_bwd_one_pass_kernelI11Bf16IOBf16WLi512ELi16ELi256EEv26Group_norm_nhwc_bwd_params,@"STO_CUDA_ENTRY STV_DEFAULT"
_Z35group_norm_nhwc_bwd_one_pass_kernelI11Bf16IOBf16WLi512ELi16ELi256EEv26Group_norm_nhwc_bwd_params:
.text._Z35group_norm_nhwc_bwd_one_pass_kernelI11Bf16IOBf16WLi512ELi16ELi256EEv26Group_norm_nhwc_bwd_params:
        /* <DEDUP_REMOVED lines=102> */
.L_x_442:
[----:B0-----:R-:W0:Y:S01]  /*0660*/  LDC R15, c[0x0][0x2a0] ;  /* 0x0000a800ff0f7b82 */ /* 0x001e220000000800 */
[----:B------:R-:W-:Y:S01]  /*0670*/  ISETP.NE.AND P6, PT, R107, RZ, PT ;  /* 0x000000ff6b00720c */ /* 0x000fe20003fc5270 */
[----:B------:R-:W-:Y:S01]  /*0680*/  ULDC.64 UR12, c[0x0][0x298] ;  /* 0x0000a600000c7ab9 */ /* 0x000fe20000000a00 */
[----:B------:R-:W-:Y:S02]  /*0690*/  P2R R77, PR, RZ, 0x4 ;  /* 0x00000004ff4d7803 */ /* 0x000fe40000000000 */
[----:B------:R-:W-:Y:S02]  /*06a0*/  CS2R R94, SRZ ;  /* 0x00000000005e7805 */ /* 0x000fe4000001ff00 */
[C---:B------:R-:W-:Y:S02]  /*06b0*/  IADD3 R23, R3.reuse, 0x140, RZ ;  /* 0x0000014003177810 */ /* 0x040fe40007ffe0ff */
[----:B------:R-:W-:Y:S01]  /*06c0*/  IADD3 R29, R3, 0x160, RZ ;  /* 0x00000160031d7810 */ /* 0x000fe20007ffe0ff */
[----:B------:R-:W1:Y:S01]  /*06d0*/  @P2 LDC.64 R26, c[0x0][0x230] ;  /* 0x00008c00ff1a2b82 */ /* 0x000e620000000a00 */
[----:B------:R-:W-:-:S02]  /*06e0*/  SHF.R.U32.HI R72, RZ, 0x3, R2 ;  /* 0x00000003ff487819 */ /* 0x000fc40000011602 */
[----:B------:R-:W-:Y:S02]  /*06f0*/  IADD3 R73, R3, 0x180, RZ ;  /* 0x0000018003497810 */ /* 0x000fe40007ffe0ff */
[----:B------:R-:W-:Y:S02]  /*0700*/  MOV R96, RZ ;  /* 0x000000ff00607202 */ /* 0x000fe40000000f00 */
[----:B------:R-:W-:Y:S01]  /*0710*/  SHF.R.S32.HI R69, RZ, 0x1f, R73 ;  /* 0x0000001fff457819 */ /* 0x000fe20000011449 */
[----:B------:R-:W2:Y:S01]  /*0720*/  @P6 LDC.64 R64, c[0x0][0x230] ;  /* 0x00008c00ff406b82 */ /* 0x000ea20000000a00 */
[----:B------:R-:W-:Y:S02]  /*0730*/  P2R R66, PR, RZ, 0x20 ;  /* 0x00000020ff427803 */ /* 0x000fe40000000000 */
[----:B0-----:R-:W-:-:S05]  /*0740*/  IABS R13, R15 ;  /* 0x0000000f000d7213 */ /* 0x001fca0000000000 */
[----:B------:R-:W0:Y:S01]  /*0750*/  @P1 LDC.64 R58, c[0x0][0x230] ;  /* 0x00008c00ff3a1b82 */ /* 0x000e220000000a00 */
[----:B------:R-:W3:Y:S07]  /*0760*/  I2F.RP R10, R13 ;  /* 0x0000000d000a7306 */ /* 0x000eee0000209400 */
[----:B------:R-:W4:Y:S08]  /*0770*/  @P5 LDC.64 R34, c[0x0][0x230] ;  /* 0x00008c00ff225b82 */ /* 0x000f300000000a00 */
[----:B------:R-:W4:Y:S01]  /*0780*/  @P4 LDC.64 R30, c[0x0][0x230] ;  /* 0x00008c00ff1e4b82 */ /* 0x000f220000000a00 */
        /* <DEDUP_REMOVED lines=27> */
[----:B------:R-:W-:Y:S02]  /*0940*/  IADD3 R15, R3, 0x100, RZ ;  /* 0x00000100030f7810 */ /* 0x000fe40007ffe0ff */
[C---:B------:R-:W-:Y:S02]  /*0950*/  SEL R100, R8.reuse, R11, !P0 ;  /* 0x0000000b08647207 */ /* 0x040fe40004000000 */
[----:B------:R-:W1:Y:S01]  /*0960*/  @P6 LDC.64 R10, c[0x0][0x288] ;  /* 0x0000a200ff0a6b82 */ /* 0x000e620000000a00 */
[----:B------:R-:W-:Y:S02]  /*0970*/  SEL R9, R8, R9, !P0 ;  /* 0x0000000908097207 */ /* 0x000fe40004000000 */
[----:B------:R-:W-:-:S02]  /*0980*/  LEA R24, R100, R113, 0x4 ;  /* 0x0000007164187211 */ /* 0x000fc400078e20ff */
        /* <DEDUP_REMOVED lines=8> */
[----:B-1----:R-:W-:-:S04]  /*0a10*/  @P6 IMAD R8, R110, R10, RZ ;  /* 0x0000000a6e086224 */ /* 0x002fc800078e02ff */
[C---:B------:R-:W-:Y:S02]  /*0a20*/  @P6 IMAD R11, R3.reuse, R11, R8 ;  /* 0x0000000b030b6224 */ /* 0x040fe400078e0208 */
[----:B------:R-:W-:-:S05]  /*0a30*/  @P6 IMAD.WIDE.U32 R8, R3, R10, R20 ;  /* 0x0000000a03086225 */ /* 0x000fca00078e0014 */
[----:B------:R-:W-:Y:S02]  /*0a40*/  @P6 IADD3 R9, R9, R11, RZ ;  /* 0x0000000b09096210 */ /* 0x000fe40007ffe0ff */
[----:B------:R-:W1:Y:S01]  /*0a50*/  @P6 LDC.64 R10, c[0x0][0x228] ;  /* 0x00008a00ff0a6b82 */ /* 0x000e620000000a00 */
[C---:B------:R-:W-:Y:S02]  /*0a60*/  @P6 SHF.L.U32 R63, R8.reuse, 0x1, RZ ;  /* 0x00000001083f6819 */ /* 0x040fe400000006ff */
[----:B------:R-:W-:Y:S02]  /*0a70*/  @P6 SHF.L.U64.HI R8, R8, 0x1, R9 ;  /* 0x0000000108086819 */ /* 0x000fe40000010209 */
[----:B--2---:R-:W-:Y:S02]  /*0a80*/  @P6 IADD3 R64, P0, R63, R64, RZ ;  /* 0x000000403f406210 */ /* 0x004fe40007f1e0ff */
[----:B------:R-:W-:Y:S02]  /*0a90*/  @P2 MOV R9, R21 ;  /* 0x0000001500092202 */ /* 0x000fe40000000f00 */
[----:B------:R-:W-:-:S02]  /*0aa0*/  @P6 IADD3.X R65, R8, R65, RZ, P0, !PT ;  /* 0x0000004108416210 */ /* 0x000fc400007fe4ff */
[----:B-1----:R-:W-:-:S04]  /*0ab0*/  @P6 IADD3 R62, P0, R63, R10, RZ ;  /* 0x0000000a3f3e6210 */ /* 0x002fc80007f1e0ff */
[----:B------:R-:W-:Y:S02]  /*0ac0*/  @P6 IADD3.X R63, R8, R11, RZ, P0, !PT ;  /* 0x0000000b083f6210 */ /* 0x000fe400007fe4ff */
[----:B------:R-:W1:Y:S01]  /*0ad0*/  @P2 LDC.64 R10, c[0x0][0x288] ;  /* 0x0000a200ff0a2b82 */ /* 0x000e620000000a00 */
[----:B------:R-:W-:-:S13]  /*0ae0*/  ISETP.NE.AND P6, PT, R106, RZ, PT ;  /* 0x000000ff6a00720c */ /* 0x000fda0003fc5270 */
[----:B------:R-:W2:Y:S01]  /*0af0*/  @P6 LDC.64 R16, c[0x0][0x230] ;  /* 0x00008c00ff106b82 */ /* 0x000ea20000000a00 */
        /* <DEDUP_REMOVED lines=9> */
[----:B------:R-:W-:Y:S02]  /*0b90*/  @P1 MOV R9, R21 ;  /* 0x0000001500091202 */ /* 0x000fe40000000f00 */
[----:B------:R-:W-:-:S02]  /*0ba0*/  @P2 IADD3.X R27, R8, R27, RZ, P0, !PT ;  /* 0x0000001b081b2210 */ /* 0x000fc400007fe4ff */
[----:B-1----:R-:W-:-:S04]  /*0bb0*/  @P2 IADD3 R60, P0, R61, R10, RZ ;  /* 0x0000000a3d3c2210 */ /* 0x002fc80007f1e0ff */
[----:B------:R-:W-:Y:S02]  /*0bc0*/  @P2 IADD3.X R61, R8, R11, RZ, P0, !PT ;  /* 0x0000000b083d2210 */ /* 0x000fe400007fe4ff */
[----:B------:R-:W1:Y:S01]  /*0bd0*/  @P1 LDC.64 R10, c[0x0][0x288] ;  /* 0x0000a200ff0a1b82 */ /* 0x000e620000000a00 */
[----:B------:R-:W-:-:S13]  /*0be0*/  ISETP.NE.AND P2, PT, R105, RZ, PT ;  /* 0x000000ff6900720c */ /* 0x000fda0003f45270 */
[----:B------:R-:W3:Y:S01]  /*0bf0*/  @P2 LDC.64 R52, c[0x0][0x230] ;  /* 0x00008c00ff342b82 */ /* 0x000ee20000000a00 */
        /* <DEDUP_REMOVED lines=8> */
[----:B0-----:R-:W-:Y:S02]  /*0c80*/  @P1 IADD3 R58, P0, R57, R58, RZ ;  /* 0x0000003a393a1210 */ /* 0x001fe40007f1e0ff */
[----:B------:R-:W-:Y:S02]  /*0c90*/  SHF.R.S32.HI R9, RZ, 0x1f, R13 ;  /* 0x0000001fff097819 */ /* 0x000fe4000001140d */
[----:B------:R-:W-:-:S02]  /*0ca0*/  @P1 IADD3.X R59, R8, R59, RZ, P0, !PT ;  /* 0x0000003b083b1210 */ /* 0x000fc400007fe4ff */
[----:B-1----:R-:W-:-:S04]  /*0cb0*/  @P1 IADD3 R56, P0, R57, R10, RZ ;  /* 0x0000000a39381210 */ /* 0x002fc80007f1e0ff */
[----:B------:R-:W-:Y:S02]  /*0cc0*/  @P1 IADD3.X R57, R8, R11, RZ, P0, !PT ;  /* 0x0000000b08391210 */ /* 0x000fe400007fe4ff */
[----:B------:R-:W0:Y:S02]  /*0cd0*/  @P6 LDC.64 R10, c[0x0][0x288] ;  /* 0x0000a200ff0a6b82 */ /* 0x000e240000000a00 */
[----:B0-----:R-:W-:Y:S01]  /*0ce0*/  @P6 IMAD R8, R9, R10, RZ ;  /* 0x0000000a09086224 */ /* 0x001fe200078e02ff */
[----:B------:R-:W-:-:S03]  /*0cf0*/  @P6 MOV R9, R21 ;  /* 0x0000001500096202 */ /* 0x000fc60000000f00 */
[----:B------:R-:W-:Y:S01]  /*0d00*/  @P6 IMAD R11, R13, R11, R8 ;  /* 0x0000000b0d0b6224 */ /* 0x000fe200078e0208 */
[----:B------:R-:W-:-:S05]  /*0d10*/  @P6 MOV R8, R18 ;  /* 0x0000001200086202 */ /* 0x000fca0000000f00 */
[----:B------:R-:W-:Y:S01]  /*0d20*/  @P6 IMAD.WIDE.U32 R8, R13, R10, R8 ;  /* 0x0000000a0d086225 */ /* 0x000fe200078e0008 */
[----:B------:R-:W-:-:S04]  /*0d30*/  IADD3 R13, R3, 0x80, RZ ;  /* 0x00000080030d7810 */ /* 0x000fc80007ffe0ff */
[----:B------:R-:W-:Y:S02]  /*0d40*/  @P6 IADD3 R9, R9, R11, RZ ;  /* 0x0000000b09096210 */ /* 0x000fe40007ffe0ff */
[----:B------:R-:W0:Y:S01]  /*0d50*/  @P6 LDC.64 R10, c[0x0][0x228] ;  /* 0x00008a00ff0a6b82 */ /* 0x000e220000000a00 */
[C---:B------:R-:W-:Y:S02]  /*0d60*/  @P6 SHF.L.U32 R55, R8.reuse, 0x1, RZ ;  /* 0x0000000108376819 */ /* 0x040fe400000006ff */
[----:B------:R-:W-:Y:S02]  /*0d70*/  @P6 SHF.L.U64.HI R8, R8, 0x1, R9 ;  /* 0x0000000108086819 */ /* 0x000fe40000010209 */
[----:B--2---:R-:W-:Y:S02]  /*0d80*/  @P6 IADD3 R16, P0, R55, R16, RZ ;  /* 0x0000001037106210 */ /* 0x004fe40007f1e0ff */
[----:B------:R-:W-:Y:S02]  /*0d90*/  SHF.R.S32.HI R9, RZ, 0x1f, R13 ;  /* 0x0000001fff097819 */ /* 0x000fe4000001140d */
[----:B------:R-:W-:-:S02]  /*0da0*/  @P6 IADD3.X R17, R8, R17, RZ, P0, !PT ;  /* 0x0000001108116210 */ /* 0x000fc400007fe4ff */
[----:B0-----:R-:W-:-:S04]  /*0db0*/  @P6 IADD3 R54, P0, R55, R10, RZ ;  /* 0x0000000a37366210 */ /* 0x001fc80007f1e0ff */
[----:B------:R-:W-:Y:S02]  /*0dc0*/  @P6 IADD3.X R55, R8, R11, RZ, P0, !PT ;  /* 0x0000000b08376210 */ /* 0x000fe400007fe4ff */
[----:B------:R-:W0:Y:S01]  /*0dd0*/  @P2 LDC.64 R10, c[0x0][0x288] ;  /* 0x0000a200ff0a2b82 */ /* 0x000e220000000a00 */
[----:B------:R-:W-:-:S13]  /*0de0*/  ISETP.NE.AND P6, PT, R104, RZ, PT ;  /* 0x000000ff6800720c */ /* 0x000fda0003fc5270 */
[----:B------:R-:W1:Y:S01]  /*0df0*/  @P6 LDC.64 R48, c[0x0][0x230] ;  /* 0x00008c00ff306b82 */ /* 0x000e620000000a00 */
        /* <DEDUP_REMOVED lines=10> */
[----:B---3--:R-:W-:Y:S02]  /*0ea0*/  @P2 IADD3 R52, P0, R51, R52, RZ ;  /* 0x0000003433342210 */ /* 0x008fe40007f1e0ff */
[----:B------:R-:W-:Y:S02]  /*0eb0*/  SHF.R.S32.HI R9, RZ, 0x1f, R13 ;  /* 0x0000001fff097819 */ /* 0x000fe4000001140d */
[----:B------:R-:W-:-:S02]  /*0ec0*/  @P2 IADD3.X R53, R8, R53, RZ, P0, !PT ;  /* 0x0000003508352210 */ /* 0x000fc400007fe4ff */
[----:B0-----:R-:W-:-:S04]  /*0ed0*/  @P2 IADD3 R50, P0, R51, R10, RZ ;  /* 0x0000000a33322210 */ /* 0x001fc80007f1e0ff */
[----:B------:R-:W-:Y:S02]  /*0ee0*/  @P2 IADD3.X R51, R8, R11, RZ, P0, !PT ;  /* 0x0000000b08332210 */ /* 0x000fe400007fe4ff */
[----:B------:R-:W0:Y:S01]  /*0ef0*/  @P6 LDC.64 R10, c[0x0][0x288] ;  /* 0x0000a200ff0a6b82 */ /* 0x000e220000000a00 */
[----:B------:R-:W-:-:S13]  /*0f00*/  ISETP.NE.AND P2, PT, R103, RZ, PT ;  /* 0x000000ff6700720c */ /* 0x000fda0003f45270 */
[----:B------:R-:W2:Y:S01]  /*0f10*/  @P2 LDC.64 R44, c[0x0][0x230] ;  /* 0x00008c00ff2c2b82 */ /* 0x000ea20000000a00 */
        /* <DEDUP_REMOVED lines=10> */
[----:B-1----:R-:W-:Y:S02]  /*0fc0*/  @P6 IADD3 R48, P0, R47, R48, RZ ;  /* 0x000000302f306210 */ /* 0x002fe40007f1e0ff */
        /* <DEDUP_REMOVED lines=23> */
[----:B------:R-:W-:Y:S01]  /*1140*/  ISETP.NE.AND P2, PT, R101, RZ, PT ;  /* 0x000000ff6500720c */ /* 0x000fe20003f45270 */
[----:B0-----:R-:W-:Y:S01]  /*1150*/  @P6 IMAD R8, R9, R10, RZ ;  /* 0x0000000a09086224 */ /* 0x001fe200078e02ff */
[----:B------:R-:W-:-:S03]  /*1160*/  @P6 MOV R9, R21 ;  /* 0x0000001500096202 */ /* 0x000fc60000000f00 */
[----:B------:R-:W-:Y:S01]  /*1170*/  @P6 IMAD R11, R13, R11, R8 ;  /* 0x0000000b0d0b6224 */ /* 0x000fe200078e0208 */
[----:B------:R-:W-:-:S05]  /*1180*/  @P6 MOV R8, R18 ;  /* 0x0000001200086202 */ /* 0x000fca0000000f00 */
[----:B------:R-:W-:Y:S02]  /*1190*/  @P6 IMAD.WIDE.U32 R8, R13, R10, R8 ;  /* 0x0000000a0d086225 */ /* 0x000fe400078e0008 */
[----:B------:R-:W0:Y:S03]  /*11a0*/  @P2 LDC.64 R12, c[0x0][0x230] ;  /* 0x00008c00ff0c2b82 */ /* 0x000e260000000a00 */
[----:B------:R-:W-:Y:S02]  /*11b0*/  @P6 IADD3 R9, R9, R11, RZ ;  /* 0x0000000b09096210 */ /* 0x000fe40007ffe0ff */
[C---:B------:R-:W-:Y:S02]  /*11c0*/  @P6 SHF.L.U32 R39, R8.reuse, 0x1, RZ ;  /* 0x0000000108276819 */ /* 0x040fe400000006ff */
[----:B------:R-:W-:Y:S01]  /*11d0*/  @P6 SHF.L.U64.HI R8, R8, 0x1, R9 ;  /* 0x0000000108086819 */ /* 0x000fe20000010209 */
[----:B------:R-:W2:Y:S01]  /*11e0*/  @P6 LDC.64 R10, c[0x0][0x228] ;  /* 0x00008a00ff0a6b82 */ /* 0x000ea20000000a00 */
[----:B-1----:R-:W-:-:S02]  /*11f0*/  @P6 IADD3 R40, P0, R39, R40, RZ ;  /* 0x0000002827286210 */ /* 0x002fc40007f1e0ff */
[----:B------:R-:W-:Y:S02]  /*1200*/  SHF.R.S32.HI R9, RZ, 0x1f, R15 ;  /* 0x0000001fff097819 */ /* 0x000fe4000001140f */
[----:B------:R-:W-:Y:S02]  /*1210*/  @P6 IADD3.X R41, R8, R41, RZ, P0, !PT ;  /* 0x0000002908296210 */ /* 0x000fe400007fe4ff */
[----:B--2---:R-:W-:-:S04]  /*1220*/  @P6 IADD3 R38, P0, R39, R10, RZ ;  /* 0x0000000a27266210 */ /* 0x004fc80007f1e0ff */
[----:B------:R-:W-:Y:S02]  /*1230*/  @P6 IADD3.X R39, R8, R11, RZ, P0, !PT ;  /* 0x0000000b08276210 */ /* 0x000fe400007fe4ff */
[----:B------:R-:W1:Y:S02]  /*1240*/  @P2 LDC.64 R10, c[0x0][0x288] ;  /* 0x0000a200ff0a2b82 */ /* 0x000e640000000a00 */
[----:B-1----:R-:W-:Y:S01]  /*1250*/  @P2 IMAD R8, R9, R10, RZ ;  /* 0x0000000a09082224 */ /* 0x002fe200078e02ff */
        /* <DEDUP_REMOVED lines=8> */
[----:B0-----:R-:W-:Y:S02]  /*12e0*/  @P2 IADD3 R10, P0, R37, R12, RZ ;  /* 0x0000000c250a2210 */ /* 0x001fe40007f1e0ff */
[----:B------:R-:W-:Y:S02]  /*12f0*/  SHF.R.S32.HI R9, RZ, 0x1f, R15 ;  /* 0x0000001fff097819 */ /* 0x000fe4000001140f */
[----:B------:R-:W-:-:S02]  /*1300*/  @P2 IADD3.X R11, R8, R13, RZ, P0, !PT ;  /* 0x0000000d080b2210 */ /* 0x000fc400007fe4ff */
[----:B------:R-:W0:Y:S02]  /*1310*/  @P2 LDC.64 R12, c[0x0][0x228] ;  /* 0x00008a00ff0c2b82 */ /* 0x000e240000000a00 */
[----:B0-----:R-:W-:-:S04]  /*1320*/  @P2 IADD3 R36, P0, R37, R12, RZ ;  /* 0x0000000c25242210 */ /* 0x001fc80007f1e0ff */
[----:B------:R-:W-:Y:S02]  /*1330*/  @P2 IADD3.X R37, R8, R13, RZ, P0, !PT ;  /* 0x0000000d08252210 */ /* 0x000fe400007fe4ff */
[----:B------:R-:W0:Y:S01]  /*1340*/  @P5 LDC.64 R12, c[0x0][0x288] ;  /* 0x0000a200ff0c5b82 */ /* 0x000e220000000a00 */
[----:B------:R-:W-:Y:S02]  /*1350*/  MOV R76, RZ ;  /* 0x000000ff004c7202 */ /* 0x000fe40000000f00 */
[----:B------:R-:W-:Y:S02]  /*1360*/  CS2R R74, SRZ ;  /* 0x00000000004a7805 */ /* 0x000fe4000001ff00 */
[----:B------:R-:W-:Y:S02]  /*1370*/  CS2R R92, SRZ ;  /* 0x00000000005c7805 */ /* 0x000fe4000001ff00 */
[----:B------:R-:W-:Y:S01]  /*1380*/  ISETP.NE.AND P2, PT, R107, RZ, PT ;  /* 0x000000ff6b00720c */ /* 0x000fe20003f45270 */
[----:B0-----:R-:W-:Y:S01]  /*1390*/  @P5 IMAD R8, R9, R12, RZ ;  /* 0x0000000c09085224 */ /* 0x001fe200078e02ff */
[----:B------:R-:W-:-:S03]  /*13a0*/  @P5 MOV R9, R21 ;  /* 0x0000001500095202 */ /* 0x000fc60000000f00 */
[----:B------:R-:W-:Y:S01]  /*13b0*/  @P5 IMAD R13, R15, R13, R8 ;  /* 0x0000000d0f0d5224 */ /* 0x000fe200078e0208 */
[----:B------:R-:W-:-:S05]  /*13c0*/  @P5 MOV R8, R18 ;  /* 0x0000001200085202 */ /* 0x000fca0000000f00 */
[----:B------:R-:W-:-:S05]  /*13d0*/  @P5 IMAD.WIDE.U32 R8, R15, R12, R8 ;  /* 0x0000000c0f085225 */ /* 0x000fca00078e0008 */
[----:B------:R-:W-:Y:S02]  /*13e0*/  @P5 IADD3 R9, R9, R13, RZ ;  /* 0x0000000d09095210 */ /* 0x000fe40007ffe0ff */
[----:B------:R-:W0:Y:S01]  /*13f0*/  @P5 LDC.64 R12, c[0x0][0x228] ;  /* 0x00008a00ff0c5b82 */ /* 0x000e220000000a00 */
[C---:B------:R-:W-:Y:S02]  /*1400*/  @P5 SHF.L.U32 R33, R8.reuse, 0x1, RZ ;  /* 0x0000000108215819 */ /* 0x040fe400000006ff */
[----:B------:R-:W-:Y:S02]  /*1410*/  @P5 SHF.L.U64.HI R8, R8, 0x1, R9 ;  /* 0x0000000108085819 */ /* 0x000fe40000010209 */
[----:B----4-:R-:W-:-:S04]  /*1420*/  @P5 IADD3 R34, P0, R33, R34, RZ ;  /* 0x0000002221225210 */ /* 0x010fc80007f1e0ff */
[----:B------:R-:W-:Y:S02]  /*1430*/  @P5 IADD3.X R35, R8, R35, RZ, P0, !PT ;  /* 0x0000002308235210 */ /* 0x000fe400007fe4ff */
[----:B0-----:R-:W-:-:S04]  /*1440*/  @P5 IADD3 R32, P0, R33, R12, RZ ;  /* 0x0000000c21205210 */ /* 0x001fc80007f1e0ff */
[----:B------:R-:W-:Y:S02]  /*1450*/  @P5 IADD3.X R33, R8, R13, RZ, P0, !PT ;  /* 0x0000000d08215210 */ /* 0x000fe400007fe4ff */
[----:B------:R-:W0:Y:S01]  /*1460*/  @P4 LDC.64 R8, c[0x0][0x288] ;  /* 0x0000a200ff084b82 */ /* 0x000e220000000a00 */
[----:B------:R-:W-:Y:S02]  /*1470*/  SHF.R.S32.HI R13, RZ, 0x1f, R23 ;  /* 0x0000001fff0d7819 */ /* 0x000fe40000011417 */
[----:B------:R-:W-:Y:S02]  /*1480*/  CS2R R90, SRZ ;  /* 0x00000000005a7805 */ /* 0x000fe4000001ff00 */
[----:B------:R-:W-:-:S04]  /*1490*/  ISETP.NE.AND P5, PT, R103, RZ, PT ;  /* 0x000000ff6700720c */ /* 0x000fc80003fa5270 */
[----:B------:R-:W-:Y:S01]  /*14a0*/  P2R R67, PR, RZ, 0x20 ;  /* 0x00000020ff437803 */ /* 0x000fe20000000000 */
[----:B------:R-:W5:Y:S01]  /*14b0*/  @P2 LDG.E R91, desc[UR8][R62.64] ;  /* 0x000000083e5b2981 */ /* 0x000f62000c1e1900 */
        /* <DEDUP_REMOVED lines=9> */
[----:B------:R-:W-:Y:S01]  /*1550*/  @P4 IMAD.WIDE.U32 R8, R23, R8, R12 ;  /* 0x0000000817084225 */ /* 0x000fe200078e000c */
[----:B------:R-:W-:-:S04]  /*1560*/  SHF.R.S32.HI R23, RZ, 0x1f, R29 ;  /* 0x0000001fff177819 */ /* 0x000fc8000001141d */
[----:B------:R-:W-:Y:S02]  /*1570*/  @P4 IADD3 R13, R9, R15, RZ ;  /* 0x0000000f090d4210 */ /* 0x000fe40007ffe0ff */
[C---:B------:R-:W-:Y:S01]  /*1580*/  @P4 SHF.L.U32 R9, R8.reuse, 0x1, RZ ;  /* 0x0000000108094819 */ /* 0x040fe200000006ff */
[----:B------:R-:W0:Y:S01]  /*1590*/  @P3 LDC.64 R14, c[0x0][0x230] ;  /* 0x00008c00ff0e3b82 */ /* 0x000e220000000a00 */
[----:B------:R-:W-:Y:S02]  /*15a0*/  @P4 SHF.L.U64.HI R8, R8, 0x1, R13 ;  /* 0x0000000108084819 */ /* 0x000fe4000001020d */
[----:B------:R-:W-:-:S04]  /*15b0*/  @P4 IADD3 R30, P0, R9, R30, RZ ;  /* 0x0000001e091e4210 */ /* 0x000fc80007f1e0ff */
[----:B------:R-:W-:Y:S01]  /*15c0*/  @P4 IADD3.X R31, R8, R31, RZ, P0, !PT ;  /* 0x0000001f081f4210 */ /* 0x000fe200007fe4ff */
[----:B------:R-:W1:Y:S02]  /*15d0*/  @P4 LDC.64 R12, c[0x0][0x228] ;  /* 0x00008a00ff0c4b82 */ /* 0x000e640000000a00 */
        /* <DEDUP_REMOVED lines=107> */
[----:B------:R-:W-:Y:S02]  /*1c90*/  CS2R R72, SRZ ;  /* 0x0000000000487805 */ /* 0x000fe4000001ff00 */
[----:B------:R-:W-:Y:S02]  /*1ca0*/  CS2R R88, SRZ ;  /* 0x0000000000587805 */ /* 0x000fe4000001ff00 */
[----:B------:R-:W-:Y:S02]  /*1cb0*/  CS2R R86, SRZ ;  /* 0x0000000000567805 */ /* 0x000fe4000001ff00 */
[----:B------:R-:W-:Y:S02]  /*1cc0*/  CS2R R84, SRZ ;  /* 0x0000000000547805 */ /* 0x000fe4000001ff00 */
[----:B------:R-:W-:-:S02]  /*1cd0*/  CS2R R82, SRZ ;  /* 0x0000000000527805 */ /* 0x000fc4000001ff00 */
[----:B------:R-:W-:Y:S01]  /*1ce0*/  CS2R R80, SRZ ;  /* 0x0000000000507805 */ /* 0x000fe2000001ff00 */
[----:B------:R-:W5:Y:S01]  /*1cf0*/  @P2 LDG.E R72, desc[UR8][R64.64] ;  /* 0x0000000840482981 */ /* 0x000f62000c1e1900 */
[----:B0-----:R-:W-:-:S03]  /*1d00*/  @P0 IADD3 R22, P6, R69, R22, RZ ;  /* 0x0000001645160210 */ /* 0x001fc60007fde0ff */
[----:B------:R-:W5:Y:S01]  /*1d10*/  @P5 LDG.E R88, desc[UR8][R54.64] ;  /* 0x0000000836585981 */ /* 0x000f62000c1e1900 */
[----:B------:R-:W-:Y:S02]  /*1d20*/  @P0 IADD3.X R23, R68, R23, RZ, P6, !PT ;  /* 0x0000001744170210 */ /* 0x000fe400037fe4ff */
[----:B------:R-:W-:Y:S01]  /*1d30*/  CS2R R78, SRZ ;  /* 0x00000000004e7805 */ /* 0x000fe2000001ff00 */
[----:B------:R-:W5:Y:S04]  /*1d40*/  @P1 LDG.E R89, desc[UR8][R56.64] ;  /* 0x0000000838591981 */ /* 0x000f68000c1e1900 */
[----:B------:R0:W5:Y:S01]  /*1d50*/  @P0 LDG.E R92, desc[UR8][R22.64] ;  /* 0x00000008165c0981 */ /* 0x000162000c1e1900 */
[----:B------:R-:W-:Y:S02]  /*1d60*/  ISETP.NE.AND P2, PT, R77, RZ, PT ;  /* 0x000000ff4d00720c */ /* 0x000fe40003f45270 */
[----:B------:R-:W-:Y:S01]  /*1d70*/  ISETP.NE.AND P6, PT, R101, RZ, PT ;  /* 0x000000ff6500720c */ /* 0x000fe20003fc5270 */
[----:B------:R-:W5:Y:S04]  /*1d80*/  @P4 LDG.E R79, desc[UR8][R30.64] ;  /* 0x000000081e4f4981 */ /* 0x000f68000c1e1900 */
[----:B------:R-:W5:Y:S01]  /*1d90*/  @P0 LDG.E R75, desc[UR8][R8.64] ;  /* 0x00000008084b0981 */ /* 0x000f62000c1e1900 */
[----:B0-----:R-:W0:Y:S01]  /*1da0*/  LDC.64 R22, c[0x0][0x248] ;  /* 0x00009200ff167b82 */ /* 0x001e220000000a00 */
[----:B------:R-:W-:Y:S02]  /*1db0*/  BSSY B0, `(.L_x_360) ;  /* 0x000003c000007945 */ /* 0x000fe40003800000 */
[----:B------:R-:W5:Y:S04]  /*1dc0*/  @P4 LDG.E R78, desc[UR8][R12.64] ;  /* 0x000000080c4e4981 */ /* 0x000f68000c1e1900 */
[----:B------:R1:W5:Y:S01]  /*1dd0*/  @P2 LDG.E R73, desc[UR8][R26.64] ;  /* 0x000000081a492981 */ /* 0x000362000c1e1900 */
[----:B------:R-:W-:-:S03]  /*1de0*/  MOV R77, RZ ;  /* 0x000000ff004d7202 */ /* 0x000fc60000000f00 */
[----:B------:R2:W5:Y:S04]  /*1df0*/  @P6 LDG.E R82, desc[UR8][R10.64] ;  /* 0x000000080a526981 */ /* 0x000568000c1e1900 */
[----:B------:R-:W5:Y:S04]  /*1e00*/  @P2 LDG.E R90, desc[UR8][R60.64] ;  /* 0x000000083c5a2981 */ /* 0x000f68000c1e1900 */
[----:B------:R-:W5:Y:S01]  /*1e10*/  @P6 LDG.E R81, desc[UR8][R36.64] ;  /* 0x0000000824516981 */ /* 0x000f62000c1e1900 */
[----:B0-----:R-:W-:Y:S01]  /*1e20*/  IMAD.WIDE R22, R6, 0x8, R22 ;  /* 0x0000000806167825 */ /* 0x001fe200078e0216 */
[----:B-1----:R-:W-:-:S02]  /*1e30*/  CS2R R26, SRZ ;  /* 0x00000000001a7805 */ /* 0x002fc4000001ff00 */
[----:B------:R-:W5:Y:S04]  /*1e40*/  @P3 LDG.E R77, desc[UR8][R28.64] ;  /* 0x000000081c4d3981 */ /* 0x000f68000c1e1900 */
[----:B------:R-:W3:Y:S04]  /*1e50*/  LDG.E.64 R22, desc[UR8][R22.64] ;  /* 0x0000000816167981 */ /* 0x000ee8000c1e1b00 */
[----:B------:R0:W5:Y:S01]  /*1e60*/  @P5 LDG.E R27, desc[UR8][R16.64] ;  /* 0x00000008101b5981 */ /* 0x000162000c1e1900 */
[----:B------:R-:W-:Y:S02]  /*1e70*/  ISETP.NE.AND P5, PT, R71, RZ, PT ;  /* 0x000000ff4700720c */ /* 0x000fe40003fa5270 */
[----:B--2---:R-:W-:Y:S01]  /*1e80*/  CS2R R10, SRZ ;  /* 0x00000000000a7805 */ /* 0x004fe2000001ff00 */
[----:B------:R-:W5:Y:S01]  /*1e90*/  @P1 LDG.E R26, desc[UR8][R58.64] ;  /* 0x000000083a1a1981 */ /* 0x000f62000c1e1900 */
[----:B------:R-:W-:-:S02]  /*1ea0*/  MOV R8, 0x3f800000 ;  /* 0x3f80000000087802 */ /* 0x000fc40000000f00 */
[----:B------:R-:W-:Y:S02]  /*1eb0*/  MOV R9, RZ ;  /* 0x000000ff00097202 */ /* 0x000fe40000000f00 */
[----:B------:R1:W5:Y:S01]  /*1ec0*/  @P3 LDG.E R11, desc[UR8][R14.64] ;  /* 0x000000080e0b3981 */ /* 0x000362000c1e1900 */
[----:B0-----:R-:W-:-:S04]  /*1ed0*/  MOV R17, RZ ;  /* 0x000000ff00117202 */ /* 0x001fc80000000f00 */
[----:B------:R0:W5:Y:S04]  /*1ee0*/  @P5 LDG.E R87, desc[UR8][R50.64] ;  /* 0x0000000832575981 */ /* 0x000168000c1e1900 */
[----:B------:R0:W5:Y:S01]  /*1ef0*/  @P5 LDG.E R17, desc[UR8][R52.64] ;  /* 0x0000000834115981 */ /* 0x000162000c1e1900 */
[----:B------:R-:W-:-:S13]  /*1f00*/  ISETP.NE.AND P5, PT, R70, RZ, PT ;  /* 0x000000ff4600720c */ /* 0x000fda0003fa5270 */
[----:B------:R0:W5:Y:S01]  /*1f10*/  @P5 LDG.E R86, desc[UR8][R46.64] ;  /* 0x000000082e565981 */ /* 0x000162000c1e1900 */
[----:B---3--:R-:W-:Y:S01]  /*1f20*/  FFMA.FTZ R69, -R22, R22, R23 ;  /* 0x0000001616457223 */ /* 0x008fe20000010117 */
[----:B------:R-:W-:-:S06]  /*1f30*/  MOV R23, RZ ;  /* 0x000000ff00177202 */ /* 0x000fcc0000000f00 */
        /* <DEDUP_REMOVED lines=8> */
[----:B------:R-:W2:Y:S02]  /*1fc0*/  @P0 LDC R68, c[0x0][0x250] ;  /* 0x00009400ff440b82 */ /* 0x000ea40000000800 */
[----:B--2---:R-:W-:-:S04]  /*1fd0*/  @P0 FADD.FTZ R68, R69, R68 ;  /* 0x0000004445440221 */ /* 0x004fc80000010000 */
[----:B------:R0:W2:Y:S01]  /*1fe0*/  @P0 MUFU.RSQ R8, R68 ;  /* 0x0000004400080308 */ /* 0x0000a20000001400 */
[----:B------:R-:W-:-:S13]  /*1ff0*/  ISETP.NE.AND P0, PT, R102, RZ, PT ;  /* 0x000000ff6600720c */ /* 0x000fda0003f05270 */
[----:B------:R0:W5:Y:S04]  /*2000*/  @P0 LDG.E R9, desc[UR8][R40.64] ;  /* 0x0000000828090981 */ /* 0x000168000c1e1900 */
[----:B------:R0:W5:Y:S01]  /*2010*/  @P0 LDG.E R83, desc[UR8][R38.64] ;  /* 0x0000000826530981 */ /* 0x000162000c1e1900 */
[----:B------:R-:W-:Y:S02]  /*2020*/  ISETP.GT.U32.AND P0, PT, R2, 0xff, PT ;  /* 0x000000ff0200780c */ /* 0x000fe40003f04070 */
[----:B------:R-:W-:Y:S02]  /*2030*/  CS2R R12, SRZ ;  /* 0x00000000000c7805 */ /* 0x000fe4000001ff00 */
[----:B-1----:R-:W-:-:S09]  /*2040*/  CS2R R14, SRZ ;  /* 0x00000000000e7805 */ /* 0x002fd2000001ff00 */
[----:B0-2---:R-:W-:Y:S05]  /*2050*/  @P0 BRA `(.L_x_361) ;  /* 0x0000000000440947 */ /* 0x005fea0003800000 */
        /* <DEDUP_REMOVED lines=17> */
.L_x_361:
[----:B------:R-:W-:Y:S05]  /*2170*/  BSYNC B0 ;  /* 0x0000000000007941 */ /* 0x000fea0003800000 */
.L_x_360:
[----:B------:R-:W-:Y:S02]  /*2180*/  ISETP.NE.AND P0, PT, RZ, UR10, PT ;  /* 0x0000000aff007c0c */ /* 0x000fe4000bf05270 */
[C---:B-----5:R-:W-:Y:S02]  /*2190*/  PRMT R16, R72.reuse, 0x7632, R16 ;  /* 0x0000763248107816 */ /* 0x060fe40000000010 */
[----:B------:R-:W-:Y:S02]  /*21a0*/  SHF.L.U32 R25, R72, 0x10, RZ ;  /* 0x0000001048197819 */ /* 0x000fe400000006ff */
[C---:B------:R-:W-:Y:S02]  /*21b0*/  PRMT R24, R73.reuse, 0x7632, R24 ;  /* 0x0000763249187816 */ /* 0x040fe40000000018 */
[----:B------:R-:W-:Y:S01]  /*21c0*/  SHF.L.U32 R33, R16, 0x10, RZ ;  /* 0x0000001010217819 */ /* 0x000fe200000006ff */
[----:B------:R-:W-:Y:S01]  /*21d0*/  FADD.FTZ R25, -R22, R25 ;  /* 0x0000001916197221 */ /* 0x000fe20000010100 */
[----:B------:R-:W-:-:S02]  /*21e0*/  SHF.L.U32 R35, R73, 0x10, RZ ;  /* 0x0000001049237819 */ /* 0x000fc400000006ff */
[----:B------:R-:W-:Y:S01]  /*21f0*/  SHF.L.U32 R37, R24, 0x10, RZ ;  /* 0x0000001018257819 */ /* 0x000fe200000006ff */
[----:B------:R-:W-:Y:S01]  /*2200*/  FADD.FTZ R33, -R22, R33 ;  /* 0x0000002116217221 */ /* 0x000fe20000010100 */
[----:B------:R-:W-:Y:S01]  /*2210*/  PRMT R30, R91, 0x7632, R30 ;  /* 0x000076325b1e7816 */ /* 0x000fe2000000001e */
[-C--:B------:R-:W-:Y:S01]  /*2220*/  FMUL.FTZ R24, R25, R8.reuse ;  /* 0x0000000819187220 */ /* 0x080fe20000410000 */
[----:B------:R-:W-:Y:S01]  /*2230*/  PRMT R28, R90, 0x7632, R28 ;  /* 0x000076325a1c7816 */ /* 0x000fe2000000001c */
[C---:B------:R-:W-:Y:S01]  /*2240*/  FADD.FTZ R43, -R22.reuse, R35 ;  /* 0x00000023162b7221 */ /* 0x040fe20000010100 */
[----:B------:R-:W-:Y:S01]  /*2250*/  SHF.L.U32 R31, R91, 0x10, RZ ;  /* 0x000000105b1f7819 */ /* 0x000fe200000006ff */
[----:B------:R-:W-:Y:S01]  /*2260*/  FADD.FTZ R45, -R22, R37 ;  /* 0x00000025162d7221 */ /* 0x000fe20000010100 */
        /* <DEDUP_REMOVED lines=23> */
.L_x_362:
        /* <DEDUP_REMOVED lines=26> */
.L_x_363:
[----:B------:R-:W-:Y:S01]  /*2580*/  FADD.FTZ R16, RZ, R31 ;  /* 0x0000001fff107221 */ /* 0x000fe20000010000 */
[C---:B------:R-:W-:Y:S01]  /*2590*/  FFMA.FTZ R35, R25.reuse, R32, R24 ;  /* 0x0000002019237223 */ /* 0x040fe20000010018 */
[----:B------:R-:W-:Y:S01]  /*25a0*/  FFMA.FTZ R31, R25, R30, RZ ;  /* 0x0000001e191f7223 */ /* 0x000fe200000100ff */
[----:B------:R-:W-:Y:S01]  /*25b0*/  FFMA.FTZ R40, R42, R29, R40 ;  /* 0x0000001d2a287223 */ /* 0x000fe20000010028 */
[----:B------:R-:W-:Y:S01]  /*25c0*/  FMUL.FTZ R24, R29, R12 ;  /* 0x0000000c1d187220 */ /* 0x000fe20000410000 */
[--C-:B------:R-:W-:Y:S01]  /*25d0*/  FADD.FTZ R38, R16, R29.reuse ;  /* 0x0000001d10267221 */ /* 0x100fe20000010000 */
[----:B------:R-:W-:Y:S01]  /*25e0*/  FADD.FTZ R25, RZ, R30 ;  /* 0x0000001eff197221 */ /* 0x000fe20000010000 */
[----:B------:R-:W-:Y:S01]  /*25f0*/  PRMT R29, R26, 0x7632, R29 ;  /* 0x000076321a1d7816 */ /* 0x000fe2000000001d */
[----:B------:R-:W-:Y:S01]  /*2600*/  FFMA.FTZ R41, R45, R28, R31 ;  /* 0x0000001c2d297223 */ /* 0x000fe2000001001f */
[----:B------:R-:W-:Y:S01]  /*2610*/  FFMA.FTZ R16, R42, R24, R35 ;  /* 0x000000182a107223 */ /* 0x000fe20000010023 */
[----:B------:R-:W-:Y:S01]  /*2620*/  FADD.FTZ R39, R25, R28 ;  /* 0x0000001c19277221 */ /* 0x000fe20000010000 */
[----:B------:R-:W-:Y:S01]  /*2630*/  FMUL.FTZ R25, R28, R15 ;  /* 0x0000000f1c197220 */ /* 0x000fe20000410000 */
[----:B------:R-:W-:Y:S01]  /*2640*/  SHF.L.U32 R31, R26, 0x10, RZ ;  /* 0x000000101a1f7819 */ /* 0x000fe200000006ff */
[----:B------:R-:W-:Y:S01]  /*2650*/  FADD.FTZ R33, R32, R33 ;  /* 0x0000002120217221 */ /* 0x000fe20000010000 */
[----:B------:R-:W-:Y:S01]  /*2660*/  SHF.L.U32 R29, R29, 0x10, RZ ;  /* 0x000000101d1d7819 */ /* 0x000fe200000006ff */
[--C-:B------:R-:W-:Y:S01]  /*2670*/  FFMA.FTZ R42, R45, R25, R16.reuse ;  /* 0x000000192d2a7223 */ /* 0x100fe20000010010 */
[----:B------:R-:W-:Y:S01]  /*2680*/  PRMT R16, R89, 0x7632, R16 ;  /* 0x0000763259107816 */ /* 0x000fe20000000010 */
[C---:B------:R-:W-:Y:S01]  /*2690*/  FADD.FTZ R31, -R22.reuse, R31 ;  /* 0x0000001f161f7221 */ /* 0x040fe20000010100 */
        /* <DEDUP_REMOVED lines=25> */
.L_x_364:
[----:B------:R-:W-:Y:S01]  /*2830*/  FMUL.FTZ R29, R33, R12 ;  /* 0x0000000c211d7220 */ /* 0x000fe20000410000 */
[----:B------:R-:W-:Y:S01]  /*2840*/  FADD.FTZ R32, R25, R24 ;  /* 0x0000001819207221 */ /* 0x000fe20000010000 */
[----:B------:R-:W-:Y:S01]  /*2850*/  PRMT R30, R27, 0x7632, R30 ;  /* 0x000076321b1e7816 */ /* 0x000fe2000000001e */
[----:B------:R-:W-:Y:S01]  /*2860*/  FADD.FTZ R16, R39, R28 ;  /* 0x0000001c27107221 */ /* 0x000fe20000010000 */
[----:B------:R-:W-:Y:S01]  /*2870*/  FFMA.FTZ R118, R45, R28, R41 ;  /* 0x0000001c2d767223 */ /* 0x000fe20000010029 */
[----:B------:R-:W-:Y:S01]  /*2880*/  FMUL.FTZ R25, R28, R15 ;  /* 0x0000000f1c197220 */ /* 0x000fe20000410000 */
[----:B------:R-:W-:Y:S01]  /*2890*/  FFMA.FTZ R24, R43, R29, R42 ;  /* 0x0000001d2b187223 */ /* 0x000fe2000001002a */
[----:B------:R-:W-:Y:S01]  /*28a0*/  FADD.FTZ R28, R32, R29 ;  /* 0x0000001d201c7221 */ /* 0x000fe20000010000 */
[----:B------:R-:W-:Y:S01]  /*28b0*/  SHF.L.U32 R29, R27, 0x10, RZ ;  /* 0x000000101b1d7819 */ /* 0x000fe200000006ff */
[----:B------:R-:W-:Y:S01]  /*28c0*/  FADD.FTZ R117, R38, R33 ;  /* 0x0000002126757221 */ /* 0x000fe20000010000 */
[----:B------:R-:W-:Y:S01]  /*28d0*/  SHF.L.U32 R31, R30, 0x10, RZ ;  /* 0x000000101e1f7819 */ /* 0x000fe200000006ff */
[--C-:B------:R-:W-:Y:S01]  /*28e0*/  FADD.FTZ R37, R25, R28.reuse ;  /* 0x0000001c19257221 */ /* 0x100fe20000010000 */
[----:B------:R-:W-:Y:S01]  /*28f0*/  PRMT R28, R88, 0x7632, R28 ;  /* 0x00007632581c7816 */ /* 0x000fe2000000001c */
[C---:B------:R-:W-:Y:S01]  /*2900*/  FADD.FTZ R29, -R22.reuse, R29 ;  /* 0x0000001d161d7221 */ /* 0x040fe20000010100 */
[----:B------:R-:W-:Y:S01]  /*2910*/  FFMA.FTZ R40, R43, R33, R40 ;  /* 0x000000212b287223 */ /* 0x000fe20000010028 */
[----:B------:R-:W-:Y:S01]  /*2920*/  FADD.FTZ R31, -R22, R31 ;  /* 0x0000001f161f7221 */ /* 0x000fe20000010100 */
[----:B------:R-:W-:Y:S01]  /*2930*/  FFMA.FTZ R45, R45, R25, R24 ;  /* 0x000000192d2d7223 */ /* 0x000fe20000010018 */
        /* <DEDUP_REMOVED lines=23> */
.L_x_365:
[----:B------:R-:W-:Y:S01]  /*2ab0*/  PRMT R30, R17, 0x7632, R30 ;  /* 0x00007632111e7816 */ /* 0x000fe2000000001e */
[----:B------:R-:W-:Y:S01]  /*2ac0*/  FMUL.FTZ R24, R63, R12 ;  /* 0x0000000c3f187220 */ /* 0x000fe20000410000 */
[----:B------:R-:W-:Y:S01]  /*2ad0*/  SHF.L.U32 R31, R17, 0x10, RZ ;  /* 0x00000010111f7819 */ /* 0x000fe200000006ff */
[----:B------:R-:W-:Y:S01]  /*2ae0*/  FFMA.FTZ R29, R36, R63, R40 ;  /* 0x0000003f241d7223 */ /* 0x000fe20000010028 */
        /* <DEDUP_REMOVED lines=30> */
.L_x_366:
        /* <DEDUP_REMOVED lines=36> */
.L_x_367:
        /* <DEDUP_REMOVED lines=34> */
.L_x_368:
        /* <DEDUP_REMOVED lines=36> */
.L_x_369:
        /* <DEDUP_REMOVED lines=34> */
.L_x_370:
        /* <DEDUP_REMOVED lines=36> */
.L_x_371:
        /* <DEDUP_REMOVED lines=34> */
.L_x_372:
        /* <DEDUP_REMOVED lines=36> */
.L_x_373:
        /* <DEDUP_REMOVED lines=34> */
.L_x_374:
        /* <DEDUP_REMOVED lines=37> */
.L_x_375:
        /* <DEDUP_REMOVED lines=37> */
.L_x_376:
        /* <DEDUP_REMOVED lines=35> */
.L_x_377:
        /* <DEDUP_REMOVED lines=116> */
.L_x_379:
[----:B------:R-:W-:Y:S05]  /*4c60*/  BSYNC B0 ;  /* 0x0000000000007941 */ /* 0x000fea0003800000 */
.L_x_378:
        /* <DEDUP_REMOVED lines=159> */
.L_x_381:
[----:B------:R-:W-:Y:S05]  /*5660*/  BSYNC B0 ;  /* 0x0000000000007941 */ /* 0x000fea0003800000 */
.L_x_380:
        /* <DEDUP_REMOVED lines=17> */
.L_x_383:
[----:B------:R-:W-:Y:S05]  /*5780*/  BSYNC B0 ;  /* 0x0000000000007941 */ /* 0x000fea0003800000 */
.L_x_382:
        /* <DEDUP_REMOVED lines=64> */
.L_x_386:
[----:B------:R-:W2:Y:S04]  /*5b90*/  LDG.E.STRONG.GPU R33, desc[UR8][R34.64] ;  /* 0x0000000822217981 */ /* 0x000ea8000c1ef900 */
[----:B--2---:R-:W-:Y:S01]  /*5ba0*/  CCTL.IVALL ;  /* 0x00000000ff00798f */ /* 0x004fe20002000000 */
[----:B------:R-:W-:Y:S05]  /*5bb0*/  YIELD ;  /* 0x0000000000007946 */ /* 0x000fea0003800000 */
[----:B------:R-:W-:-:S13]  /*5bc0*/  ISETP.NE.AND P6, PT, R33, R66, PT ;  /* 0x000000422100720c */ /* 0x000fda0003fc5270 */
[----:B------:R-:W-:Y:S05]  /*5bd0*/  @P6 BRA `(.L_x_386) ;  /* 0xfffffffc00ec6947 */ /* 0x000fea000383ffff */
.L_x_385:
        /* <DEDUP_REMOVED lines=21> */
.L_x_390:
        /* <DEDUP_REMOVED lines=115> */
.L_x_389:
        /* <DEDUP_REMOVED lines=62> */
.L_x_391:
[----:B------:R-:W-:-:S04]  /*6840*/  ISETP.NE.AND P6, PT, R33, RZ, PT ;  /* 0x000000ff2100720c */ /* 0x000fc80003fc5270 */
[----:B------:R-:W-:-:S13]  /*6850*/  ISETP.NE.OR P6, PT, R35, RZ, P6 ;  /* 0x000000ff2300720c */ /* 0x000fda00037c5670 */
[----:B------:R-:W-:Y:S05]  /*6860*/  @!P6 BRA `(.L_x_387) ;  /* 0x00000000007ce947 */ /* 0x000fea0003800000 */
.L_x_388:
        /* <DEDUP_REMOVED lines=31> */
.L_x_387:
        /* <DEDUP_REMOVED lines=11> */
.L_x_393:
[----:B------:R-:W-:Y:S05]  /*6b10*/  BSYNC B0 ;  /* 0x0000000000007941 */ /* 0x000fea0003800000 */
.L_x_392:
        /* <DEDUP_REMOVED lines=17> */
.L_x_384:
        /* <DEDUP_REMOVED lines=40> */
.L_x_394:
[----:B------:R-:W-:Y:S01]  /*6eb0*/  ISETP.NE.AND P0, PT, R107, RZ, PT ;  /* 0x000000ff6b00720c */ /* 0x000fe20003f05270 */
[----:B------:R-:W-:-:S12]  /*6ec0*/  BSSY B0, `(.L_x_395) ;  /* 0x0000014000007945 */ /* 0x000fd80003800000 */
[----:B------:R-:W-:Y:S05]  /*6ed0*/  @!P0 BRA `(.L_x_396) ;  /* 0x0000000000488947 */ /* 0x000fea0003800000 */
[----:B------:R-:W-:Y:S01]  /*6ee0*/  ULDC.64 UR12, c[0x0][0x288] ;  /* 0x0000a200000c7ab9 */ /* 0x000fe20000000a00 */
[----:B------:R-:W-:Y:S01]  /*6ef0*/  MOV R24, R18 ;  /* 0x0000001200187202 */ /* 0x000fe20000000f00 */
[----:B------:R-:W-:Y:S01]  /*6f00*/  IMAD R34, R110, UR12, RZ ;  /* 0x0000000c6e227c24 */ /* 0x000fe2000f8e02ff */
[----:B------:R-:W-:Y:S01]  /*6f10*/  MOV R25, R21 ;  /* 0x0000001500197202 */ /* 0x000fe20000000f00 */
[C-C-:B------:R-:W-:Y:S01]  /*6f20*/  FFMA.FTZ R50, R33.reuse, R50, R36.reuse ;  /* 0x0000003221327223 */ /* 0x140fe20000010024 */
[----:B------:R-:W-:Y:S01]  /*6f30*/  FFMA.FTZ R39, R33, R39, R36 ;  /* 0x0000002721277223 */ /* 0x000fe20000010024 */
[C---:B------:R-:W-:Y:S02]  /*6f40*/  IMAD R35, R3.reuse, UR13, R34 ;  /* 0x0000000d03237c24 */ /* 0x040fe4000f8e0222 */
[----:B------:R-:W-:Y:S01]  /*6f50*/  IMAD.WIDE.U32 R24, R3, UR12, R24 ;  /* 0x0000000c03187c25 */ /* 0x000fe2000f8e0018 */
[----:B------:R-:W-:-:S03]  /*6f60*/  ULDC.64 UR12, c[0x0][0x210] ;  /* 0x00008400000c7ab9 */ /* 0x000fc60000000a00 */
[----:B------:R-:W-:Y:S01]  /*6f70*/  FFMA.FTZ R91, R91, R12, -R50 ;  /* 0x0000000c5b5b7223 */ /* 0x000fe20000010832 */
[----:B------:R-:W-:Y:S01]  /*6f80*/  FFMA.FTZ R39, R38, R15, -R39 ;  /* 0x0000000f26277223 */ /* 0x000fe20000010827 */
[----:B------:R-:W-:Y:S02]  /*6f90*/  IADD3 R35, R25, R35, RZ ;  /* 0x0000002319237210 */ /* 0x000fe40007ffe0ff */
[----:B------:R-:W-:Y:S01]  /*6fa0*/  FMUL.FTZ R25, R91, R8 ;  /* 0x000000085b197220 */ /* 0x000fe20000410000 */
[----:B------:R-:W-:-:S04]  /*6fb0*/  LEA R34, P0, R24, UR12, 0x1 ;  /* 0x0000000c18227c11 */ /* 0x000fc8000f8008ff */
[----:B------:R-:W-:Y:S01]  /*6fc0*/  LEA.HI.X R35, R24, UR13, R35, 0x1, P0 ;  /* 0x0000000d18237c11 */ /* 0x000fe200080f0c23 */
[----:B------:R-:W-:-:S05]  /*6fd0*/  FMUL.FTZ R24, R39, R8 ;  /* 0x0000000827187220 */ /* 0x000fca0000410000 */
[----:B------:R-:W-:-:S05]  /*6fe0*/  F2FP.BF16.F32.PACK_AB R25, R24, R25 ;  /* 0x000000191819723e */ /* 0x000fca00000010ff */
[----:B------:R0:W-:Y:S02]  /*6ff0*/  STG.E desc[UR8][R34.64], R25 ;  /* 0x0000001922007986 */ /* 0x0001e4000c101908 */
.L_x_396:
[----:B------:R-:W-:Y:S05]  /*7000*/  BSYNC B0 ;  /* 0x0000000000007941 */ /* 0x000fea0003800000 */
.L_x_395:
[----:B------:R-:W-:Y:S01]  /*7010*/  ISETP.NE.AND P6, PT, RZ, UR10, PT ;  /* 0x0000000aff007c0c */ /* 0x000fe2000bfc5270 */
[C---:B------:R-:W-:Y:S01]  /*7020*/  FADD.FTZ R73, -R22.reuse, R73 ;  /* 0x0000004916497221 */ /* 0x040fe20000010100 */
[----:B------:R-:W-:Y:S01]  /*7030*/  SHF.L.U32 R38, R53, 0x10, RZ ;  /* 0x0000001035267819 */ /* 0x000fe200000006ff */
[----:B------:R-:W-:Y:S01]  /*7040*/  FADD.FTZ R53, -R22, R47 ;  /* 0x0000002f16357221 */ /* 0x000fe20000010100 */
[----:B------:R-:W-:Y:S01]  /*7050*/  SHF.L.U32 R47, R26, 0x10, RZ ;  /* 0x000000101a2f7819 */ /* 0x000fe200000006ff */
[-C--:B------:R-:W-:Y:S01]  /*7060*/  FMUL.FTZ R26, R73, R8.reuse ;  /* 0x00000008491a7220 */ /* 0x080fe20000410000 */
[----:B------:R-:W-:Y:S01]  /*7070*/  SHF.L.U32 R39, R90, 0x10, RZ ;  /* 0x000000105a277819 */ /* 0x000fe200000006ff */
[----:B------:R-:W-:Y:S01]  /*7080*/  FMUL.FTZ R53, R53, R8 ;  /* 0x0000000835357220 */ /* 0x000fe20000410000 */
[----:B------:R-:W-:-:S05]  /*7090*/  SHF.L.U32 R49, R52, 0x10, RZ ;  /* 0x0000001034317819 */ /* 0x000fca00000006ff */
        /* <DEDUP_REMOVED lines=19> */
.L_x_397:
[----:B------:R-:W-:Y:S04]  /*71d0*/  BSSY B0, `(.L_x_398) ;  /* 0x0000014000007945 */ /* 0x000fe80003800000 */
[----:B------:R-:W-:Y:S05]  /*71e0*/  @!P2 BRA `(.L_x_399) ;  /* 0x000000000048a947 */ /* 0x000fea0003800000 */
[----:B------:R-:W-:Y:S01]  /*71f0*/  ULDC.64 UR12, c[0x0][0x288] ;  /* 0x0000a200000c7ab9 */ /* 0x000fe20000000a00 */
[----:B------:R-:W-:Y:S01]  /*7200*/  MOV R24, R18 ;  /* 0x0000001200187202 */ /* 0x000fe20000000f00 */
[----:B0-----:R-:W-:Y:S01]  /*7210*/  IMAD R35, R109, UR12, RZ ;  /* 0x0000000c6d237c24 */ /* 0x001fe2000f8e02ff */
        /* <DEDUP_REMOVED lines=15> */
.L_x_399:
[----:B------:R-:W-:Y:S05]  /*7310*/  BSYNC B0 ;  /* 0x0000000000007941 */ /* 0x000fea0003800000 */
.L_x_398:
[C---:B------:R-:W-:Y:S01]  /*7320*/  FADD.FTZ R47, -R22.reuse, R47 ;  /* 0x0000002f162f7221 */ /* 0x040fe20000010100 */
[----:B------:R-:W-:Y:S01]  /*7330*/  FADD.FTZ R49, -R22, R49 ;  /* 0x0000003116317221 */ /* 0x000fe20000010100 */
[----:B01----:R-:W-:Y:S02]  /*7340*/  SHF.L.U32 R34, R57, 0x10, RZ ;  /* 0x0000001039227819 */ /* 0x003fe400000006ff */
        /* <DEDUP_REMOVED lines=24> */
.L_x_400:
        /* <DEDUP_REMOVED lines=20> */
.L_x_402:
[----:B------:R-:W-:Y:S05]  /*7610*/  BSYNC B0 ;  /* 0x0000000000007941 */ /* 0x000fea0003800000 */
.L_x_401:
        /* <DEDUP_REMOVED lines=27> */
.L_x_403:
        /* <DEDUP_REMOVED lines=23> */
.L_x_405:
[----:B------:R-:W-:Y:S05]  /*7940*/  BSYNC B0 ;  /* 0x0000000000007941 */ /* 0x000fea0003800000 */
.L_x_404:
[----:B------:R-:W-:Y:S01]  /*7950*/  ISETP.NE.AND P0, PT, RZ, UR10, PT ;  /* 0x0000000aff007c0c */ /* 0x000fe2000bf05270 */
[C---:B0-----:R-:W-:Y:S01]  /*7960*/  FADD.FTZ R25, -R22.reuse, R17 ;  /* 0x0000001116197221 */ /* 0x041fe20000010100 */
        /* <DEDUP_REMOVED lines=26> */
.L_x_406:
        /* <DEDUP_REMOVED lines=23> */
.L_x_408:
[----:B------:R-:W-:Y:S05]  /*7c80*/  BSYNC B0 ;  /* 0x0000000000007941 */ /* 0x000fea0003800000 */
.L_x_407:
        /* <DEDUP_REMOVED lines=28> */
.L_x_409:
[----:B------:R-:W-:Y:S01]  /*7e50*/  ISETP.NE.AND P0, PT, R104, RZ, PT ;  /* 0x000000ff6800720c */ /* 0x000fe20003f05270 */
[----:B------:R-:W-:-:S12]  /*7e60*/  BSSY B0, `(.L_x_410) ;  /* 0x0000016000007945 */ /* 0x000fd80003800000 */
[----:B------:R-:W-:Y:S05]  /*7e70*/  @!P0 BRA `(.L_x_411) ;  /* 0x0000000000508947 */ /* 0x000fea0003800000 */
[----:B------:R-:W-:Y:S01]  /*7e80*/  IADD3 R23, R3, 0xa0, RZ ;  /* 0x000000a003177810 */ /* 0x000fe20007ffe0ff */
[----:B------:R-:W-:Y:S01]  /*7e90*/  ULDC.64 UR12, c[0x0][0x288] ;  /* 0x0000a200000c7ab9 */ /* 0x000fe20000000a00 */
[----:B------:R-:W-:Y:S02]  /*7ea0*/  MOV R24, R18 ;  /* 0x0000001200187202 */ /* 0x000fe40000000f00 */
[----:B------:R-:W-:Y:S02]  /*7eb0*/  SHF.R.S32.HI R17, RZ, 0x1f, R23 ;  /* 0x0000001fff117819 */ /* 0x000fe40000011417 */
[----:B0-----:R-:W-:-:S03]  /*7ec0*/  MOV R25, R21 ;  /* 0x0000001500197202 */ /* 0x001fc60000000f00 */
        /* <DEDUP_REMOVED lines=15> */
.L_x_411:
[----:B------:R-:W-:Y:S05]  /*7fc0*/  BSYNC B0 ;  /* 0x0000000000007941 */ /* 0x000fea0003800000 */
.L_x_410:
[----:B------:R-:W-:Y:S01]  /*7fd0*/  ISETP.NE.AND P0, PT, RZ, UR10, PT ;  /* 0x0000000aff007c0c */ /* 0x000fe2000bf05270 */
[C---:B------:R-:W-:Y:S01]  /*7fe0*/  FADD.FTZ R85, -R22.reuse, R85 ;  /* 0x0000005516557221 */ /* 0x040fe20000010100 */
[----:B------:R-:W-:Y:S01]  /*7ff0*/  FADD.FTZ R47, -R22, R47 ;  /* 0x0000002f162f7221 */ /* 0x000fe20000010100 */
[----:B-1----:R-:W-:Y:S02]  /*8000*/  SHF.L.U32 R17, R84, 0x10, RZ ;  /* 0x0000001054117819 */ /* 0x002fe400000006ff */
        /* <DEDUP_REMOVED lines=8> */
[----:B0-----:R-:W-:Y:S01]  /*8090*/  FMUL.FTZ R27, R23, -1.4426950216293334961 ;  /* 0xbfb8aa3b171b7820 */ /* 0x001fe20000410000 */
        /* <DEDUP_REMOVED lines=15> */
.L_x_412:
        /* <DEDUP_REMOVED lines=23> */
.L_x_414:
[----:B------:R-:W-:Y:S05]  /*8300*/  BSYNC B0 ;  /* 0x0000000000007941 */ /* 0x000fea0003800000 */
.L_x_413:
        /* <DEDUP_REMOVED lines=10> */
[----:B-1----:R-:W-:Y:S01]  /*83b0*/  FFMA.FTZ R9, R52, R12, R13 ;  /* 0x0000000c34097223 */ /* 0x002fe2000001000d */
        /* <DEDUP_REMOVED lines=17> */
.L_x_415:
[----:B------:R-:W-:Y:S01]  /*84d0*/  ISETP.NE.AND P0, PT, R102, RZ, PT ;  /* 0x000000ff6600720c */ /* 0x000fe20003f05270 */
[----:B------:R-:W-:-:S12]  /*84e0*/  BSSY B0, `(.L_x_416) ;  /* 0x0000016000007945 */ /* 0x000fd80003800000 */
[----:B------:R-:W-:Y:S05]  /*84f0*/  @!P0 BRA `(.L_x_417) ;  /* 0x0000000000508947 */ /* 0x000fea0003800000 */
[----:B------:R-:W-:Y:S01]  /*8500*/  IADD3 R17, R3, 0xe0, RZ ;  /* 0x000000e003117810 */ /* 0x000fe20007ffe0ff */
[----:B------:R-:W-:Y:S01]  /*8510*/  ULDC.64 UR12, c[0x0][0x288] ;  /* 0x0000a200000c7ab9 */ /* 0x000fe20000000a00 */
[----:B------:R-:W-:Y:S02]  /*8520*/  MOV R24, R18 ;  /* 0x0000001200187202 */ /* 0x000fe40000000f00 */
[----:B-1----:R-:W-:Y:S02]  /*8530*/  SHF.R.S32.HI R9, RZ, 0x1f, R17 ;  /* 0x0000001fff097819 */ /* 0x002fe40000011411 */
        /* <DEDUP_REMOVED lines=16> */
.L_x_417:
[----:B------:R-:W-:Y:S05]  /*8640*/  BSYNC B0 ;  /* 0x0000000000007941 */ /* 0x000fea0003800000 */
.L_x_416:
[----:B------:R-:W-:Y:S01]  /*8650*/  ISETP.NE.AND P0, PT, RZ, UR10, PT ;  /* 0x0000000aff007c0c */ /* 0x000fe2000bf05270 */
[C---:B------:R-:W-:Y:S01]  /*8660*/  FADD.FTZ R47, -R22.reuse, R47 ;  /* 0x0000002f162f7221 */ /* 0x040fe20000010100 */
[----:B------:R-:W-:Y:S01]  /*8670*/  FADD.FTZ R35, -R22, R35 ;  /* 0x0000002316237221 */ /* 0x000fe20000010100 */
[----:B------:R-:W-:Y:S02]  /*8680*/  SHF.L.U32 R39, R48, 0x10, RZ ;  /* 0x0000001030277819 */ /* 0x000fe400000006ff */
[-C--:B------:R-:W-:Y:S01]  /*8690*/  FMUL.FTZ R48, R47, R8.reuse ;  /* 0x000000082f307220 */ /* 0x080fe20000410000 */
[----:B------:R-:W-:Y:S01]  /*86a0*/  SHF.L.U32 R81, R81, 0x10, RZ ;  /* 0x0000001051517819 */ /* 0x000fe200000006ff */
[----:B------:R-:W-:Y:S01]  /*86b0*/  FMUL.FTZ R47, R35, R8 ;  /* 0x00000008232f7220 */ /* 0x000fe20000410000 */
[----:B------:R-:W-:Y:S02]  /*86c0*/  SHF.L.U32 R34, R51, 0x10, RZ ;  /* 0x0000001033227819 */ /* 0x000fe400000006ff */
[----:B------:R-:W-:-:S03]  /*86d0*/  SHF.L.U32 R49, R10, 0x10, RZ ;  /* 0x000000100a317819 */ /* 0x000fc600000006ff */
[----:B------:R-:W-:Y:S05]  /*86e0*/  @!P0 BRA `(.L_x_418) ;  /* 0x0000000000488947 */ /* 0x000fea0003800000 */
[----:B-12---:R-:W-:Y:S01]  /*86f0*/  FFMA.FTZ R9, R48, R12, R13 ;  /* 0x0000000c30097223 */ /* 0x006fe2000001000d */
        /* <DEDUP_REMOVED lines=17> */
.L_x_418:
[----:B------:R-:W-:Y:S01]  /*8810*/  ISETP.NE.AND P0, PT, R101, RZ, PT ;  /* 0x000000ff6500720c */ /* 0x000fe20003f05270 */
[----:B------:R-:W-:-:S12]  /*8820*/  BSSY B0, `(.L_x_419) ;  /* 0x0000016000007945 */ /* 0x000fd80003800000 */
[----:B------:R-:W-:Y:S05]  /*8830*/  @!P0 BRA `(.L_x_420) ;  /* 0x0000000000508947 */ /* 0x000fea0003800000 */
[----:B------:R-:W-:Y:S01]  /*8840*/  IADD3 R10, R3, 0x100, RZ ;  /* 0x00000100030a7810 */ /* 0x000fe20007ffe0ff */
[----:B------:R-:W-:Y:S01]  /*8850*/  ULDC.64 UR12, c[0x0][0x288] ;  /* 0x0000a200000c7ab9 */ /* 0x000fe20000000a00 */
[----:B------:R-:W-:Y:S02]  /*8860*/  MOV R24, R18 ;  /* 0x0000001200187202 */ /* 0x000fe40000000f00 */
[----:B-12---:R-:W-:Y:S02]  /*8870*/  SHF.R.S32.HI R9, RZ, 0x1f, R10 ;  /* 0x0000001fff097819 */ /* 0x006fe4000001140a */
[----:B0-----:R-:W-:-:S03]  /*8880*/  MOV R25, R21 ;  /* 0x0000001500197202 */ /* 0x001fc60000000f00 */
        /* <DEDUP_REMOVED lines=9> */
[----:B------:R-:W-:Y:S01]  /*8920*/  FFMA.FTZ R9, R33, R47, R36 ;  /* 0x0000002f21097223 */ /* 0x000fe20000010024 */
[----:B------:R-:W-:-:S03]  /*8930*/  FMUL.FTZ R10, R81, R8 ;  /* 0x00000008510a7220 */ /* 0x000fc60000410000 */
[----:B------:R-:W-:-:S04]  /*8940*/  FFMA.FTZ R9, R34, R15, -R9 ;  /* 0x0000000f22097223 */ /* 0x000fc80000010809 */
[----:B------:R-:W-:-:S05]  /*8950*/  FMUL.FTZ R9, R9, R8 ;  /* 0x0000000809097220 */ /* 0x000fca0000410000 */
[----:B------:R-:W-:-:S05]  /*8960*/  F2FP.BF16.F32.PACK_AB R9, R9, R10 ;  /* 0x0000000a0909723e */ /* 0x000fca00000010ff */
[----:B------:R3:W-:Y:S02]  /*8970*/  STG.E desc[UR8][R26.64], R9 ;  /* 0x000000091a007986 */ /* 0x0007e4000c101908 */
.L_x_420:
[----:B------:R-:W-:Y:S05]  /*8980*/  BSYNC B0 ;  /* 0x0000000000007941 */ /* 0x000fea0003800000 */
.L_x_419:
[----:B------:R-:W-:Y:S01]  /*8990*/  ISETP.NE.AND P6, PT, RZ, UR10, PT ;  /* 0x0000000aff007c0c */ /* 0x000fe2000bfc5270 */
[C---:B------:R-:W-:Y:S01]  /*89a0*/  FADD.FTZ R49, -R22.reuse, R49 ;  /* 0x0000003116317221 */ /* 0x040fe20000010100 */
[----:B------:R-:W-:Y:S01]  /*89b0*/  FADD.FTZ R39, -R22, R39 ;  /* 0x0000002716277221 */ /* 0x000fe20000010100 */
[----:B-123--:R-:W-:Y:S02]  /*89c0*/  SHF.L.U32 R9, R80, 0x10, RZ ;  /* 0x0000001050097819 */ /* 0x00efe400000006ff */
        /* <DEDUP_REMOVED lines=23> */
.L_x_421:
[----:B------:R-:W-:Y:S04]  /*8b40*/  BSSY B0, `(.L_x_422) ;  /* 0x0000016000007945 */ /* 0x000fe80003800000 */
        /* <DEDUP_REMOVED lines=21> */
.L_x_423:
[----:B------:R-:W-:Y:S05]  /*8ca0*/  BSYNC B0 ;  /* 0x0000000000007941 */ /* 0x000fea0003800000 */
.L_x_422:
[----:B------:R-:W-:Y:S01]  /*8cb0*/  SHF.L.U32 R45, R45, 0x10, RZ ;  /* 0x000000102d2d7819 */ /* 0x000fe200000006ff */
[----:B------:R-:W-:Y:S01]  /*8cc0*/  FADD.FTZ R79, -R22, R79 ;  /* 0x0000004f164f7221 */ /* 0x000fe20000010100 */
[----:B-1----:R-:W-:Y:S02]  /*8cd0*/  SHF.L.U32 R9, R78, 0x10, RZ ;  /* 0x000000104e097819 */ /* 0x002fe400000006ff */
        /* <DEDUP_REMOVED lines=26> */
.L_x_424:
[----:B------:R-:W-:Y:S04]  /*8e80*/  BSSY B0, `(.L_x_425) ;  /* 0x0000016000007945 */ /* 0x000fe80003800000 */
[----:B------:R-:W-:Y:S05]  /*8e90*/  @!P4 BRA `(.L_x_426) ;  /* 0x000000000050c947 */ /* 0x000fea0003800000 */
[----:B------:R-:W-:Y:S01]  /*8ea0*/  IADD3 R11, R3, 0x140, RZ ;  /* 0x00000140030b7810 */ /* 0x000fe20007ffe0ff */
[----:B------:R-:W-:Y:S01]  /*8eb0*/  ULDC.64 UR12, c[0x0][0x288] ;  /* 0x0000a200000c7ab9 */ /* 0x000fe20000000a00 */
[----:B------:R-:W-:Y:S01]  /*8ec0*/  MOV R24, R18 ;  /* 0x0000001200187202 */ /* 0x000fe20000000f00 */
[----:B------:R-:W-:Y:S01]  /*8ed0*/  FFMA.FTZ R17, R33, R45, R36 ;  /* 0x0000002d21117223 */ /* 0x000fe20000010024 */
[----:B------:R-:W-:Y:S02]  /*8ee0*/  SHF.R.S32.HI R10, RZ, 0x1f, R11 ;  /* 0x0000001fff0a7819 */ /* 0x000fe4000001140b */
[----:B0-----:R-:W-:Y:S01]  /*8ef0*/  MOV R25, R21 ;  /* 0x0000001500197202 */ /* 0x001fe20000000f00 */
[----:B------:R-:W-:Y:S02]  /*8f00*/  FFMA.FTZ R17, R44, R15, -R17 ;  /* 0x0000000f2c117223 */ /* 0x000fe40000010811 */
[----:B------:R-:W-:Y:S02]  /*8f10*/  IMAD R10, R10, UR12, RZ ;  /* 0x0000000c0a0a7c24 */ /* 0x000fe4000f8e02ff */
[----:B------:R-:W-:-:S04]  /*8f20*/  IMAD.WIDE.U32 R24, R11, UR12, R24 ;  /* 0x0000000c0b187c25 */ /* 0x000fc8000f8e0018 */
[----:B------:R-:W-:Y:S01]  /*8f30*/  IMAD R11, R11, UR13, R10 ;  /* 0x0000000d0b0b7c24 */ /* 0x000fe2000f8e020a */
[----:B------:R-:W-:Y:S02]  /*8f40*/  ULDC.64 UR12, c[0x0][0x210] ;  /* 0x00008400000c7ab9 */ /* 0x000fe40000000a00 */
[----:B------:R-:W-:Y:S02]  /*8f50*/  LEA R10, P0, R24, UR12, 0x1 ;  /* 0x0000000c180a7c11 */ /* 0x000fe4000f8008ff */
[----:B------:R-:W-:-:S04]  /*8f60*/  IADD3 R11, R25, R11, RZ ;  /* 0x0000000b190b7210 */ /* 0x000fc80007ffe0ff */
[----:B------:R-:W-:Y:S01]  /*8f70*/  LEA.HI.X R11, R24, UR13, R11, 0x1, P0 ;  /* 0x0000000d180b7c11 */ /* 0x000fe200080f0c0b */
[----:B------:R-:W-:-:S04]  /*8f80*/  FFMA.FTZ R24, R33, R38, R36 ;  /* 0x0000002621187223 */ /* 0x000fc80000010024 */
[----:B------:R-:W-:-:S04]  /*8f90*/  FFMA.FTZ R9, R9, R12, -R24 ;  /* 0x0000000c09097223 */ /* 0x000fc80000010818 */
[-C--:B------:R-:W-:Y:S01]  /*8fa0*/  FMUL.FTZ R24, R9, R8.reuse ;  /* 0x0000000809187220 */ /* 0x080fe20000410000 */
[----:B------:R-:W-:-:S05]  /*8fb0*/  FMUL.FTZ R9, R17, R8 ;  /* 0x0000000811097220 */ /* 0x000fca0000410000 */
[----:B------:R-:W-:-:S05]  /*8fc0*/  F2FP.BF16.F32.PACK_AB R9, R9, R24 ;  /* 0x000000180909723e */ /* 0x000fca00000010ff */
[----:B------:R1:W-:Y:S02]  /*8fd0*/  STG.E desc[UR8][R10.64], R9 ;  /* 0x000000090a007986 */ /* 0x0003e4000c101908 */
.L_x_426:
[----:B------:R-:W-:Y:S05]  /*8fe0*/  BSYNC B0 ;  /* 0x0000000000007941 */ /* 0x000fea0003800000 */
.L_x_425:
        /* <DEDUP_REMOVED lines=9> */
[----:B-1----:R-:W-:Y:S01]  /*9080*/  FFMA.FTZ R10, R43, R15, R14 ;  /* 0x0000000f2b0a7223 */ /* 0x002fe2000001000e */
        /* <DEDUP_REMOVED lines=17> */
.L_x_427:
[----:B------:R-:W-:Y:S04]  /*91a0*/  BSSY B0, `(.L_x_428) ;  /* 0x0000016000007945 */ /* 0x000fe80003800000 */
[----:B------:R-:W-:Y:S05]  /*91b0*/  @!P3 BRA `(.L_x_429) ;  /* 0x000000000050b947 */ /* 0x000fea0003800000 */
[----:B-1----:R-:W-:Y:S01]  /*91c0*/  IADD3 R10, R3, 0x160, RZ ;  /* 0x00000160030a7810 */ /* 0x002fe20007ffe0ff */
        /* <DEDUP_REMOVED lines=19> */
.L_x_429:
[----:B------:R-:W-:Y:S05]  /*9300*/  BSYNC B0 ;  /* 0x0000000000007941 */ /* 0x000fea0003800000 */
.L_x_428:
[----:B------:R-:W-:Y:S01]  /*9310*/  SHF.L.U32 R41, R41, 0x10, RZ ;  /* 0x0000001029297819 */ /* 0x000fe200000006ff */
[C---:B------:R-:W-:Y:S01]  /*9320*/  FADD.FTZ R35, -R22.reuse, R35 ;  /* 0x0000002316237221 */ /* 0x040fe20000010100 */
[----:B------:R-:W-:Y:S01]  /*9330*/  IADD3 R38, R37, 0x180, RZ ;  /* 0x0000018025267810 */ /* 0x000fe20007ffe0ff */
[----:B------:R-:W-:Y:S01]  /*9340*/  ULDC.64 UR12, c[0x0][0x290] ;  /* 0x0000a400000c7ab9 */ /* 0x000fe20000000a00 */
[----:B------:R-:W-:Y:S01]  /*9350*/  SHF.L.U32 R95, R95, 0x10, RZ ;  /* 0x000000105f5f7819 */ /* 0x000fe200000006ff */
[----:B------:R-:W-:Y:S01]  /*9360*/  FADD.FTZ R41, -R22, R41 ;  /* 0x0000002916297221 */ /* 0x000fe20000010100 */
[-C--:B------:R-:W-:Y:S01]  /*9370*/  FMUL.FTZ R34, R35, R8.reuse ;  /* 0x0000000823227220 */ /* 0x080fe20000410000 */
[----:B------:R-:W-:Y:S02]  /*9380*/  SHF.L.U32 R40, R40, 0x10, RZ ;  /* 0x0000001028287819 */ /* 0x000fe400000006ff */
[----:B------:R-:W-:Y:S01]  /*9390*/  SHF.R.S32.HI R35, RZ, 0x1f, R38 ;  /* 0x0000001fff237819 */ /* 0x000fe20000011426 */
[----:B------:R-:W-:Y:S01]  /*93a0*/  FMUL.FTZ R41, R41, R8 ;  /* 0x0000000829297220 */ /* 0x000fe20000410000 */
[----:B------:R-:W-:Y:S06]  /*93b0*/  @!P6 BRA `(.L_x_430) ;  /* 0x000000000048e947 */ /* 0x000fec0003800000 */
[----:B-12---:R-:W-:Y:S01]  /*93c0*/  FFMA.FTZ R10, R41, R15, R14 ;  /* 0x0000000f290a7223 */ /* 0x006fe2000001000e */
        /* <DEDUP_REMOVED lines=17> */
.L_x_430:
[----:B------:R-:W-:Y:S01]  /*94e0*/  ISETP.GE.U32.AND P0, PT, R38, UR12, PT ;  /* 0x0000000c26007c0c */ /* 0x000fe2000bf06070 */
[----:B------:R-:W-:Y:S01]  /*94f0*/  BSSY B0, `(.L_x_431) ;  /* 0x000001a000007945 */ /* 0x000fe20003800000 */
[----:B0-----:R-:W-:Y:S02]  /*9500*/  SHF.L.U32 R25, R76, 0x10, RZ ;  /* 0x000000104c197819 */ /* 0x001fe400000006ff */
[----:B------:R-:W-:Y:S02]  /*9510*/  ISETP.GE.AND.EX P0, PT, R35, UR13, PT, P0 ;  /* 0x0000000d23007c0c */ /* 0x000fe4000bf06300 */
[----:B------:R-:W-:Y:S02]  /*9520*/  SHF.L.U32 R23, R16, 0x10, RZ ;  /* 0x0000001010177819 */ /* 0x000fe400000006ff */
[----:B------:R-:W-:-:S13]  /*9530*/  ISETP.LT.U32.AND P0, PT, R2, 0x100, !P0 ;  /* 0x000001000200780c */ /* 0x000fda0004701070 */
[----:B------:R-:W-:Y:S05]  /*9540*/  @!P0 BRA `(.L_x_432) ;  /* 0x0000000000508947 */ /* 0x000fea0003800000 */
[----:B------:R-:W-:Y:S01]  /*9550*/  IADD3 R24, R3, 0x180, RZ ;  /* 0x0000018003187810 */ /* 0x000fe20007ffe0ff */
[----:B------:R-:W-:Y:S01]  /*9560*/  ULDC.64 UR14, c[0x0][0x288] ;  /* 0x0000a200000e7ab9 */ /* 0x000fe20000000a00 */
[----:B-12---:R-:W-:Y:S02]  /*9570*/  MOV R10, R18 ;  /* 0x00000012000a7202 */ /* 0x006fe40000000f00 */
        /* <DEDUP_REMOVED lines=17> */
.L_x_432:
[----:B------:R-:W-:Y:S05]  /*9690*/  BSYNC B0 ;  /* 0x0000000000007941 */ /* 0x000fea0003800000 */
.L_x_431:
[C---:B------:R-:W-:Y:S01]  /*96a0*/  FADD.FTZ R25, -R22.reuse, R25 ;  /* 0x0000001916197221 */ /* 0x040fe20000010100 */
[----:B------:R-:W-:Y:S01]  /*96b0*/  IADD3 R38, R37, 0x1a0, RZ ;  /* 0x000001a025267810 */ /* 0x000fe20007ffe0ff */
[----:B------:R-:W-:Y:S01]  /*96c0*/  FADD.FTZ R23, -R22, R23 ;  /* 0x0000001716177221 */ /* 0x000fe20000010100 */
[----:B012---:R-:W-:Y:S01]  /*96d0*/  SHF.L.U32 R9, R94, 0x10, RZ ;  /* 0x000000105e097819 */ /* 0x007fe200000006ff */
        /* <DEDUP_REMOVED lines=23> */
.L_x_433:
        /* <DEDUP_REMOVED lines=27> */
.L_x_435:
[----:B------:R-:W-:Y:S05]  /*9a00*/  BSYNC B0 ;  /* 0x0000000000007941 */ /* 0x000fea0003800000 */
.L_x_434:
        /* <DEDUP_REMOVED lines=27> */
.L_x_436:
        /* <DEDUP_REMOVED lines=29> */
.L_x_438:
[----:B------:R-:W-:Y:S05]  /*9d90*/  BSYNC B0 ;  /* 0x0000000000007941 */ /* 0x000fea0003800000 */
.L_x_437:
        /* <DEDUP_REMOVED lines=25> */
.L_x_439:
        /* <DEDUP_REMOVED lines=23> */
.L_x_441:
[----:B------:R-:W-:Y:S05]  /*a0a0*/  BSYNC B0 ;  /* 0x0000000000007941 */ /* 0x000fea0003800000 */
.L_x_440:
[----:B------:R-:W-:Y:S02]  /*a0b0*/  IADD3 R6, R4, R6, RZ ;  /* 0x0000000604067210 */ /* 0x000fe40007ffe0ff */
[----:B------:R-:W-:Y:S02]  /*a0c0*/  IADD3 R97, R97, 0x1, RZ ;  /* 0x0000000161617810 */ /* 0x000fe40007ffe0ff */
[----:B------:R-:W-:-:S13]  /*a0d0*/  ISETP.GE.AND P0, PT, R6, UR4, PT ;  /* 0x0000000406007c0c */ /* 0x000fda000bf06270 */
[----:B------:R-:W-:Y:S05]  /*a0e0*/  @!P0 BRA `(.L_x_442) ;  /* 0xffffff64005c8947 */ /* 0x000fea000383ffff */
.L_x_359:
        /* <DEDUP_REMOVED lines=23> */
.L_x_444:
[----:B------:R-:W-:Y:S05]  /*a260*/  BSYNC B0 ;  /* 0x0000000000007941 */ /* 0x000fea0003800000 */
.L_x_443:
[----:B------:R-:W-:Y:S05]  /*a270*/  @P0 EXIT ;  /* 0x000000000000094d */ /* 0x000fea0003800000 */
[----:B------:R-:W-:Y:S05]  /*a280*/  @P2 BRA `(.L_x_445) ;  /* 0x0000000000202947 */ /* 0x000fea0003800000 */
[----:B------:R-:W-:-:S05]  /*a290*/  IMAD R0, R6, R9, RZ ;  /* 0x0000000906007224 */ /* 0x000fca00078e02ff */
[----:B------:R-:W-:-:S13]  /*a2a0*/  ISETP.NE.AND P0, PT, R0, -0x1, PT ;  /* 0xffffffff0000780c */ /* 0x000fda0003f05270 */
[----:B------:R-:W-:Y:S05]  /*a2b0*/  @!P0 BRA `(.L_x_445) ;  /* 0x0000000000148947 */ /* 0x000fea0003800000 */
.L_x_446:
[----:B0-----:R-:W2:Y:S04]  /*a2c0*/  LDG.E.STRONG.GPU R3, desc[UR8][R4.64] ;  /* 0x0000000804037981 */ /* 0x001ea8000c1ef900 */
[----:B--2---:R-:W-:Y:S01]  /*a2d0*/  CCTL.IVALL ;  /* 0x00000000ff00798f */ /* 0x004fe20002000000 */
[----:B------:R-:W-:Y:S05]  /*a2e0*/  YIELD ;  /* 0x0000000000007946 */ /* 0x000fea0003800000 */
[----:B------:R-:W-:-:S13]  /*a2f0*/  ISETP.NE.AND P0, PT, R3, R0, PT ;  /* 0x000000000300720c */ /* 0x000fda0003f05270 */
[----:B------:R-:W-:Y:S05]  /*a300*/  @P0 BRA `(.L_x_446) ;  /* 0xfffffffc00ec0947 */ /* 0x000fea000383ffff */
.L_x_445:
        /* <DEDUP_REMOVED lines=24> */
.L_x_447:
        /* <DEDUP_REMOVED lines=25> */
.L_x_448:
        /* <DEDUP_REMOVED lines=14> */
.L_x_3303:


//--------------------- .text._Z35group_norm_nhwc_bwd_one_pass_kernelI11Bf16IOFp16WLi64ELi16ELi256EEv26Group_norm_nhwc_bwd_params --------------------------
	.section	.text._Z35group_norm_nhwc_bwd_one_pass_kernelI11Bf16IOFp16WLi64ELi16ELi256EEv26Group_norm_nhwc_bwd_params,"ax",@progbits
	.align	128
        .global         _Z35group_norm_nhwc_bwd_one_pass_kernelI11Bf16IOFp16WLi64ELi16ELi256EEv26Group_norm_nhwc_bwd_params
        .type           _Z35group_norm_nhwc_bwd_one_pass_kernelI11Bf16IOFp16WLi64ELi16ELi256EEv26Group_norm_nhwc_bwd_params,@function
        .size           _Z35group_norm_nhwc_bwd_one_pass_kernelI11Bf16IOFp16WLi64ELi16ELi256EEv26Group_norm_nhwc_bwd_params,(.L_x_3304 - _Z35group_norm_nhwc_bwd_one_pass_kernelI11Bf16IOFp16WLi64ELi16ELi256EEv26Group_norm_nhwc_bwd_params)
        .other          _Z35group_norm_nhwc_bwd_one_pass_kernelI11Bf16IOFp16WLi64ELi16ELi256EEv26Group_norm_nhwc_bwd_params,@"STO_CUDA_ENTRY STV_DEFAULT"
_Z35group_norm_nhwc_bwd_one_pass_kernelI11Bf16IOFp16WLi64ELi16ELi256EEv26Group_norm_nhwc_bwd_params:
.text._Z35group_norm_nhwc_bwd_one_pass_kernelI11Bf16IOFp16WLi64ELi16ELi256EEv26Group_norm_nhwc_bwd_params:
        /* <DEDUP_REMOVED lines=47> */
.L_x_476:
        /* <DEDUP_REMOVED lines=125> */
[----:B--2---:R-:W-:Y:S02]  /*0ac0*/  HADD2.F32 R29, -RZ, R29.H0_H0 ;  /* 0x2000001dff1d7230 */ /* 0x004fe40000004100 */
[----:B---3--:R-:W-:Y:S02]  /*0ad0*/  HADD2.F32 R26, -RZ, R26.H0_H0 ;  /* 0x2000001aff1a7230 */ /* 0x008fe40000004100 */
[----:B----4-:R-:W-:Y:S02]  /*0ae0*/  @P0 HADD2.F32 R28, -RZ, R13.H0_H0 ;  /* 0x2000000dff1c0230 */ /* 0x010fe40000004100 */
[----:B------:R-:W-:-:S07]  /*0af0*/  @P0 HADD2.F32 R27, -RZ, R10.H0_H0 ;  /* 0x2000000aff1b0230 */ /* 0x000fce0000004100 */
.L_x_451:
[----:B------:R-:W-:Y:S05]  /*0b00*/  BSYNC B0 ;  /* 0x0000000000007941 */ /* 0x000fea0003800000 */
.L_x_450:
        /* <DEDUP_REMOVED lines=26> */
.L_x_452:
        /* <DEDUP_REMOVED lines=36> */
.L_x_453:
        /* <DEDUP_REMOVED lines=75> */
.L_x_455:
[----:B------:R-:W-:Y:S05]  /*13a0*/  BSYNC B0 ;  /* 0x0000000000007941 */ /* 0x000fea0003800000 */
.L_x_454:
        /* <DEDUP_REMOVED lines=158> */
.L_x_457:
[----:B------:R-:W-:Y:S05]  /*1d90*/  BSYNC B0 ;  /* 0x0000000000007941 */ /* 0x000fea0003800000 */
.L_x_456:
        /* <DEDUP_REMOVED lines=19> */
.L_x_459:
[----:B------:R-:W-:Y:S05]  /*1ed0*/  BSYNC B0 ;  /* 0x0000000000007941 */ /* 0x000fea0003800000 */
.L_x_458:
        /* <DEDUP_REMOVED lines=33> */
.L_x_462:
[----:B-1----:R-:W2:Y:S04]  /*20f0*/  LDG.E.STRONG.GPU R10, desc[UR12][R8.64] ;  /* 0x0000000c080a7981 */ /* 0x002ea8000c1ef900 */
[----:B--2---:R-:W-:Y:S01]  /*2100*/  CCTL.IVALL ;  /* 0x00000000ff00798f */ /* 0x004fe20002000000 */
[----:B------:R-:W-:Y:S05]  /*2110*/  YIELD ;  /* 0x0000000000007946 */ /* 0x000fea0003800000 */
[----:B------:R-:W-:-:S13]  /*2120*/  ISETP.NE.AND P0, PT, R10, R15, PT ;  /* 0x0000000f0a00720c */ /* 0x000fda0003f05270 */
[----:B------:R-:W-:Y:S05]  /*2130*/  @P0 BRA `(.L_x_462) ;  /* 0xfffffffc00ec0947 */ /* 0x000fea000383ffff */
.L_x_461:
        /* <DEDUP_REMOVED lines=16> */
.L_x_466:
        /* <DEDUP_REMOVED lines=115> */
.L_x_465:
        /* <DEDUP_REMOVED lines=61> */
.L_x_467:
[----:B------:R-:W-:-:S13]  /*2d40*/  ISETP.NE.OR P0, PT, R18, RZ, P0 ;  /* 0x000000ff1200720c */ /* 0x000fda0000705670 */
[----:B------:R-:W-:Y:S05]  /*2d50*/  @!P0 BRA `(.L_x_463) ;  /* 0x00000000007c8947 */ /* 0x000fea0003800000 */
.L_x_464:
        /* <DEDUP_REMOVED lines=31> */
.L_x_463:
        /* <DEDUP_REMOVED lines=11> */
.L_x_469:
[----:B------:R-:W-:Y:S05]  /*3000*/  BSYNC B0 ;  /* 0x0000000000007941 */ /* 0x000fea0003800000 */
.L_x_468:
        /* <DEDUP_REMOVED lines=16> */
.L_x_460:
        /* <DEDUP_REMOVED lines=42> */
.L_x_470:
        /* <DEDUP_REMOVED lines=21> */
.L_x_472:
[----:B------:R-:W-:Y:S05]  /*3500*/  BSYNC B0 ;  /* 0x0000000000007941 */ /* 0x000fea0003800000 */
.L_x_471:
        /* <DEDUP_REMOVED lines=27> */
.L_x_473:
        /* <DEDUP_REMOVED lines=26> */
.L_x_475:
[----:B------:R-:W-:Y:S05]  /*3860*/  BSYNC B0 ;  /* 0x0000000000007941 */ /* 0x000fea0003800000 */
.L_x_474:
[----:B------:R-:W-:Y:S01]  /*3870*/  ULDC UR4, c[0x0][0x2a0] ;  /* 0x0000a80000047ab9 */ /* 0x000fe20000000800 */
[----:B------:R-:W-:Y:S01]  /*3880*/  ULDC UR6, c[0x0][0x270] ;  /* 0x00009c0000067ab9 */ /* 0x000fe20000000800 */
[----:B------:R-:W-:Y:S01]  /*3890*/  IADD3 R35, R24, R35, RZ ;  /* 0x0000002318237210 */ /* 0x000fe20007ffe0ff */
[----:B------:R-:W-:Y:S01]  /*38a0*/  UIMAD UR4, UR4, UR6, URZ ;  /* 0x00000006040472a4 */ /* 0x000fe2000f8e023f */
[----:B------:R-:W-:-:S05]  /*38b0*/  IADD3 R34, R34, 0x1, RZ ;  /* 0x0000000122227810 */ /* 0x000fca0007ffe0ff */
[----:B------:R-:W-:-:S13]  /*38c0*/  ISETP.GE.AND P0, PT, R35, UR4, PT ;  /* 0x0000000423007c0c */ /* 0x000fda000bf06270 */
[----:B------:R-:W-:Y:S05]  /*38d0*/  @!P0 BRA `(.L_x_476) ;  /* 0xffffffc800848947 */ /* 0x000fea000383ffff */
.L_x_449:
        /* <DEDUP_REMOVED lines=23> */
.L_x_478:
[----:B------:R-:W-:Y:S05]  /*3a50*/  BSYNC B0 ;  /* 0x0000000000007941 */ /* 0x000fea0003800000 */
.L_x_477:
[----:B------:R-:W-:Y:S05]  /*3a60*/  @P0 EXIT ;  /* 0x000000000000094d */ /* 0x000fea0003800000 */
[----:B------:R-:W-:Y:S05]  /*3a70*/  @P2 BRA `(.L_x_479) ;  /* 0x0000000000202947 */ /* 0x000fea0003800000 */
[----:B------:R-:W-:-:S05]  /*3a80*/  IMAD R0, R6, R7, RZ ;  /* 0x0000000706007224 */ /* 0x000fca00078e02ff */
[----:B------:R-:W-:-:S13]  /*3a90*/  ISETP.NE.AND P0, PT, R0, -0x1, PT ;  /* 0xffffffff0000780c */ /* 0x000fda0003f05270 */
[----:B------:R-:W-:Y:S05]  /*3aa0*/  @!P0 BRA `(.L_x_479) ;  /* 0x0000000000148947 */ /* 0x000fea0003800000 */
.L_x_480:
[----:B0-----:R-:W2:Y:S04]  /*3ab0*/  LDG.E.STRONG.GPU R5, desc[UR12][R2.64] ;  /* 0x0000000c02057981 */ /* 0x001ea8000c1ef900 */
[----:B--2---:R-:W-:Y:S01]  /*3ac0*/  CCTL.IVALL ;  /* 0x00000000ff00798f */ /* 0x004fe20002000000 */
[----:B------:R-:W-:Y:S05]  /*3ad0*/  YIELD ;  /* 0x0000000000007946 */ /* 0x000fea0003800000 */
[----:B------:R-:W-:-:S13]  /*3ae0*/  ISETP.NE.AND P0, PT, R5, R0, PT ;  /* 0x000000000500720c */ /* 0x000fda0003f05270 */
[----:B------:R-:W-:Y:S05]  /*3af0*/  @P0 BRA `(.L_x_480) ;  /* 0xfffffffc00ec0947 */ /* 0x000fea000383ffff */
.L_x_479:
        /* <DEDUP_REMOVED lines=24> */
.L_x_481:
        /* <DEDUP_REMOVED lines=17> */
[----:B--2---:R-:W-:Y:S02]  /*3d90*/  F2FP.F16.F32.PACK_AB R3, R15, R0 ;  /* 0x000000000f03723e */ /* 0x004fe400000000ff */
[----:B------:R-:W-:Y:S02]  /*3da0*/  SHF.R.S32.HI R0, RZ, 0x1f, R37 ;  /* 0x0000001fff007819 */ /* 0x000fe40000011425 */
[----:B---3--:R-:W-:Y:S01]  /*3db0*/  F2FP.F16.F32.PACK_AB R21, R19, R16 ;  /* 0x000000101315723e */ /* 0x008fe200000000ff */
[----:B------:R2:W-:Y:S04]  /*3dc0*/  STG.E desc[UR12][R8.64], R3 ;  /* 0x0000000308007986 */ /* 0x0005e8000c10190c */
[----:B------:R2:W-:Y:S01]  /*3dd0*/  STG.E desc[UR12][R10.64], R21 ;  /* 0x000000150a007986 */ /* 0x0005e2000c10190c */
[----:B------:R-:W-:-:S13]  /*3de0*/  ISETP.GT.AND.EX P0, PT, R25, R0, PT, P0 ;  /* 0x000000001900720c */ /* 0x000fda0003f04300 */
[----:B--2---:R-:W-:Y:S05]  /*3df0*/  @P0 BRA `(.L_x_481) ;  /* 0xfffffffc00a00947 */ /* 0x004fea000383ffff */
[----:B------:R-:W-:Y:S05]  /*3e00*/  EXIT ;  /* 0x000000000000794d */ /* 0x000fea0003800000 */
.L_x_482:
        /* <DEDUP_REMOVED lines=15> */
.L_x_3304:


//--------------------- .text._Z35group_norm_nhwc_bwd_one_pass_kernelI11Bf16IOFp16WLi128ELi16ELi256EEv26Group_norm_nhwc_bwd_params --------------------------
	.section	.text._Z35group_norm_nhwc_bwd_one_pass_kernelI11Bf16IOFp16WLi128ELi16ELi256EEv26Group_norm_nhwc_bwd_params,"ax",@progbits
	.align	128
        .global         _Z35group_norm_nhwc_bwd_one_pass_kernelI11Bf16IOFp16WLi128ELi16ELi256EEv26Group_norm_nhwc_bwd_params
        .type           _Z35group_norm_nhwc_bwd_one_pass_kernelI11Bf16IOFp16WLi128ELi16ELi256EEv26Group_norm_nhwc_bwd_params,@function
        .size           _Z35group_norm_nhwc_bwd_one_pass_kernelI11Bf16IOFp16WLi128ELi16ELi256EEv26Group_norm_nhwc_bwd_params,(.L_x_3305 - _Z35group_norm_nhwc_bwd_one_pass_kernelI11Bf16IOFp16WLi128ELi16ELi256EEv26Group_norm_nhwc_bwd_params)
        .other          _Z35group_norm_nhwc_bwd_one_pass_kernelI11Bf16IOFp16WLi128ELi16ELi256EEv26Group_norm_nhwc_bwd_params,@"STO_CUDA_ENTRY STV_DEFAULT"
_Z35group_norm_nhwc_bwd_one_pass_kernelI11Bf16IOFp16WLi128ELi16ELi256EEv26Group_norm_nhwc_bwd_params:
.text._Z35group_norm_nhwc_bwd_one_pass_kernelI11Bf16IOFp16WLi128ELi16ELi256EEv26Group_norm_nhwc_bwd_params:
        /* <DEDUP_REMOVED lines=49> */
.L_x_518:
        /* <DEDUP_REMOVED lines=173> */
.L_x_485:
[----:B------:R-:W-:Y:S05]  /*0de0*/  BSYNC B0 ;  /* 0x0000000000007941 */ /* 0x000fea0003800000 */
.L_x_484:
        /* <DEDUP_REMOVED lines=38> */
.L_x_486:
        /* <DEDUP_REMOVED lines=26> */
.L_x_487:
        /* <DEDUP_REMOVED lines=34> */
.L_x_488:
        /* <DEDUP_REMOVED lines=37> */
.L_x_489:
        /* <DEDUP_REMOVED lines=81> */
.L_x_491:
[----:B------:R-:W-:Y:S05]  /*1b70*/  BSYNC B0 ;  /* 0x0000000000007941 */ /* 0x000fea0003800000 */
.L_x_490:
        /* <DEDUP_REMOVED lines=158> */
.L_x_493:
[----:B------:R-:W-:Y:S05]  /*2560*/  BSYNC B0 ;  /* 0x0000000000007941 */ /* 0x000fea0003800000 */
.L_x_492:
        /* <DEDUP_REMOVED lines=21> */
.L_x_495:
[----:B------:R-:W-:Y:S05]  /*26c0*/  BSYNC B0 ;  /* 0x0000000000007941 */ /* 0x000fea0003800000 */
.L_x_494:
        /* <DEDUP_REMOVED lines=38> */
.L_x_498:
[----:B------:R-:W2:Y:S04]  /*2930*/  LDG.E.STRONG.GPU R10, desc[UR12][R8.64] ;  /* 0x0000000c080a7981 */ /* 0x000ea8000c1ef900 */
[----:B--2---:R-:W-:Y:S01]  /*2940*/  CCTL.IVALL ;  /* 0x00000000ff00798f */ /* 0x004fe20002000000 */
[----:B------:R-:W-:Y:S05]  /*2950*/  YIELD ;  /* 0x0000000000007946 */ /* 0x000fea0003800000 */
[----:B------:R-:W-:-:S13]  /*2960*/  ISETP.NE.AND P0, PT, R10, R13, PT ;  /* 0x0000000d0a00720c */ /* 0x000fda0003f05270 */
[----:B------:R-:W-:Y:S05]  /*2970*/  @P0 BRA `(.L_x_498) ;  /* 0xfffffffc00ec0947 */ /* 0x000fea000383ffff */
.L_x_497:
        /* <DEDUP_REMOVED lines=17> */
.L_x_502:
        /* <DEDUP_REMOVED lines=115> */
.L_x_501:
        /* <DEDUP_REMOVED lines=61> */
.L_x_503:
[----:B------:R-:W-:-:S13]  /*3590*/  ISETP.NE.OR P0, PT, R18, RZ, P0 ;  /* 0x000000ff1200720c */ /* 0x000fda0000705670 */
[----:B------:R-:W-:Y:S05]  /*35a0*/  @!P0 BRA `(.L_x_499) ;  /* 0x00000000007c8947 */ /* 0x000fea0003800000 */
.L_x_500:
        /* <DEDUP_REMOVED lines=31> */
.L_x_499:
        /* <DEDUP_REMOVED lines=11> */
.L_x_505:
[----:B------:R-:W-:Y:S05]  /*3850*/  BSYNC B0 ;  /* 0x0000000000007941 */ /* 0x000fea0003800000 */
.L_x_504:
        /* <DEDUP_REMOVED lines=16> */
.L_x_496:
        /* <DEDUP_REMOVED lines=43> */
.L_x_506:
        /* <DEDUP_REMOVED lines=21> */
.L_x_508:
[----:B------:R-:W-:Y:S05]  /*3d60*/  BSYNC B0 ;  /* 0x0000000000007941 */ /* 0x000fea0003800000 */
.L_x_507:
        /* <DEDUP_REMOVED lines=36> */
.L_x_509:
        /* <DEDUP_REMOVED lines=22> */
.L_x_511:
[----:B------:R-:W-:Y:S05]  /*4110*/  BSYNC B0 ;  /* 0x0000000000007941 */ /* 0x000fea0003800000 */
.L_x_510:
        /* <DEDUP_REMOVED lines=31> */
.L_x_512:
        /* <DEDUP_REMOVED lines=22> */
.L_x_514:
[----:B------:R-:W-:Y:S05]  /*4470*/  BSYNC B0 ;  /* 0x0000000000007941 */ /* 0x000fea0003800000 */
.L_x_513:
        /* <DEDUP_REMOVED lines=25> */
.L_x_515:
        /* <DEDUP_REMOVED lines=21> */
.L_x_517:
[----:B------:R-:W-:Y:S05]  /*4760*/  BSYNC B0 ;  /* 0x0000000000007941 */ /* 0x000fea0003800000 */
.L_x_516:
[----:B------:R-:W-:Y:S02]  /*4770*/  UIADD3 UR15, UR17, UR15, URZ ;  /* 0x0000000f110f7290 */ /* 0x000fe4000fffe03f */
[----:B------:R-:W-:Y:S02]  /*4780*/  UIADD3 UR4, UR4, 0x1, URZ ;  /* 0x0000000104047890 */ /* 0x000fe4000fffe03f */
[----:B------:R-:W-:-:S06]  /*4790*/  UISETP.GE.AND UP0, UPT, UR15, UR5, UPT ;  /* 0x000000050f00728c */ /* 0x000fcc000bf06270 */
[----:B------:R-:W-:-:S13]  /*47a0*/  PLOP3.LUT P0, PT, PT, PT, UP0, 0x80, 0x0 ;  /* 0x000000000000781c */ /* 0x000fda0003f0f008 */
[----:B------:R-:W-:Y:S05]  /*47b0*/  @!P0 BRA `(.L_x_518) ;  /* 0xffffffb800d48947 */ /* 0x000fea000383ffff */
.L_x_483:
        /* <DEDUP_REMOVED lines=23> */
.L_x_520:
[----:B------:R-:W-:Y:S05]  /*4930*/  BSYNC B0 ;  /* 0x0000000000007941 */ /* 0x000fea0003800000 */
.L_x_519:
[----:B------:R-:W-:Y:S05]  /*4940*/  @P0 EXIT ;  /* 0x000000000000094d */ /* 0x000fea0003800000 */
[----:B------:R-:W-:Y:S05]  /*4950*/  @P2 BRA `(.L_x_521) ;  /* 0x0000000000202947 */ /* 0x000fea0003800000 */
[----:B------:R-:W-:-:S05]  /*4960*/  IMAD R0, R6, R7, RZ ;  /* 0x0000000706007224 */ /* 0x000fca00078e02ff */
[----:B------:R-:W-:-:S13]  /*4970*/  ISETP.NE.AND P0, PT, R0, -0x1, PT ;  /* 0xffffffff0000780c */ /* 0x000fda0003f05270 */
[----:B------:R-:W-:Y:S05]  /*4980*/  @!P0 BRA `(.L_x_521) ;  /* 0x0000000000148947 */ /* 0x000fea0003800000 */
.L_x_522:
[----:B-1----:R-:W2:Y:S04]  /*4990*/  LDG.E.STRONG.GPU R5, desc[UR12][R2.64] ;  /* 0x0000000c02057981 */ /* 0x002ea8000c1ef900 */
[----:B--2---:R-:W-:Y:S01]  /*49a0*/  CCTL.IVALL ;  /* 0x00000000ff00798f */ /* 0x004fe20002000000 */
[----:B------:R-:W-:Y:S05]  /*49b0*/  YIELD ;  /* 0x0000000000007946 */ /* 0x000fea0003800000 */
[----:B------:R-:W-:-:S13]  /*49c0*/  ISETP.NE.AND P0, PT, R5, R0, PT ;  /* 0x000000000500720c */ /* 0x000fda0003f05270 */
[----:B------:R-:W-:Y:S05]  /*49d0*/  @P0 BRA `(.L_x_522) ;  /* 0xfffffffc00ec0947 */ /* 0x000fea000383ffff */
.L_x_521:
        /* <DEDUP_REMOVED lines=24> */
.L_x_523:
        /* <DEDUP_REMOVED lines=25> */
.L_x_524:
        /* <DEDUP_REMOVED lines=9> */
.L_x_3305:


//--------------------- .text._Z35group_norm_nhwc_bwd_one_pass_kernelI11Bf16IOFp16WLi256ELi16ELi256EEv26Group_norm_nhwc_bwd_params --------------------------
	.section	.text._Z35group_norm_nhwc_bwd_one_pass_kernelI11Bf16IOFp16WLi256ELi16ELi256EEv26Group_norm_nhwc_bwd_params,"ax",@progbits
	.align	128
        .global         _Z35group_norm_nhwc_bwd_one_pass_kernelI11Bf16IOFp16WLi256ELi16ELi256EEv26Group_norm_nhwc_bwd_params
        .type           _Z35group_norm_nhwc_bwd_one_pass_kernelI11Bf16IOFp16WLi256ELi16ELi256EEv26Group_norm_nhwc_bwd_params,@function
        .size           _Z35group_norm_nhwc_bwd_one_pass_kernelI11Bf16IOFp16WLi256ELi16ELi256EEv26Group_norm_nhwc_bwd_params,(.L_x_3306 - _Z35group_norm_nhwc_bwd_one_pass_kernelI11Bf16IOFp16WLi256ELi16ELi256EEv26Group_norm_nhwc_bwd_params)
        .other          _Z35group_norm_nhwc_bwd_one_pass_kernelI11Bf16IOFp16WLi256ELi16ELi256EEv26Group_norm_nhwc_bwd_params,@"STO_CUDA_ENTRY STV_DEFAULT"
_Z35group_norm_nhwc_bwd_one_pass_kernelI11Bf16IOFp16WLi256ELi16ELi256EEv26Group_norm_nhwc_bwd_params:
.text._Z35group_norm_nhwc_bwd_one_pass_kernelI11Bf16IOFp16WLi256ELi16ELi256EEv26Group_norm_nhwc_bwd_params:
        /* <DEDUP_REMOVED lines=47> */
.L_x_576:
        /* <DEDUP_REMOVED lines=261> */
[----:B--2---:R-:W-:-:S03]  /*1340*/  @P0 HADD2.F32 R37, -RZ, R4.H0_H0 ;  /* 0x20000004ff250230 */ /* 0x004fc60000004100 */
[----:B------:R-:W2:Y:S01]  /*1350*/  LDG.E.U16 R4, desc[UR12][R12.64+0x2] ;  /* 0x0000020c0c047981 */ /* 0x000ea2000c1e1500 */
[----:B---3--:R-:W-:-:S03]  /*1360*/  @P0 HADD2.F32 R36, -RZ, R3.H0_H0 ;  /* 0x20000003ff240230 */ /* 0x008fc60000004100 */
[----:B------:R-:W3:Y:S01]  /*1370*/  LDG.E.U16 R3, desc[UR12][R12.64] ;  /* 0x0000000c0c037981 */ /* 0x000ee2000c1e1500 */
[----:B--2---:R-:W-:Y:S02]  /*1380*/  HADD2.F32 R4, -RZ, R4.H0_H0 ;  /* 0x20000004ff047230 */ /* 0x004fe40000004100 */
[----:B---3--:R-:W-:-:S07]  /*1390*/  HADD2.F32 R3, -RZ, R3.H0_H0 ;  /* 0x20000003ff037230 */ /* 0x008fce0000004100 */
.L_x_527:
[----:B------:R-:W-:Y:S05]  /*13a0*/  BSYNC B0 ;  /* 0x0000000000007941 */ /* 0x000fea0003800000 */
.L_x_526:
        /* <DEDUP_REMOVED lines=39> */
.L_x_528:
        /* <DEDUP_REMOVED lines=26> */
.L_x_529:
        /* <DEDUP_REMOVED lines=44> */
.L_x_530:
        /* <DEDUP_REMOVED lines=34> */
.L_x_531:
        /* <DEDUP_REMOVED lines=36> */
.L_x_532:
        /* <DEDUP_REMOVED lines=34> */
.L_x_533:
        /* <DEDUP_REMOVED lines=37> */
.L_x_534:
        /* <DEDUP_REMOVED lines=37> */
.L_x_535:
        /* <DEDUP_REMOVED lines=89> */
.L_x_537:
[----:B------:R-:W-:Y:S05]  /*2b30*/  BSYNC B0 ;  /* 0x0000000000007941 */ /* 0x000fea0003800000 */
.L_x_536:
        /* <DEDUP_REMOVED lines=159> */
.L_x_539:
[----:B------:R-:W-:Y:S05]  /*3530*/  BSYNC B0 ;  /* 0x0000000000007941 */ /* 0x000fea0003800000 */
.L_x_538:
        /* <DEDUP_REMOVED lines=20> */
.L_x_541:
[----:B------:R-:W-:Y:S05]  /*3680*/  BSYNC B0 ;  /* 0x0000000000007941 */ /* 0x000fea0003800000 */
.L_x_540:
        /* <DEDUP_REMOVED lines=47> */
.L_x_544:
[----:B------:R-:W2:Y:S04]  /*3980*/  LDG.E.STRONG.GPU R14, desc[UR12][R12.64] ;  /* 0x0000000c0c0e7981 */ /* 0x000ea8000c1ef900 */
[----:B--2---:R-:W-:Y:S01]  /*3990*/  CCTL.IVALL ;  /* 0x00000000ff00798f */ /* 0x004fe20002000000 */
[----:B------:R-:W-:Y:S05]  /*39a0*/  YIELD ;  /* 0x0000000000007946 */ /* 0x000fea0003800000 */
[----:B------:R-:W-:-:S13]  /*39b0*/  ISETP.NE.AND P6, PT, R14, R19, PT ;  /* 0x000000130e00720c */ /* 0x000fda0003fc5270 */
[----:B------:R-:W-:Y:S05]  /*39c0*/  @P6 BRA `(.L_x_544) ;  /* 0xfffffffc00ec6947 */ /* 0x000fea000383ffff */
.L_x_543:
        /* <DEDUP_REMOVED lines=21> */
.L_x_548:
        /* <DEDUP_REMOVED lines=115> */
.L_x_547:
        /* <DEDUP_REMOVED lines=62> */
.L_x_549:
[----:B------:R-:W-:-:S04]  /*4630*/  ISETP.NE.AND P6, PT, R13, RZ, PT ;  /* 0x000000ff0d00720c */ /* 0x000fc80003fc5270 */
[----:B------:R-:W-:-:S13]  /*4640*/  ISETP.NE.OR P6, PT, R14, RZ, P6 ;  /* 0x000000ff0e00720c */ /* 0x000fda00037c5670 */
[----:B------:R-:W-:Y:S05]  /*4650*/  @!P6 BRA `(.L_x_545) ;  /* 0x00000000007ce947 */ /* 0x000fea0003800000 */
.L_x_546:
        /* <DEDUP_REMOVED lines=31> */
.L_x_545:
        /* <DEDUP_REMOVED lines=10> */
.L_x_551:
[----:B------:R-:W-:Y:S05]  /*48f0*/  BSYNC B0 ;  /* 0x0000000000007941 */ /* 0x000fea0003800000 */
.L_x_550:
        /* <DEDUP_REMOVED lines=17> */
.L_x_542:
        /* <DEDUP_REMOVED lines=42> */
.L_x_552:
        /* <DEDUP_REMOVED lines=22> */
.L_x_554:
[----:B------:R-:W-:Y:S05]  /*4e10*/  BSYNC B0 ;  /* 0x0000000000007941 */ /* 0x000fea0003800000 */
.L_x_553:
        /* <DEDUP_REMOVED lines=29> */
.L_x_555:
        /* <DEDUP_REMOVED lines=22> */
.L_x_557:
[----:B------:R-:W-:Y:S05]  /*5150*/  BSYNC B0 ;  /* 0x0000000000007941 */ /* 0x000fea0003800000 */
.L_x_556:
        /* <DEDUP_REMOVED lines=27> */
.L_x_558:
        /* <DEDUP_REMOVED lines=22> */
.L_x_560:
[----:B------:R-:W-:Y:S05]  /*5470*/  BSYNC B0 ;  /* 0x0000000000007941 */ /* 0x000fea0003800000 */
.L_x_559:
        /* <DEDUP_REMOVED lines=27> */
.L_x_561:
        /* <DEDUP_REMOVED lines=22> */
.L_x_563:
[----:B------:R-:W-:Y:S05]  /*5790*/  BSYNC B0 ;  /* 0x0000000000007941 */ /* 0x000fea0003800000 */
.L_x_562:
        /* <DEDUP_REMOVED lines=27> */
.L_x_564:
        /* <DEDUP_REMOVED lines=22> */
.L_x_566:
[----:B------:R-:W-:Y:S05]  /*5ab0*/  BSYNC B0 ;  /* 0x0000000000007941 */ /* 0x000fea0003800000 */
.L_x_565:
        /* <DEDUP_REMOVED lines=27> */
.L_x_567:
        /* <DEDUP_REMOVED lines=22> */
.L_x_569:
[----:B------:R-:W-:Y:S05]  /*5dd0*/  BSYNC B0 ;  /* 0x0000000000007941 */ /* 0x000fea0003800000 */
.L_x_568:
        /* <DEDUP_REMOVED lines=27> */
.L_x_570:
        /* <DEDUP_REMOVED lines=23> */
.L_x_572:
[----:B------:R-:W-:Y:S05]  /*6100*/  BSYNC B0 ;  /* 0x0000000000007941 */ /* 0x000fea0003800000 */
.L_x_571:
        /* <DEDUP_REMOVED lines=26> */
.L_x_573:
        /* <DEDUP_REMOVED lines=24> */
.L_x_575:
[----:B------:R-:W-:Y:S05]  /*6430*/  BSYNC B0 ;  /* 0x0000000000007941 */ /* 0x000fea0003800000 */
.L_x_574:
        /* <DEDUP_REMOVED lines=8> */
.L_x_525:
        /* <DEDUP_REMOVED lines=23> */
.L_x_578:
[----:B------:R-:W-:Y:S05]  /*6630*/  BSYNC B0 ;  /* 0x0000000000007941 */ /* 0x000fea0003800000 */
.L_x_577:
[----:B------:R-:W-:Y:S05]  /*6640*/  @P0 EXIT ;  /* 0x000000000000094d */ /* 0x000fea0003800000 */
[----:B------:R-:W-:Y:S05]  /*6650*/  @P2 BRA `(.L_x_579) ;  /* 0x0000000000202947 */ /* 0x000fea0003800000 */
[----:B------:R-:W-:-:S05]  /*6660*/  IMAD R0, R6, R7, RZ ;  /* 0x0000000706007224 */ /* 0x000fca00078e02ff */
[----:B------:R-:W-:-:S13]  /*6670*/  ISETP.NE.AND P0, PT, R0, -0x1, PT ;  /* 0xffffffff0000780c */ /* 0x000fda0003f05270 */
[----:B------:R-:W-:Y:S05]  /*6680*/  @!P0 BRA `(.L_x_579) ;  /* 0x0000000000148947 */ /* 0x000fea0003800000 */
.L_x_580:
[----:B0-----:R-:W2:Y:S04]  /*6690*/  LDG.E.STRONG.GPU R5, desc[UR12][R2.64] ;  /* 0x0000000c02057981 */ /* 0x001ea8000c1ef900 */
[----:B--2---:R-:W-:Y:S01]  /*66a0*/  CCTL.IVALL ;  /* 0x00000000ff00798f */ /* 0x004fe20002000000 */
[----:B------:R-:W-:Y:S05]  /*66b0*/  YIELD ;  /* 0x0000000000007946 */ /* 0x000fea0003800000 */
[----:B------:R-:W-:-:S13]  /*66c0*/  ISETP.NE.AND P0, PT, R5, R0, PT ;  /* 0x000000000500720c */ /* 0x000fda0003f05270 */
[----:B------:R-:W-:Y:S05]  /*66d0*/  @P0 BRA `(.L_x_580) ;  /* 0xfffffffc00ec0947 */ /* 0x000fea000383ffff */
.L_x_579:
        /* <DEDUP_REMOVED lines=24> */
.L_x_581:
        /* <DEDUP_REMOVED lines=25> */
.L_x_582:
        /* <DEDUP_REMOVED lines=9> */
.L_x_3306:


//--------------------- .text._Z35group_norm_nhwc_bwd_one_pass_kernelI11Bf16IOFp16WLi512ELi16ELi256EEv26Group_norm_nhwc_bwd_params --------------------------
	.section	.text._Z35group_norm_nhwc_bwd_one_pass_kernelI11Bf16IOFp16WLi512ELi16ELi256EEv26Group_norm_nhwc_bwd_params,"ax",@progbits
	.align	128
        .global         _Z35group_norm_nhwc_bwd_one_pass_kernelI11Bf16IOFp16WLi512ELi16ELi256EEv26Group_norm_nhwc_bwd_params
        .type           _Z35group_norm_nhwc_bwd_one_pass_kernelI11Bf16IOFp16WLi512ELi16ELi256EEv26Group_norm_nhwc_bwd_params,@function
        .size           _Z35group_norm_nhwc_bwd_one_pass_kernelI11Bf16IOFp16WLi512ELi16ELi256EEv26Group_norm_nhwc_bwd_params,(.L_x_3307 - _Z35group_norm_nhwc_bwd_one_pass_kernelI11Bf16IOFp16WLi512ELi16ELi256EEv26Group_norm_nhwc_bwd_params)
        .other          _Z35group_norm_nhwc_bwd_one_pass_kernelI11Bf16IOFp16WLi512ELi16ELi256EEv26Group_norm_nhwc_bwd_params,@"STO_CUDA_ENTRY STV_DEFAULT"
_Z35group_norm_nhwc_bwd_one_pass_kernelI11Bf16IOFp16WLi512ELi16ELi256EEv26Group_norm_nhwc_bwd_params:
.text._Z35group_norm_nhwc_bwd_one_pass_kernelI11Bf16IOFp16WLi512ELi16ELi256EEv26Group_norm_nhwc_bwd_params:
        /* <DEDUP_REMOVED lines=102> */
.L_x_666:
        /* <DEDUP_REMOVED lines=433> */
.L_x_585:
[----:B------:R-:W-:Y:S05]  /*2170*/  BSYNC B0 ;  /* 0x0000000000007941 */ /* 0x000fea0003800000 */
.L_x_584:
        /* <DEDUP_REMOVED lines=38> */
.L_x_586:
        /* <DEDUP_REMOVED lines=26> */
.L_x_587:
        /* <DEDUP_REMOVED lines=43> */
.L_x_588:
        /* <DEDUP_REMOVED lines=40> */
.L_x_589:
        /* <DEDUP_REMOVED lines=34> */
.L_x_590:
        /* <DEDUP_REMOVED lines=36> */
.L_x_591:
        /* <DEDUP_REMOVED lines=34> */
.L_x_592:
        /* <DEDUP_REMOVED lines=36> */
.L_x_593:
        /* <DEDUP_REMOVED lines=34> */
.L_x_594:
        /* <DEDUP_REMOVED lines=36> */
.L_x_595:
        /* <DEDUP_REMOVED lines=34> */
.L_x_596:
        /* <DEDUP_REMOVED lines=36> */
.L_x_597:
        /* <DEDUP_REMOVED lines=34> */
.L_x_598:
        /* <DEDUP_REMOVED lines=37> */
.L_x_599:
        /* <DEDUP_REMOVED lines=37> */
.L_x_600:
        /* <DEDUP_REMOVED lines=35> */
.L_x_601:
        /* <DEDUP_REMOVED lines=116> */
.L_x_603:
[----:B------:R-:W-:Y:S05]  /*4c60*/  BSYNC B0 ;  /* 0x0000000000007941 */ /* 0x000fea0003800000 */
.L_x_602:
        /* <DEDUP_REMOVED lines=159> */
.L_x_605:
[----:B------:R-:W-:Y:S05]  /*5660*/  BSYNC B0 ;  /* 0x0000000000007941 */ /* 0x000fea0003800000 */
.L_x_604:
        /* <DEDUP_REMOVED lines=17> */
.L_x_607:
[----:B------:R-:W-:Y:S05]  /*5780*/  BSYNC B0 ;  /* 0x0000000000007941 */ /* 0x000fea0003800000 */
.L_x_606:
        /* <DEDUP_REMOVED lines=64> */
.L_x_610:
[----:B------:R-:W2:Y:S04]  /*5b90*/  LDG.E.STRONG.GPU R33, desc[UR8][R34.64] ;  /* 0x0000000822217981 */ /* 0x000ea8000c1ef900 */
[----:B--2---:R-:W-:Y:S01]  /*5ba0*/  CCTL.IVALL ;  /* 0x00000000ff00798f */ /* 0x004fe20002000000 */
[----:B------:R-:W-:Y:S05]  /*5bb0*/  YIELD ;  /* 0x0000000000007946 */ /* 0x000fea0003800000 */
[----:B------:R-:W-:-:S13]  /*5bc0*/  ISETP.NE.AND P6, PT, R33, R66, PT ;  /* 0x000000422100720c */ /* 0x000fda0003fc5270 */
[----:B------:R-:W-:Y:S05]  /*5bd0*/  @P6 BRA `(.L_x_610) ;  /* 0xfffffffc00ec6947 */ /* 0x000fea000383ffff */
.L_x_609:
        /* <DEDUP_REMOVED lines=21> */
.L_x_614:
        /* <DEDUP_REMOVED lines=115> */
.L_x_613:
        /* <DEDUP_REMOVED lines=62> */
.L_x_615:
[----:B------:R-:W-:-:S04]  /*6840*/  ISETP.NE.AND P6, PT, R33, RZ, PT ;  /* 0x000000ff2100720c */ /* 0x000fc80003fc5270 */
[----:B------:R-:W-:-:S13]  /*6850*/  ISETP.NE.OR P6, PT, R35, RZ, P6 ;  /* 0x000000ff2300720c */ /* 0x000fda00037c5670 */
[----:B------:R-:W-:Y:S05]  /*6860*/  @!P6 BRA `(.L_x_611) ;  /* 0x00000000007ce947 */ /* 0x000fea0003800000 */
.L_x_612:
        /* <DEDUP_REMOVED lines=31> */
.L_x_611:
        /* <DEDUP_REMOVED lines=11> */
.L_x_617:
[----:B------:R-:W-:Y:S05]  /*6b10*/  BSYNC B0 ;  /* 0x0000000000007941 */ /* 0x000fea0003800000 */
.L_x_616:
        /* <DEDUP_REMOVED lines=17> */
.L_x_608:
        /* <DEDUP_REMOVED lines=40> */
.L_x_618:
        /* <DEDUP_REMOVED lines=21> */
.L_x_620:
[----:B------:R-:W-:Y:S05]  /*7000*/  BSYNC B0 ;  /* 0x0000000000007941 */ /* 0x000fea0003800000 */
.L_x_619:
        /* <DEDUP_REMOVED lines=28> */
.L_x_621:
        /* <DEDUP_REMOVED lines=20> */
.L_x_623:
[----:B------:R-:W-:Y:S05]  /*7310*/  BSYNC B0 ;  /* 0x0000000000007941 */ /* 0x000fea0003800000 */
.L_x_622:
        /* <DEDUP_REMOVED lines=27> */
.L_x_624:
        /* <DEDUP_REMOVED lines=20> */
.L_x_626:
[----:B------:R-:W-:Y:S05]  /*7610*/  BSYNC B0 ;  /* 0x0000000000007941 */ /* 0x000fea0003800000 */
.L_x_625:
        /* <DEDUP_REMOVED lines=27> */
.L_x_627:
        /* <DEDUP_REMOVED lines=23> */
.L_x_629:
[----:B------:R-:W-:Y:S05]  /*7940*/  BSYNC B0 ;  /* 0x0000000000007941 */ /* 0x000fea0003800000 */
.L_x_628:
        /* <DEDUP_REMOVED lines=28> */
.L_x_630:
        /* <DEDUP_REMOVED lines=23> */
.L_x_632:
[----:B------:R-:W-:Y:S05]  /*7c80*/  BSYNC B0 ;  /* 0x0000000000007941 */ /* 0x000fea0003800000 */
.L_x_631:
        /* <DEDUP_REMOVED lines=28> */
.L_x_633:
        /* <DEDUP_REMOVED lines=23> */
.L_x_635:
[----:B------:R-:W-:Y:S05]  /*7fc0*/  BSYNC B0 ;  /* 0x0000000000007941 */ /* 0x000fea0003800000 */
.L_x_634:
        /* <DEDUP_REMOVED lines=28> */
.L_x_636:
        /* <DEDUP_REMOVED lines=23> */
.L_x_638:
[----:B------:R-:W-:Y:S05]  /*8300*/  BSYNC B0 ;  /* 0x0000000000007941 */ /* 0x000fea0003800000 */
.L_x_637:
        /* <DEDUP_REMOVED lines=28> */
.L_x_639:
        /* <DEDUP_REMOVED lines=23> */
.L_x_641:
[----:B------:R-:W-:Y:S05]  /*8640*/  BSYNC B0 ;  /* 0x0000000000007941 */ /* 0x000fea0003800000 */
.L_x_640:
        /* <DEDUP_REMOVED lines=28> */
.L_x_642:
        /* <DEDUP_REMOVED lines=23> */
.L_x_644:
[----:B------:R-:W-:Y:S05]  /*8980*/  BSYNC B0 ;  /* 0x0000000000007941 */ /* 0x000fea0003800000 */
.L_x_643:
        /* <DEDUP_REMOVED lines=27> */
.L_x_645:
        /* <DEDUP_REMOVED lines=22> */
.L_x_647:
[----:B------:R-:W-:Y:S05]  /*8ca0*/  BSYNC B0 ;  /* 0x0000000000007941 */ /* 0x000fea0003800000 */
.L_x_646:
        /* <DEDUP_REMOVED lines=29> */
.L_x_648:
        /* <DEDUP_REMOVED lines=22> */
.L_x_650:
[----:B------:R-:W-:Y:S05]  /*8fe0*/  BSYNC B0 ;  /* 0x0000000000007941 */ /* 0x000fea0003800000 */
.L_x_649:
        /* <DEDUP_REMOVED lines=27> */
.L_x_651:
        /* <DEDUP_REMOVED lines=22> */
.L_x_653:
[----:B------:R-:W-:Y:S05]  /*9300*/  BSYNC B0 ;  /* 0x0000000000007941 */ /* 0x000fea0003800000 */
.L_x_652:
        /* <DEDUP_REMOVED lines=29> */
.L_x_654:
        /* <DEDUP_REMOVED lines=27> */
.L_x_656:
[----:B------:R-:W-:Y:S05]  /*9690*/  BSYNC B0 ;  /* 0x0000000000007941 */ /* 0x000fea0003800000 */
.L_x_655:
        /* <DEDUP_REMOVED lines=27> */
.L_x_657:
        /* <DEDUP_REMOVED lines=27> */
.L_x_659:
[----:B------:R-:W-:Y:S05]  /*9a00*/  BSYNC B0 ;  /* 0x0000000000007941 */ /* 0x000fea0003800000 */
.L_x_658:
        /* <DEDUP_REMOVED lines=27> */
.L_x_660:
        /* <DEDUP_REMOVED lines=29> */
.L_x_662:
[----:B------:R-:W-:Y:S05]  /*9d90*/  BSYNC B0 ;  /* 0x0000000000007941 */ /* 0x000fea0003800000 */
.L_x_661:
        /* <DEDUP_REMOVED lines=25> */
.L_x_663:
        /* <DEDUP_REMOVED lines=23> */
.L_x_665:
[----:B------:R-:W-:Y:S05]  /*a0a0*/  BSYNC B0 ;  /* 0x0000000000007941 */ /* 0x000fea0003800000 */
.L_x_664:
[----:B------:R-:W-:Y:S02]  /*a0b0*/  IADD3 R6, R4, R6, RZ ;  /* 0x0000000604067210 */ /* 0x000fe40007ffe0ff */
[----:B------:R-:W-:Y:S02]  /*a0c0*/  IADD3 R97, R97, 0x1, RZ ;  /* 0x0000000161617810 */ /* 0x000fe40007ffe0ff */
[----:B------:R-:W-:-:S13]  /*a0d0*/  ISETP.GE.AND P0, PT, R6, UR4, PT ;  /* 0x0000000406007c0c */ /* 0x000fda000bf06270 */
[----:B------:R-:W-:Y:S05]  /*a0e0*/  @!P0 BRA `(.L_x_666) ;  /* 0xffffff64005c8947 */ /* 0x000fea000383ffff */
.L_x_583:
        /* <DEDUP_REMOVED lines=23> */
.L_x_668:
[----:B------:R-:W-:Y:S05]  /*a260*/  BSYNC B0 ;  /* 0x0000000000007941 */ /* 0x000fea0003800000 */
.L_x_667:
[----:B------:R-:W-:Y:S05]  /*a270*/  @P0 EXIT ;  /* 0x000000000000094d */ /* 0x000fea0003800000 */
[----:B------:R-:W-:Y:S05]  /*a280*/  @P2 BRA `(.L_x_669) ;  /* 0x0000000000202947 */ /* 0x000fea0003800000 */
[----:B------:R-:W-:-:S05]  /*a290*/  IMAD R0, R6, R9, RZ ;  /* 0x0000000906007224 */ /* 0x000fca00078e02ff */
[----:B------:R-:W-:-:S13]  /*a2a0*/  ISETP.NE.AND P0, PT, R0, -0x1, PT ;  /* 0xffffffff0000780c */ /* 0x000fda0003f05270 */
[----:B------:R-:W-:Y:S05]  /*a2b0*/  @!P0 BRA `(.L_x_669) ;  /* 0x0000000000148947 */ /* 0x000fea0003800000 */
.L_x_670:
[----:B0-----:R-:W2:Y:S04]  /*a2c0*/  LDG.E.STRONG.GPU R3, desc[UR8][R4.64] ;  /* 0x0000000804037981 */ /* 0x001ea8000c1ef900 */
[----:B--2---:R-:W-:Y:S01]  /*a2d0*/  CCTL.IVALL ;  /* 0x00000000ff00798f */ /* 0x004fe20002000000 */
[----:B------:R-:W-:Y:S05]  /*a2e0*/  YIELD ;  /* 0x0000000000007946 */ /* 0x000fea0003800000 */
[----:B------:R-:W-:-:S13]  /*a2f0*/  ISETP.NE.AND P0, PT, R3, R0, PT ;  /* 0x000000000300720c */ /* 0x000fda0003f05270 */
[----:B------:R-:W-:Y:S05]  /*a300*/  @P0 BRA `(.L_x_670) ;  /* 0xfffffffc00ec0947 */ /* 0x000fea000383ffff */
.L_x_669:
        /* <DEDUP_REMOVED lines=24> */
.L_x_671:
        /* <DEDUP_REMOVED lines=25> */
.L_x_672:
        /* <DEDUP_REMOVED lines=14> */
.L_x_3307:


//--------------------- .text._Z35group_norm_nhwc_bwd_one_pass_kernelI11Fp16IOFp32WLi64ELi16ELi256EEv26Group_norm_nhwc_bwd_params --------------------------
	.section	.text._Z35group_norm_nhwc_bwd_one_pass_kernelI11Fp16IOFp32WLi64ELi16ELi256EEv26Group_norm_nhwc_bwd_params,"ax",@progbits
	.align	128
        .global         _Z35group_norm_nhwc_bwd_one_pass_kernelI11Fp16IOFp32WLi64ELi16ELi256EEv26Group_norm_nhwc_bwd_params
        .type           _Z35group_norm_nhwc_bwd_one_pass_kernelI11Fp16IOFp32WLi64ELi16ELi256EEv26Group_norm_nhwc_bwd_params,@function
        .size           _Z35group_norm_nhwc_bwd_one_pass_kernelI11Fp16IOFp32WLi64ELi16ELi256EEv26Group_norm_nhwc_bwd_params,(.L_x_3308 - _Z35group_norm_nhwc_bwd_one_pass_kernelI11Fp16IOFp32WLi64ELi16ELi256EEv26Group_norm_nhwc_bwd_params)
        .other          _Z35group_norm_nhwc_bwd_one_pass_kernelI11Fp16IOFp32WLi64ELi16ELi256EEv26Group_norm_nhwc_bwd_params,@"STO_CUDA_ENTRY STV_DEFAULT"
_Z35group_norm_nhwc_bwd_one_pass_kernelI11Fp16IOFp32WLi64ELi16ELi256EEv26Group_norm_nhwc_bwd_params:
.text._Z35group_norm_nhwc_bwd_one_pass_kernelI11Fp16IOFp32WLi64ELi16ELi256EEv26Group_norm_nhwc_bwd_params:
        /* <DEDUP_REMOVED lines=47> */
.L_x_700:
[----:B0-----:R-:W0:Y:S01]  /*02f0*/  LDC R9, c[0x0][0x2a0] ;  /* 0x0000a800ff097b82 */ /* 0x001e220000000800 */
[----:B------:R-:W-:Y:S01]  /*0300*/  IABS R8, R36 ;  /* 0x0000002400087213 */ /* 0x000fe20000000000 */
[----:B------:R-:W-:-:S06]  /*0310*/  ULDC.64 UR10, c[0x0][0x290] ;  /* 0x0000a400000a7ab9 */ /* 0x000fcc0000000a00 */
[----:B------:R-:W1:Y:S01]  /*0320*/  LDC R13, c[0x0][0x2ac] ;  /* 0x0000ab00ff0d7b82 */ /* 0x000e620000000800 */
[----:B------:R-:W-:-:S07]  /*0330*/  ISETP.GE.AND P3, PT, R36, RZ, PT ;  /* 0x000000ff2400720c */ /* 0x000fce0003f66270 */
[----:B------:R-:W2:Y:S01]  /*0340*/  @P1 LDC.64 R16, c[0x0][0x288] ;  /* 0x0000a200ff101b82 */ /* 0x000ea20000000a00 */
[----:B0-----:R-:W-:-:S07]  /*0350*/  IABS R12, R9 ;  /* 0x00000009000c7213 */ /* 0x001fce0000000000 */
[----:B------:R-:W0:Y:S01]  /*0360*/  @P1 LDC.64 R18, c[0x0][0x230] ;  /* 0x00008c00ff121b82 */ /* 0x000e220000000a00 */
[----:B------:R-:W3:Y:S08]  /*0370*/  I2F.RP R3, R12 ;  /* 0x0000000c00037306 */ /* 0x000ef00000209400 */
[----:B---3--:R-:W3:Y:S02]  /*0380*/  MUFU.RCP R3, R3 ;  /* 0x0000000300037308 */ /* 0x008ee40000001000 */
[----:B---3--:R-:W-:-:S06]  /*0390*/  IADD3 R4, R3, 0xffffffe, RZ ;  /* 0x0ffffffe03047810 */ /* 0x008fcc0007ffe0ff */
[----:B------:R3:W4:Y:S02]  /*03a0*/  F2I.FTZ.U32.TRUNC.NTZ R5, R4 ;  /* 0x0000000400057305 */ /* 0x000724000021f000 */
[----:B---3--:R-:W-:Y:S02]  /*03b0*/  MOV R4, RZ ;  /* 0x000000ff00047202 */ /* 0x008fe40000000f00 */
[----:B----4-:R-:W-:-:S05]  /*03c0*/  IADD3 R7, RZ, -R5, RZ ;  /* 0x80000005ff077210 */ /* 0x010fca0007ffe0ff */
[----:B------:R-:W-:-:S04]  /*03d0*/  IMAD R7, R7, R12, RZ ;  /* 0x0000000c07077224 */ /* 0x000fc800078e02ff */
[----:B------:R-:W-:Y:S01]  /*03e0*/  IMAD.HI.U32 R5, R5, R7, R4 ;  /* 0x0000000705057227 */ /* 0x000fe200078e0004 */
[----:B------:R-:W-:Y:S01]  /*03f0*/  SHF.R.U32.HI R4, RZ, 0x3, R38 ;  /* 0x00000003ff047819 */ /* 0x000fe20000011626 */
[----:B------:R-:W3:Y:S04]  /*0400*/  LDC.64 R6, c[0x0][0x248] ;  /* 0x00009200ff067b82 */ /* 0x000ee80000000a00 */
[----:B------:R-:W-:-:S04]  /*0410*/  IMAD.HI.U32 R5, R5, R8, RZ ;  /* 0x0000000805057227 */ /* 0x000fc800078e00ff */
[----:B-1----:R-:W-:Y:S01]  /*0420*/  IMAD R4, R13, UR14, R4 ;  /* 0x0000000e0d047c24 */ /* 0x002fe2000f8e0204 */
[----:B------:R-:W-:Y:S02]  /*0430*/  IADD3 R3, -R5, RZ, RZ ;  /* 0x000000ff05037210 */ /* 0x000fe40007ffe1ff */
[----:B------:R-:W-:-:S03]  /*0440*/  LOP3.LUT R13, R36, R9, RZ, 0x3c, !PT ;  /* 0x00000009240d7212 */ /* 0x000fc600078e3cff */
[----:B------:R-:W-:-:S05]  /*0450*/  IMAD R3, R12, R3, R8 ;  /* 0x000000030c037224 */ /* 0x000fca00078e0208 */
[----:B------:R-:W-:Y:S01]  /*0460*/  ISETP.GT.U32.AND P5, PT, R12, R3, PT ;  /* 0x000000030c00720c */ /* 0x000fe20003fa4070 */
[----:B---3--:R-:W-:-:S06]  /*0470*/  IMAD.WIDE R6, R36, 0x8, R6 ;  /* 0x0000000824067825 */ /* 0x008fcc00078e0206 */
[----:B------:R-:W3:Y:S06]  /*0480*/  LDG.E.64 R6, desc[UR12][R6.64] ;  /* 0x0000000c06067981 */ /* 0x000eec000c1e1b00 */
        /* <DEDUP_REMOVED lines=22> */
[----:B------:R-:W1:Y:S01]  /*05f0*/  @P0 LDC.64 R20, c[0x0][0x288] ;  /* 0x0000a200ff140b82 */ /* 0x000e620000000a00 */
[----:B------:R-:W-:-:S03]  /*0600*/  SHF.R.S32.HI R9, RZ, 0x1f, R8 ;  /* 0x0000001fff097819 */ /* 0x000fc60000011408 */
[----:B------:R-:W-:Y:S01]  /*0610*/  IMAD R4, R4, UR10, RZ ;  /* 0x0000000a04047c24 */ /* 0x000fe2000f8e02ff */
[----:B------:R-:W-:Y:S01]  /*0620*/  SHF.R.S32.HI R13, RZ, 0x1f, R10 ;  /* 0x0000001fff0d7819 */ /* 0x000fe2000001140a */
[C---:B------:R-:W-:Y:S01]  /*0630*/  IMAD.WIDE.U32 R40, R5.reuse, UR10, R8 ;  /* 0x0000000a05287c25 */ /* 0x040fe2000f8e0008 */
[----:B------:R-:W-:Y:S01]  /*0640*/  IADD3 R27, R10, 0x20, RZ ;  /* 0x000000200a1b7810 */ /* 0x000fe20007ffe0ff */
[----:B------:R-:W4:Y:S02]  /*0650*/  @P0 LDC.64 R14, c[0x0][0x230] ;  /* 0x00008c00ff0e0b82 */ /* 0x000f240000000a00 */
[----:B------:R-:W-:Y:S01]  /*0660*/  IMAD R43, R5, UR11, R4 ;  /* 0x0000000b052b7c24 */ /* 0x000fe2000f8e0204 */
[----:B------:R-:W-:Y:S01]  /*0670*/  @P1 MOV R42, R40 ;  /* 0x00000028002a1202 */ /* 0x000fe20000000f00 */
[----:B--2---:R-:W-:-:S03]  /*0680*/  @P1 IMAD R4, R13, R16, RZ ;  /* 0x000000100d041224 */ /* 0x004fc600078e02ff */
[----:B------:R-:W-:Y:S01]  /*0690*/  IADD3 R43, R41, R43, RZ ;  /* 0x0000002b292b7210 */ /* 0x000fe20007ffe0ff */
[----:B------:R-:W2:Y:S01]  /*06a0*/  @P1 LDC.64 R12, c[0x0][0x228] ;  /* 0x00008a00ff0c1b82 */ /* 0x000ea20000000a00 */
[C---:B------:R-:W-:Y:S02]  /*06b0*/  @P1 IMAD R23, R10.reuse, R17, R4 ;  /* 0x000000110a171224 */ /* 0x040fe400078e0204 */
[----:B------:R-:W-:-:S05]  /*06c0*/  @P1 IMAD.WIDE.U32 R16, R10, R16, R42 ;  /* 0x000000100a101225 */ /* 0x000fca00078e002a */
[----:B------:R-:W4:Y:S01]  /*06d0*/  @P0 LDC.64 R4, c[0x0][0x228] ;  /* 0x00008a00ff040b82 */ /* 0x000f220000000a00 */
[----:B------:R-:W-:Y:S02]  /*06e0*/  SHF.R.S32.HI R25, RZ, 0x1f, R27 ;  /* 0x0000001fff197819 */ /* 0x000fe4000001141b */
[----:B------:R-:W-:Y:S02]  /*06f0*/  @P1 IADD3 R17, R17, R23, RZ ;  /* 0x0000001711111210 */ /* 0x000fe40007ffe0ff */
[C---:B------:R-:W-:Y:S01]  /*0700*/  @P1 SHF.L.U32 R23, R16.reuse, 0x1, RZ ;  /* 0x0000000110171819 */ /* 0x040fe200000006ff */
[----:B-1----:R-:W-:Y:S01]  /*0710*/  @P0 IMAD R24, R25, R20, RZ ;  /* 0x0000001419180224 */ /* 0x002fe200078e02ff */
[----:B------:R-:W-:Y:S02]  /*0720*/  @P1 SHF.L.U64.HI R22, R16, 0x1, R17 ;  /* 0x0000000110161819 */ /* 0x000fe40000010211 */
[----:B------:R-:W-:Y:S02]  /*0730*/  @P0 MOV R16, R40 ;  /* 0x0000002800100202 */ /* 0x000fe40000000f00 */
[----:B------:R-:W-:Y:S01]  /*0740*/  @P0 MOV R17, R43 ;  /* 0x0000002b00110202 */ /* 0x000fe20000000f00 */
[----:B------:R-:W-:Y:S01]  /*0750*/  @P0 IMAD R25, R27, R21, R24 ;  /* 0x000000151b190224 */ /* 0x000fe200078e0218 */
[----:B0-----:R-:W-:Y:S01]  /*0760*/  @P1 IADD3 R18, P2, R23, R18, RZ ;  /* 0x0000001217121210 */ /* 0x001fe20007f5e0ff */
[----:B------:R-:W-:-:S03]  /*0770*/  @P0 IMAD.WIDE.U32 R20, R27, R20, R16 ;  /* 0x000000141b140225 */ /* 0x000fc600078e0010 */
[----:B------:R-:W-:Y:S02]  /*0780*/  @P1 IADD3.X R19, R22, R19, RZ, P2, !PT ;  /* 0x0000001316131210 */ /* 0x000fe400017fe4ff */
[----:B--2---:R-:W-:Y:S02]  /*0790*/  @P1 IADD3 R16, P2, R23, R12, RZ ;  /* 0x0000000c17101210 */ /* 0x004fe40007f5e0ff */
[----:B------:R-:W-:Y:S02]  /*07a0*/  @P0 SHF.L.U32 R17, R20, 0x1, RZ ;  /* 0x0000000114110819 */ /* 0x000fe400000006ff */
[----:B------:R-:W-:Y:S02]  /*07b0*/  CS2R R32, SRZ ;  /* 0x0000000000207805 */ /* 0x000fe4000001ff00 */
[C---:B----4-:R-:W-:Y:S02]  /*07c0*/  @P0 IADD3 R12, P3, R17.reuse, R14, RZ ;  /* 0x0000000e110c0210 */ /* 0x050fe40007f7e0ff */
[----:B------:R-:W-:-:S02]  /*07d0*/  @P0 IADD3 R4, P4, R17, R4, RZ ;  /* 0x0000000411040210 */ /* 0x000fc40007f9e0ff */
[----:B------:R-:W5:Y:S01]  /*07e0*/  @P1 LDG.E R33, desc[UR12][R18.64] ;  /* 0x0000000c12211981 */ /* 0x000f62000c1e1900 */
[----:B------:R-:W-:-:S05]  /*07f0*/  @P1 IADD3.X R17, R22, R13, RZ, P2, !PT ;  /* 0x0000000d16111210 */ /* 0x000fca00017fe4ff */
[----:B------:R-:W5:Y:S01]  /*0800*/  @P1 LDG.E R32, desc[UR12][R16.64] ;  /* 0x0000000c10201981 */ /* 0x000f62000c1e1900 */
[----:B------:R-:W-:-:S04]  /*0810*/  @P0 IADD3 R21, R21, R25, RZ ;  /* 0x0000001915150210 */ /* 0x000fc80007ffe0ff */
[----:B------:R-:W-:Y:S02]  /*0820*/  @P0 SHF.L.U64.HI R20, R20, 0x1, R21 ;  /* 0x0000000114140819 */ /* 0x000fe40000010215 */
[----:B------:R-:W-:Y:S02]  /*0830*/  MOV R34, RZ ;  /* 0x000000ff00227202 */ /* 0x000fe40000000f00 */
[----:B------:R-:W-:Y:S02]  /*0840*/  MOV R31, RZ ;  /* 0x000000ff001f7202 */ /* 0x000fe40000000f00 */
[C---:B------:R-:W-:Y:S02]  /*0850*/  @P0 IADD3.X R13, R20.reuse, R15, RZ, P3, !PT ;  /* 0x0000000f140d0210 */ /* 0x040fe40001ffe4ff */
[----:B------:R-:W-:-:S03]  /*0860*/  @P0 IADD3.X R5, R20, R5, RZ, P4, !PT ;  /* 0x0000000514050210 */ /* 0x000fc600027fe4ff */
[----:B------:R-:W5:Y:S04]  /*0870*/  @P0 LDG.E R34, desc[UR12][R12.64] ;  /* 0x0000000c0c220981 */ /* 0x000f68000c1e1900 */
[----:B------:R0:W5:Y:S01]  /*0880*/  @P0 LDG.E R31, desc[UR12][R4.64] ;  /* 0x0000000c041f0981 */ /* 0x000162000c1e1900 */
[----:B------:R-:W-:Y:S01]  /*0890*/  UMOV UR10, 0x3f800000 ;  /* 0x3f800000000a7882 */ /* 0x000fe20000000000 */
[----:B------:R-:W-:Y:S01]  /*08a0*/  BSSY B0, `(.L_x_674) ;  /* 0x000001c000007945 */ /* 0x000fe20003800000 */
[----:B0-----:R-:W-:Y:S02]  /*08b0*/  CS2R R4, SRZ ;  /* 0x0000000000047805 */ /* 0x001fe4000001ff00 */
[----:B---3--:R-:W-:-:S13]  /*08c0*/  R2UR UR11, R6 ;  /* 0x00000000060b72ca */ /* 0x008fda00000e0000 */
        /* <DEDUP_REMOVED lines=11> */
[----:B------:R-:W-:Y:S02]  /*0980*/  @UP0 UMOV UR10, UR4 ;  /* 0x00000004000a0c82 */ /* 0x000fe40008000000 */
[----:B------:R-:W-:Y:S05]  /*0990*/  @P0 BRA `(.L_x_675) ;  /* 0x0000000000300947 */ /* 0x000fea0003800000 */
[----:B------:R-:W-:Y:S01]  /*09a0*/  ULDC.U8 UR4, c[0x0][0x2a4] ;  /* 0x0000a90000047ab9 */ /* 0x000fe20000000000 */
[C---:B------:R-:W-:Y:S01]  /*09b0*/  SHF.L.U32 R13, R8.reuse, 0x2, RZ ;  /* 0x00000002080d7819 */ /* 0x040fe200000006ff */
[----:B------:R-:W-:Y:S01]  /*09c0*/  ULDC.64 UR16, c[0x0][0x238] ;  /* 0x00008e0000107ab9 */ /* 0x000fe20000000a00 */
[----:B------:R-:W-:Y:S02]  /*09d0*/  ISETP.NE.AND P0, PT, RZ, UR4, PT ;  /* 0x00000004ff007c0c */ /* 0x000fe4000bf05270 */
[----:B------:R-:W-:Y:S02]  /*09e0*/  SHF.L.U64.HI R14, R8, 0x2, R9 ;  /* 0x00000002080e7819 */ /* 0x000fe40000010209 */
[----:B------:R-:W-:-:S09]  /*09f0*/  IADD3 R12, P2, R13, UR16, RZ ;  /* 0x000000100d0c7c10 */ /* 0x000fd2000ff5e0ff */
[----:B------:R-:W0:Y:S02]  /*0a00*/  @P0 LDC.64 R4, c[0x0][0x240] ;  /* 0x00009000ff040b82 */ /* 0x000e240000000a00 */
[----:B0-----:R-:W-:Y:S02]  /*0a10*/  @P0 IADD3 R8, P3, R13, R4, RZ ;  /* 0x000000040d080210 */ /* 0x001fe40007f7e0ff */
[C---:B------:R-:W-:Y:S02]  /*0a20*/  IADD3.X R13, R14.reuse, UR17, RZ, P2, !PT ;  /* 0x000000110e0d7c10 */ /* 0x040fe400097fe4ff */
[----:B------:R-:W-:-:S03]  /*0a30*/  @P0 IADD3.X R9, R14, R5, RZ, P3, !PT ;  /* 0x000000050e090210 */ /* 0x000fc60001ffe4ff */
[----:B------:R0:W5:Y:S04]  /*0a40*/  LDG.E.64 R4, desc[UR12][R12.64] ;  /* 0x0000000c0c047981 */ /* 0x000168000c1e1b00 */
[----:B------:R0:W5:Y:S02]  /*0a50*/  @P0 LDG.E.64 R6, desc[UR12][R8.64] ;  /* 0x0000000c08060981 */ /* 0x000164000c1e1b00 */
.L_x_675:
[----:B------:R-:W-:Y:S05]  /*0a60*/  BSYNC B0 ;  /* 0x0000000000007941 */ /* 0x000fea0003800000 */
.L_x_674:
[----:B------:R-:W-:Y:S01]  /*0a70*/  ULDC.U8 UR4, c[0x0][0x2a4] ;  /* 0x0000a90000047ab9 */ /* 0x000fe20000000000 */
[--C-:B0----5:R-:W-:Y:S01]  /*0a80*/  HADD2.F32 R8, -RZ, R33.reuse.H0_H0 ;  /* 0x20000021ff087230 */ /* 0x121fe20000004100 */
[----:B------:R-:W-:Y:S01]  /*0a90*/  ISETP.NE.AND P2, PT, RZ, UR4, PT ;  /* 0x00000004ff007c0c */ /* 0x000fe2000bf45270 */
[----:B------:R-:W-:Y:S02]  /*0aa0*/  HADD2.F32 R9, -RZ, R33.H1_H1 ;  /* 0x30000021ff097230 */ /* 0x000fe40000004100 */
[----:B------:R-:W-:Y:S02]  /*0ab0*/  HADD2.F32 R17, -RZ, R34.H0_H0 ;  /* 0x20000022ff117230 */ /* 0x000fe40000004100 */
[----:B------:R-:W-:Y:S01]  /*0ac0*/  FADD.FTZ R8, R8, -UR11 ;  /* 0x8000000b08087e21 */ /* 0x000fe20008010000 */
[--C-:B------:R-:W-:Y:S02]  /*0ad0*/  HADD2.F32 R14, -RZ, R32.reuse.H0_H0 ;  /* 0x20000020ff0e7230 */ /* 0x100fe40000004100 */
[----:B------:R-:W-:Y:S01]  /*0ae0*/  FADD.FTZ R18, R9, -UR11 ;  /* 0x8000000b09127e21 */ /* 0x000fe20008010000 */
[----:B------:R-:W-:-:S02]  /*0af0*/  HADD2.F32 R13, -RZ, R32.H1_H1 ;  /* 0x30000020ff0d7230 */ /* 0x000fc40000004100 */
[----:B------:R-:W-:Y:S01]  /*0b00*/  FMUL.FTZ R9, R8, UR10 ;  /* 0x0000000a08097c20 */ /* 0x000fe20008410000 */
[----:B------:R-:W-:Y:S02]  /*0b10*/  HADD2.F32 R12, -RZ, R34.H1_H1 ;  /* 0x30000022ff0c7230 */ /* 0x000fe40000004100 */
[----:B------:R-:W-:Y:S01]  /*0b20*/  FADD.FTZ R17, R17, -UR11 ;  /* 0x8000000b11117e21 */ /* 0x000fe20008010000 */
[--C-:B------:R-:W-:Y:S02]  /*0b30*/  HADD2.F32 R15, -RZ, R31.reuse.H0_H0 ;  /* 0x2000001fff0f7230 */ /* 0x100fe40000004100 */
[----:B------:R-:W-:Y:S01]  /*0b40*/  FMUL.FTZ R8, R18, UR10 ;  /* 0x0000000a12087c20 */ /* 0x000fe20008410000 */
[----:B------:R-:W-:Y:S01]  /*0b50*/  HADD2.F32 R16, -RZ, R31.H1_H1 ;  /* 0x3000001fff107230 */ /* 0x000fe20000004100 */
        /* <DEDUP_REMOVED lines=19> */
.L_x_676:
        /* <DEDUP_REMOVED lines=26> */
.L_x_677:
        /* <DEDUP_REMOVED lines=11> */
[----:B------:R-:W-:Y:S01]  /*0ee0*/  UIADD3 UR4, UR6, 0x60, URZ ;  /* 0x0000006006047890 */ /* 0x000fe2000fffe03f */
[----:B------:R-:W-:Y:S01]  /*0ef0*/  FFMA.FTZ R22, R9, R14, RZ ;  /* 0x0000000e09167223 */ /* 0x000fe200000100ff */
[----:B------:R-:W-:Y:S01]  /*0f00*/  FADD.FTZ R14, RZ, R14 ;  /* 0x0000000eff0e7221 */ /* 0x000fe20000010000 */
[----:B------:R-:W1:Y:S01]  /*0f10*/  SHFL.DOWN PT, R12, R19, 0x1, 0x1f ;  /* 0x08201f00130c7f89 */ /* 0x000e6200000e0000 */
[----:B------:R-:W-:Y:S01]  /*0f20*/  ISETP.NE.AND P3, PT, R38, RZ, PT ;  /* 0x000000ff2600720c */ /* 0x000fe20003f65270 */
[----:B------:R-:W-:Y:S01]  /*0f30*/  FADD.FTZ R9, RZ, R13 ;  /* 0x0000000dff097221 */ /* 0x000fe20000010000 */
[----:B------:R-:W-:Y:S01]  /*0f40*/  FADD.FTZ R14, R14, R15 ;  /* 0x0000000f0e0e7221 */ /* 0x000fe20000010000 */
[----:B------:R-:W2:Y:S01]  /*0f50*/  SHFL.DOWN PT, R21, R20, 0x1, 0x1f ;  /* 0x08201f0014157f89 */ /* 0x000ea200000e0000 */
[----:B------:R-:W-:Y:S01]  /*0f60*/  BSSY B0, `(.L_x_678) ;  /* 0x0000038000007945 */ /* 0x000fe20003800000 */
[----:B------:R-:W-:Y:S01]  /*0f70*/  ISETP.GT.U32.AND P4, PT, R38, 0x7, PT ;  /* 0x000000072600780c */ /* 0x000fe20003f84070 */
        /* <DEDUP_REMOVED lines=25> */
[----:B------:R-:W-:Y:S01]  /*1110*/  FADD.FTZ R15, R9, R16 ;  /* 0x00000010090f7221 */ /* 0x000fe20000010000 */
[----:B-1----:R-:W-:Y:S01]  /*1120*/  @!P0 FADD.FTZ R20, R20, R21 ;  /* 0x0000001514148221 */ /* 0x002fe20000010000 */
[----:B------:R-:W-:Y:S01]  /*1130*/  ISETP.NE.AND P0, PT, R11, RZ, PT ;  /* 0x000000ff0b00720c */ /* 0x000fe20003f05270 */
[----:B------:R-:W-:Y:S01]  /*1140*/  FFMA.FTZ R13, R18, R16, R17 ;  /* 0x00000010120d7223 */ /* 0x000fe20000010011 */
[----:B------:R-:W-:-:S02]  /*1150*/  MOV R8, R19 ;  /* 0x0000001300087202 */ /* 0x000fc40000000f00 */
[----:B------:R-:W-:Y:S02]  /*1160*/  MOV R9, R20 ;  /* 0x0000001400097202 */ /* 0x000fe40000000f00 */
[----:B------:R0:W-:Y:S07]  /*1170*/  STS.128 [R39], R12 ;  /* 0x0000000c27007388 */ /* 0x0001ee0000000c00 */
        /* <DEDUP_REMOVED lines=22> */
.L_x_679:
[----:B------:R-:W-:Y:S05]  /*12e0*/  BSYNC B0 ;  /* 0x0000000000007941 */ /* 0x000fea0003800000 */
.L_x_678:
        /* <DEDUP_REMOVED lines=158> */
.L_x_681:
[----:B------:R-:W-:Y:S05]  /*1cd0*/  BSYNC B0 ;  /* 0x0000000000007941 */ /* 0x000fea0003800000 */
.L_x_680:
        /* <DEDUP_REMOVED lines=19> */
.L_x_683:
[----:B------:R-:W-:Y:S05]  /*1e10*/  BSYNC B0 ;  /* 0x0000000000007941 */ /* 0x000fea0003800000 */
.L_x_682:
[----:B------:R-:W-:Y:S05]  /*1e20*/  @!P0 BRA `(.L_x_684) ;  /* 0x0000001000808947 */ /* 0x000fea0003800000 */
[----:B0-2---:R-:W0:Y:S01]  /*1e30*/  LDC.64 R12, c[0x0][0x258] ;  /* 0x00009600ff0c7b82 */ /* 0x005e220000000a00 */
        /* <DEDUP_REMOVED lines=29> */
.L_x_686:
[----:B-1----:R-:W2:Y:S04]  /*2010*/  LDG.E.STRONG.GPU R3, desc[UR12][R12.64] ;  /* 0x0000000c0c037981 */ /* 0x002ea8000c1ef900 */
[----:B--2---:R-:W-:Y:S01]  /*2020*/  CCTL.IVALL ;  /* 0x00000000ff00798f */ /* 0x004fe20002000000 */
[----:B------:R-:W-:Y:S05]  /*2030*/  YIELD ;  /* 0x0000000000007946 */ /* 0x000fea0003800000 */
[----:B------:R-:W-:-:S13]  /*2040*/  ISETP.NE.AND P0, PT, R3, R16, PT ;  /* 0x000000100300720c */ /* 0x000fda0003f05270 */
[----:B------:R-:W-:Y:S05]  /*2050*/  @P0 BRA `(.L_x_686) ;  /* 0xfffffffc00ec0947 */ /* 0x000fea000383ffff */
.L_x_685:
        /* <DEDUP_REMOVED lines=16> */
.L_x_690:
        /* <DEDUP_REMOVED lines=115> */
.L_x_689:
        /* <DEDUP_REMOVED lines=61> */
.L_x_691:
[----:B------:R-:W-:-:S13]  /*2c60*/  ISETP.NE.OR P0, PT, R3, RZ, P0 ;  /* 0x000000ff0300720c */ /* 0x000fda0000705670 */
[----:B------:R-:W-:Y:S05]  /*2c70*/  @!P0 BRA `(.L_x_687) ;  /* 0x00000000007c8947 */ /* 0x000fea0003800000 */
.L_x_688:
        /* <DEDUP_REMOVED lines=31> */
.L_x_687:
        /* <DEDUP_REMOVED lines=11> */
.L_x_693:
[----:B------:R-:W-:Y:S05]  /*2f20*/  BSYNC B0 ;  /* 0x0000000000007941 */ /* 0x000fea0003800000 */
.L_x_692:
        /* <DEDUP_REMOVED lines=16> */
.L_x_684:
[----:B------:R-:W3:Y:S01]  /*3030*/  S2UR UR6, SR_CgaCtaId ;  /* 0x00000000000679c3 */ /* 0x000ee20000008800 */
[----:B------:R-:W-:Y:S01]  /*3040*/  UMOV UR4, 0x400 ;  /* 0x0000040000047882 */ /* 0x000fe20000000000 */
[--C-:B------:R-:W-:Y:S01]  /*3050*/  HADD2.F32 R16, -RZ, R34.reuse.H0_H0 ;  /* 0x20000022ff107230 */ /* 0x100fe20000004100 */
[----:B--2---:R-:W-:Y:S01]  /*3060*/  SHF.R.U32.HI R18, RZ, 0x3, R38 ;  /* 0x00000003ff127819 */ /* 0x004fe20000011626 */
[----:B------:R-:W-:-:S04]  /*3070*/  HADD2.F32 R34, -RZ, R34.H1_H1 ;  /* 0x30000022ff227230 */ /* 0x000fc80000004100 */
[----:B01----:R-:W0:Y:S01]  /*3080*/  LDC R15, c[0x0][0x2ac] ;  /* 0x0000ab00ff0f7b82 */ /* 0x003e220000000800 */
[----:B---3--:R-:W-:-:S09]  /*3090*/  ULEA UR4, UR6, UR4, 0x18 ;  /* 0x0000000406047291 */ /* 0x008fd2000f8ec03f */
[----:B------:R-:W-:Y:S01]  /*30a0*/  @!P3 STS.64 [UR4+0x50], R8 ;  /* 0x00005008ff00b988 */ /* 0x000fe20008000a04 */
[----:B------:R-:W-:Y:S06]  /*30b0*/  BAR.SYNC.DEFER_BLOCKING 0x0 ;  /* 0x0000000000007b1d */ /* 0x000fec0000010000 */
[----:B------:R-:W1:Y:S01]  /*30c0*/  LDS.64 R12, [UR4+0x50] ;  /* 0x00005004ff0c7984 */ /* 0x000e620008000a00 */
[----:B------:R-:W-:Y:S02]  /*30d0*/  ULDC UR4, c[0x0][0x2bc] ;  /* 0x0000af0000047ab9 */ /* 0x000fe40000000800 */
[----:B-1----:R-:W-:Y:S01]  /*30e0*/  FMUL.FTZ R3, R12, UR4 ;  /* 0x000000040c037c20 */ /* 0x002fe20008410000 */
[----:B------:R-:W-:-:S02]  /*30f0*/  HADD2.F32 R12, -RZ, R33.H0_H0 ;  /* 0x20000021ff0c7230 */ /* 0x000fc40000004100 */
[----:B------:R-:W-:Y:S01]  /*3100*/  FMUL.FTZ R14, R13, UR4 ;  /* 0x000000040d0e7c20 */ /* 0x000fe20008410000 */
[----:B------:R-:W-:Y:S02]  /*3110*/  HADD2.F32 R33, -RZ, R33.H1_H1 ;  /* 0x30000021ff217230 */ /* 0x000fe40000004100 */
[--C-:B------:R-:W-:Y:S02]  /*3120*/  HADD2.F32 R13, -RZ, R32.reuse.H0_H0 ;  /* 0x20000020ff0d7230 */ /* 0x100fe40000004100 */
[----:B------:R-:W-:Y:S01]  /*3130*/  FADD.FTZ R9, R12, -UR11 ;  /* 0x8000000b0c097e21 */ /* 0x000fe20008010000 */
[----:B------:R-:W-:Y:S02]  /*3140*/  HADD2.F32 R32, -RZ, R32.H1_H1 ;  /* 0x30000020ff207230 */ /* 0x000fe40000004100 */
[----:B------:R-:W-:Y:S01]  /*3150*/  FADD.FTZ R8, R33, -UR11 ;  /* 0x8000000b21087e21 */ /* 0x000fe20008010000 */
[----:B------:R-:W-:-:S03]  /*3160*/  FMUL.FTZ R9, R9, UR10 ;  /* 0x0000000a09097c20 */ /* 0x000fc60008410000 */
[----:B------:R-:W-:Y:S01]  /*3170*/  FMUL.FTZ R8, R8, UR10 ;  /* 0x0000000a08087c20 */ /* 0x000fe20008410000 */
[----:B0-----:R-:W-:Y:S06]  /*3180*/  @!P2 BRA `(.L_x_694) ;  /* 0x000000000048a947 */ /* 0x001fec0003800000 */
        /* <DEDUP_REMOVED lines=18> */
.L_x_694:
[----:B------:R-:W-:Y:S04]  /*32b0*/  BSSY B0, `(.L_x_695) ;  /* 0x0000015000007945 */ /* 0x000fe80003800000 */
[----:B------:R-:W-:Y:S05]  /*32c0*/  @!P1 BRA `(.L_x_696) ;  /* 0x00000000004c9947 */ /* 0x000fea0003800000 */
[C---:B------:R-:W-:Y:S01]  /*32d0*/  FFMA.FTZ R12, R3.reuse, R9, R14 ;  /* 0x00000009030c7223 */ /* 0x040fe2000001000e */
[----:B------:R-:W-:Y:S01]  /*32e0*/  SHF.R.S32.HI R17, RZ, 0x1f, R10 ;  /* 0x0000001fff117819 */ /* 0x000fe2000001140a */
[----:B------:R-:W-:Y:S01]  /*32f0*/  FFMA.FTZ R9, R3, R8, R14 ;  /* 0x0000000803097223 */ /* 0x000fe2000001000e */
[----:B------:R-:W-:Y:S01]  /*3300*/  ULDC.64 UR16, c[0x0][0x288] ;  /* 0x0000a20000107ab9 */ /* 0x000fe20000000a00 */
[----:B------:R-:W-:Y:S01]  /*3310*/  FFMA.FTZ R12, R13, R4, -R12 ;  /* 0x000000040d0c7223 */ /* 0x000fe2000001080c */
[----:B------:R-:W-:Y:S01]  /*3320*/  MOV R8, R40 ;  /* 0x0000002800087202 */ /* 0x000fe20000000f00 */
[----:B------:R-:W-:Y:S02]  /*3330*/  IMAD R13, R17, UR16, RZ ;  /* 0x00000010110d7c24 */ /* 0x000fe4000f8e02ff */
[----:B------:R-:W-:Y:S01]  /*3340*/  FFMA.FTZ R17, R32, R5, -R9 ;  /* 0x0000000520117223 */ /* 0x000fe20000010809 */
[----:B------:R-:W-:Y:S01]  /*3350*/  MOV R9, R43 ;  /* 0x0000002b00097202 */ /* 0x000fe20000000f00 */
[----:B------:R-:W-:Y:S01]  /*3360*/  FMUL.FTZ R20, R12, UR10 ;  /* 0x0000000a0c147c20 */ /* 0x000fe20008410000 */
[----:B------:R-:W-:-:S02]  /*3370*/  IMAD R13, R10, UR17, R13 ;  /* 0x000000110a0d7c24 */ /* 0x000fc4000f8e020d */
[----:B------:R-:W-:Y:S01]  /*3380*/  FMUL.FTZ R17, R17, UR10 ;  /* 0x0000000a11117c20 */ /* 0x000fe20008410000 */
[----:B------:R-:W-:Y:S01]  /*3390*/  IMAD.WIDE.U32 R8, R10, UR16, R8 ;  /* 0x000000100a087c25 */ /* 0x000fe2000f8e0008 */
[----:B------:R-:W-:-:S03]  /*33a0*/  ULDC.64 UR16, c[0x0][0x210] ;  /* 0x0000840000107ab9 */ /* 0x000fc60000000a00 */
[----:B------:R-:W-:Y:S02]  /*33b0*/  F2FP.F16.F32.PACK_AB R17, R17, R20 ;  /* 0x000000141111723e */ /* 0x000fe400000000ff */
[----:B------:R-:W-:Y:S02]  /*33c0*/  LEA R12, P0, R8, UR16, 0x1 ;  /* 0x00000010080c7c11 */ /* 0x000fe4000f8008ff */
[----:B------:R-:W-:-:S04]  /*33d0*/  IADD3 R13, R9, R13, RZ ;  /* 0x0000000d090d7210 */ /* 0x000fc80007ffe0ff */
[----:B------:R-:W-:-:S05]  /*33e0*/  LEA.HI.X R13, R8, UR17, R13, 0x1, P0 ;  /* 0x00000011080d7c11 */ /* 0x000fca00080f0c0d */
[----:B------:R0:W-:Y:S02]  /*33f0*/  STG.E desc[UR12][R12.64], R17 ;  /* 0x000000110c007986 */ /* 0x0001e4000c10190c */
.L_x_696:
[----:B------:R-:W-:Y:S05]  /*3400*/  BSYNC B0 ;  /* 0x0000000000007941 */ /* 0x000fea0003800000 */
.L_x_695:
[----:B------:R-:W-:Y:S02]  /*3410*/  IMAD R15, R15, UR14, R18 ;  /* 0x0000000e0f0f7c24 */ /* 0x000fe4000f8e0212 */
[----:B0-----:R-:W-:Y:S01]  /*3420*/  FADD.FTZ R13, R16, -UR11 ;  /* 0x8000000b100d7e21 */ /* 0x001fe20008010000 */
[----:B------:R-:W-:Y:S01]  /*3430*/  FADD.FTZ R12, R34, -UR11 ;  /* 0x8000000b220c7e21 */ /* 0x000fe20008010000 */
[--C-:B------:R-:W-:Y:S02]  /*3440*/  HADD2.F32 R9, -RZ, R31.reuse.H0_H0 ;  /* 0x2000001fff097230 */ /* 0x100fe40000004100 */
[----:B------:R-:W-:Y:S02]  /*3450*/  HADD2.F32 R8, -RZ, R31.H1_H1 ;  /* 0x3000001fff087230 */ /* 0x000fe40000004100 */
        /* <DEDUP_REMOVED lines=22> */
.L_x_697:
        /* <DEDUP_REMOVED lines=21> */
[----:B------:R-:W-:Y:S02]  /*3710*/  F2FP.F16.F32.PACK_AB R3, R3, R6 ;  /* 0x000000060303723e */ /* 0x000fe400000000ff */
[----:B------:R-:W-:Y:S02]  /*3720*/  LEA R4, P0, R40, UR16, 0x1 ;  /* 0x0000001028047c11 */ /* 0x000fe4000f8008ff */
[----:B------:R-:W-:-:S04]  /*3730*/  IADD3 R7, R41, R7, RZ ;  /* 0x0000000729077210 */ /* 0x000fc80007ffe0ff */
[----:B------:R-:W-:-:S05]  /*3740*/  LEA.HI.X R5, R40, UR17, R7, 0x1, P0 ;  /* 0x0000001128057c11 */ /* 0x000fca00080f0c07 */
[----:B------:R0:W-:Y:S02]  /*3750*/  STG.E desc[UR12][R4.64], R3 ;  /* 0x0000000304007986 */ /* 0x0001e4000c10190c */
.L_x_699:
[----:B------:R-:W-:Y:S05]  /*3760*/  BSYNC B0 ;  /* 0x0000000000007941 */ /* 0x000fea0003800000 */
.L_x_698:
[----:B------:R-:W-:Y:S01]  /*3770*/  ULDC UR4, c[0x0][0x2a0] ;  /* 0x0000a80000047ab9 */ /* 0x000fe20000000800 */
[----:B------:R-:W-:Y:S01]  /*3780*/  ULDC UR6, c[0x0][0x270] ;  /* 0x00009c0000067ab9 */ /* 0x000fe20000000800 */
[----:B------:R-:W-:Y:S01]  /*3790*/  IADD3 R36, R29, R36, RZ ;  /* 0x000000241d247210 */ /* 0x000fe20007ffe0ff */
[----:B------:R-:W-:Y:S01]  /*37a0*/  UIMAD UR4, UR4, UR6, URZ ;  /* 0x00000006040472a4 */ /* 0x000fe2000f8e023f */
[----:B------:R-:W-:-:S05]  /*37b0*/  IADD3 R35, R35, 0x1, RZ ;  /* 0x0000000123237810 */ /* 0x000fca0007ffe0ff */
[----:B------:R-:W-:-:S13]  /*37c0*/  ISETP.GE.AND P0, PT, R36, UR4, PT ;  /* 0x0000000424007c0c */ /* 0x000fda000bf06270 */
[----:B------:R-:W-:Y:S05]  /*37d0*/  @!P0 BRA `(.L_x_700) ;  /* 0xffffffc800c48947 */ /* 0x000fea000383ffff */
.L_x_673:
        /* <DEDUP_REMOVED lines=23> */
.L_x_702:
[----:B------:R-:W-:Y:S05]  /*3950*/  BSYNC B0 ;  /* 0x0000000000007941 */ /* 0x000fea0003800000 */
.L_x_701:
[----:B------:R-:W-:Y:S05]  /*3960*/  @P0 EXIT ;  /* 0x000000000000094d */ /* 0x000fea0003800000 */
[----:B------:R-:W-:Y:S05]  /*3970*/  @P2 BRA `(.L_x_703) ;  /* 0x0000000000202947 */ /* 0x000fea0003800000 */
[----:B------:R-:W-:-:S05]  /*3980*/  IMAD R0, R4, R7, RZ ;  /* 0x0000000704007224 */ /* 0x000fca00078e02ff */
[----:B------:R-:W-:-:S13]  /*3990*/  ISETP.NE.AND P0, PT, R0, -0x1, PT ;  /* 0xffffffff0000780c */ /* 0x000fda0003f05270 */
[----:B------:R-:W-:Y:S05]  /*39a0*/  @!P0 BRA `(.L_x_703) ;  /* 0x0000000000148947 */ /* 0x000fea0003800000 */
.L_x_704:
[----:B0-----:R-:W2:Y:S04]  /*39b0*/  LDG.E.STRONG.GPU R5, desc[UR12][R2.64] ;  /* 0x0000000c02057981 */ /* 0x001ea8000c1ef900 */
[----:B--2---:R-:W-:Y:S01]  /*39c0*/  CCTL.IVALL ;  /* 0x00000000ff00798f */ /* 0x004fe20002000000 */
[----:B------:R-:W-:Y:S05]  /*39d0*/  YIELD ;  /* 0x0000000000007946 */ /* 0x000fea0003800000 */
[----:B------:R-:W-:-:S13]  /*39e0*/  ISETP.NE.AND P0, PT, R5, R0, PT ;  /* 0x000000000500720c */ /* 0x000fda0003f05270 */
[----:B------:R-:W-:Y:S05]  /*39f0*/  @P0 BRA `(.L_x_704) ;  /* 0xfffffffc00ec0947 */ /* 0x000fea000383ffff */
.L_x_703:
        /* <DEDUP_REMOVED lines=24> */
.L_x_705:
        /* <DEDUP_REMOVED lines=23> */
.L_x_706:
        /* <DEDUP_REMOVED lines=9> */
.L_x_3308:


//--------------------- .text._Z35group_norm_nhwc_bwd_one_pass_kernelI11Fp16IOFp32WLi128ELi16ELi256EEv26Group_norm_nhwc_bwd_params --------------------------
	.section	.text._Z35group_norm_nhwc_bwd_one_pass_kernelI11Fp16IOFp32WLi128ELi16ELi256EEv26Group_norm_nhwc_bwd_params,"ax",@progbits
	.align	128
        .global         _Z35group_norm_nhwc_bwd_one_pass_kernelI11Fp16IOFp32WLi128ELi16ELi256EEv26Group_norm_nhwc_bwd_params
        .type           _Z35group_norm_nhwc_bwd_one_pass_kernelI11Fp16IOFp32WLi128ELi16ELi256EEv26Group_norm_nhwc_bwd_params,@function
        .size           _Z35group_norm_nhwc_bwd_one_pass_kernelI11Fp16IOFp32WLi128ELi16ELi256EEv26Group_norm_nhwc_bwd_params,(.L_x_3309 - _Z35group_norm_nhwc_bwd_one_pass_kernelI11Fp16IOFp32WLi128ELi16ELi256EEv26Group_norm_nhwc_bwd_params)
        .other          _Z35group_norm_nhwc_bwd_one_pass_kernelI11Fp16IOFp32WLi128ELi16ELi256EEv26Group_norm_nhwc_bwd_params,@"STO_CUDA_ENTRY STV_DEFAULT"
_Z35group_norm_nhwc_bwd_one_pass_kernelI11Fp16IOFp32WLi128ELi16ELi256EEv26Group_norm_nhwc_bwd_params:
.text._Z35group_norm_nhwc_bwd_one_pass_kernelI11Fp16IOFp32WLi128ELi16ELi256EEv26Group_norm_nhwc_bwd_params:
        /* <DEDUP_REMOVED lines=14> */
[----:B------:R-:W-:Y:S01]  /*00e0*/  ULDC.64 UR10, c[0x0][0x288] ;  /* 0x0000a200000a7ab9 */ /* 0x000fe20000000a00 */
[----:B------:R-:W1:Y:S01]  /*00f0*/  S2R R30, SR_LANEID ;  /* 0x00000000001e7919 */ /* 0x000e620000000000 */
[----:B------:R-:W-:Y:S01]  /*0100*/  ISETP.GE.U32.AND P2, PT, R40, 0x100, PT ;  /* 0x000001002800780c */ /* 0x000fe20003f46070 */
[----:B------:R-:W-:Y:S01]  /*0110*/  UIMAD.WIDE.U32 UR4, UR10, 0x3, URZ ;  /* 0x000000030a0478a5 */ /* 0x000fe2000f8e003f */
[----:B------:R-:W-:Y:S01]  /*0120*/  R2UR UR15, R31 ;  /* 0x000000001f0f72ca */ /* 0x000fe200000e0000 */
[----:B------:R-:W2:Y:S01]  /*0130*/  S2UR UR9, SR_CgaCtaId ;  /* 0x00000000000979c3 */ /* 0x000ea20000008800 */
[----:B------:R-:W-:Y:S02]  /*0140*/  UIMAD UR8, UR11, 0x3, URZ ;  /* 0x000000030b0878a4 */ /* 0x000fe4000f8e023f */
[----:B------:R-:W-:-:S02]  /*0150*/  ULEA.HI UR7, UP0, UR11, UR10, URZ, 0x1 ;  /* 0x0000000a0b077291 */ /* 0x000fc4000f81083f */
[----:B------:R-:W-:Y:S01]  /*0160*/  UIADD3 UR8, UR5, UR8, URZ ;  /* 0x0000000805087290 */ /* 0x000fe2000fffe03f */
[----:B------:R-:W-:Y:S01]  /*0170*/  UMOV UR6, 0x400 ;  /* 0x0000040000067882 */ /* 0x000fe20000000000 */
[----:B------:R-:W-:-:S04]  /*0180*/  UIADD3.X UR10, URZ, UR11, URZ, UP0, !UPT ;  /* 0x0000000b3f0a7290 */ /* 0x000fc800087fe43f */
[----:B------:R-:W-:Y:S02]  /*0190*/  USHF.R.S64 UR5, UR7, 0x1, UR10 ;  /* 0x0000000107057899 */ /* 0x000fe4000800100a */
[----:B------:R-:W-:Y:S01]  /*01a0*/  USHF.R.S32.HI UR7, URZ, 0x1, UR10 ;  /* 0x000000013f077899 */ /* 0x000fe2000801140a */
[----:B0-----:R-:W-:Y:S01]  /*01b0*/  IMAD R0, R3, UR14, R0 ;  /* 0x0000000e03007c24 */ /* 0x001fe2000f8e0200 */
[----:B------:R-:W-:Y:S02]  /*01c0*/  SHF.R.S32.HI R3, RZ, 0x1f, R40 ;  /* 0x0000001fff037819 */ /* 0x000fe40000011428 */
[----:B------:R-:W-:Y:S02]  /*01d0*/  USHF.L.U64.HI UR7, UR5, 0x2, UR7 ;  /* 0x0000000205077899 */ /* 0x000fe40008010207 */
[----:B------:R-:W-:Y:S02]  /*01e0*/  ISETP.LT.U32.AND P1, PT, R0, UR16, PT ;  /* 0x0000001000007c0c */ /* 0x000fe4000bf21070 */
[----:B------:R-:W-:Y:S01]  /*01f0*/  SHF.R.S32.HI R2, RZ, 0x1f, R0 ;  /* 0x0000001fff027819 */ /* 0x000fe20000011400 */
[----:B--2---:R-:W-:Y:S01]  /*0200*/  ULEA UR9, UR9, UR6, 0x18 ;  /* 0x0000000609097291 */ /* 0x004fe2000f8ec03f */
[----:B------:R-:W-:Y:S01]  /*0210*/  LEA.HI R3, R3, R40, RZ, 0x5 ;  /* 0x0000002803037211 */ /* 0x000fe200078f28ff */
[----:B------:R-:W-:Y:S01]  /*0220*/  ULEA.HI UR6, UP0, UR8, UR4, URZ, 0x1 ;  /* 0x0000000408067291 */ /* 0x000fe2000f81083f */
[----:B------:R-:W-:-:S02]  /*0230*/  ISETP.LT.AND.EX P1, PT, R2, UR17, !P2, P1 ;  /* 0x0000001102007c0c */ /* 0x000fc4000d721310 */
[----:B------:R-:W-:Y:S01]  /*0240*/  IADD3 R2, R0, 0x20, RZ ;  /* 0x0000002000027810 */ /* 0x000fe20007ffe0ff */
[----:B------:R-:W-:Y:S01]  /*0250*/  UIADD3.X UR8, URZ, UR8, URZ, UP0, !UPT ;  /* 0x000000083f087290 */ /* 0x000fe200087fe43f */
[----:B------:R-:W-:Y:S02]  /*0260*/  UMOV UR4, URZ ;  /* 0x0000003f00047c82 */ /* 0x000fe40008000000 */
[----:B------:R-:W-:Y:S01]  /*0270*/  ISETP.LT.U32.AND P0, PT, R2, UR16, PT ;  /* 0x0000001002007c0c */ /* 0x000fe2000bf01070 */
[----:B------:R-:W-:Y:S01]  /*0280*/  USHF.R.S64 UR6, UR6, 0x1, UR8 ;  /* 0x0000000106067899 */ /* 0x000fe20008001008 */
[----:B------:R-:W-:Y:S01]  /*0290*/  SHF.R.S32.HI R2, RZ, 0x1f, R2 ;  /* 0x0000001fff027819 */ /* 0x000fe20000011402 */
[----:B------:R-:W-:Y:S01]  /*02a0*/  USHF.R.S32.HI UR8, URZ, 0x1, UR8 ;  /* 0x000000013f087899 */ /* 0x000fe20008011408 */
[----:B------:R-:W-:Y:S02]  /*02b0*/  ULDC UR16, c[0x0][0x10] ;  /* 0x0000040000107ab9 */ /* 0x000fe40000000800 */
[----:B------:R-:W-:Y:S01]  /*02c0*/  ISETP.LT.AND.EX P2, PT, R2, UR17, !P2, P0 ;  /* 0x0000001102007c0c */ /* 0x000fe2000d741300 */
[----:B------:R-:W-:Y:S01]  /*02d0*/  USHF.L.U64.HI UR8, UR6, 0x2, UR8 ;  /* 0x0000000206087899 */ /* 0x000fe20008010208 */
[----:B------:R-:W-:-:S04]  /*02e0*/  SHF.R.S32.HI R2, RZ, 0x5, R3 ;  /* 0x00000005ff027819 */ /* 0x000fc80000011403 */
[----:B-1----:R-:W-:-:S07]  /*02f0*/  LEA R2, R2, UR9, 0x3 ;  /* 0x0000000902027c11 */ /* 0x002fce000f8e18ff */
.L_x_742:
[----:B0-----:R-:W0:Y:S01]  /*0300*/  LDC R9, c[0x0][0x2a0] ;  /* 0x0000a800ff097b82 */ /* 0x001e220000000800 */
[----:B------:R-:W-:Y:S01]  /*0310*/  IABS R6, UR15 ;  /* 0x0000000f00067c13 */ /* 0x000fe20008000000 */
[----:B------:R-:W-:Y:S01]  /*0320*/  ULDC.64 UR10, c[0x0][0x248] ;  /* 0x00009200000a7ab9 */ /* 0x000fe20000000a00 */
[----:B------:R-:W-:Y:S01]  /*0330*/  ISETP.LE.AND P0, PT, RZ, UR15, PT ;  /* 0x0000000fff007c0c */ /* 0x000fe2000bf03270 */
[----:B------:R-:W-:Y:S01]  /*0340*/  UIMAD.WIDE UR10, UR15, 0x8, UR10 ;  /* 0x000000080f0a78a5 */ /* 0x000fe2000f8e020a */
[----:B-1----:R-:W-:Y:S01]  /*0350*/  SHF.R.S32.HI R11, RZ, 0x1f, R0 ;  /* 0x0000001fff0b7819 */ /* 0x002fe20000011400 */
        /* <DEDUP_REMOVED lines=151> */
[----:B------:R-:W-:Y:S01]  /*0cd0*/  ULDC.U8 UR9, c[0x0][0x2a4] ;  /* 0x0000a90000097ab9 */ /* 0x000fe20000000000 */
[C---:B------:R-:W-:Y:S01]  /*0ce0*/  SHF.L.U32 R11, R8.reuse, 0x2, RZ ;  /* 0x00000002080b7819 */ /* 0x040fe200000006ff */
[----:B------:R-:W-:Y:S01]  /*0cf0*/  ULDC.64 UR18, c[0x0][0x238] ;  /* 0x00008e0000127ab9 */ /* 0x000fe20000000a00 */
[----:B------:R-:W-:Y:S02]  /*0d00*/  ISETP.NE.AND P0, PT, RZ, UR9, PT ;  /* 0x00000009ff007c0c */ /* 0x000fe4000bf05270 */
[----:B------:R-:W-:Y:S02]  /*0d10*/  SHF.L.U64.HI R12, R8, 0x2, R9 ;  /* 0x00000002080c7819 */ /* 0x000fe40000010209 */
[----:B------:R-:W-:-:S04]  /*0d20*/  IADD3 R8, P3, R11, UR18, RZ ;  /* 0x000000120b087c10 */ /* 0x000fc8000ff7e0ff */
[----:B------:R-:W-:-:S05]  /*0d30*/  IADD3.X R9, R12, UR19, RZ, P3, !PT ;  /* 0x000000130c097c10 */ /* 0x000fca0009ffe4ff */
[----:B------:R-:W0:Y:S02]  /*0d40*/  @P0 LDC.64 R4, c[0x0][0x240] ;  /* 0x00009000ff040b82 */ /* 0x000e240000000a00 */
[----:B0-----:R-:W-:-:S04]  /*0d50*/  @P0 IADD3 R10, P4, R11, R4, RZ ;  /* 0x000000040b0a0210 */ /* 0x001fc80007f9e0ff */
[----:B------:R-:W-:Y:S02]  /*0d60*/  @P0 IADD3.X R11, R12, R5, RZ, P4, !PT ;  /* 0x000000050c0b0210 */ /* 0x000fe400027fe4ff */
[----:B------:R0:W5:Y:S04]  /*0d70*/  LDG.E.64 R4, desc[UR12][R8.64] ;  /* 0x0000000c08047981 */ /* 0x000168000c1e1b00 */
[----:B------:R0:W5:Y:S03]  /*0d80*/  @P0 LDG.E.64 R6, desc[UR12][R10.64] ;  /* 0x0000000c0a060981 */ /* 0x000166000c1e1b00 */
.L_x_709:
[----:B------:R-:W-:Y:S05]  /*0d90*/  BSYNC B0 ;  /* 0x0000000000007941 */ /* 0x000fea0003800000 */
.L_x_708:
[----:B------:R-:W-:Y:S01]  /*0da0*/  ULDC.U8 UR9, c[0x0][0x2a4] ;  /* 0x0000a90000097ab9 */ /* 0x000fe20000000000 */
[--C-:B0----5:R-:W-:Y:S01]  /*0db0*/  HADD2.F32 R8, -RZ, R38.reuse.H0_H0 ;  /* 0x20000026ff087230 */ /* 0x121fe20000004100 */
[----:B------:R-:W-:Y:S01]  /*0dc0*/  ISETP.NE.AND P4, PT, RZ, UR9, PT ;  /* 0x00000009ff007c0c */ /* 0x000fe2000bf85270 */
[----:B------:R-:W-:Y:S02]  /*0dd0*/  HADD2.F32 R9, -RZ, R38.H1_H1 ;  /* 0x30000026ff097230 */ /* 0x000fe40000004100 */
[--C-:B------:R-:W-:Y:S02]  /*0de0*/  HADD2.F32 R15, -RZ, R37.reuse.H0_H0 ;  /* 0x20000025ff0f7230 */ /* 0x100fe40000004100 */
[----:B------:R-:W-:Y:S01]  /*0df0*/  FADD.FTZ R8, R8, -UR20 ;  /* 0x8000001408087e21 */ /* 0x000fe20008010000 */
[----:B------:R-:W-:Y:S02]  /*0e00*/  HADD2.F32 R14, -RZ, R37.H1_H1 ;  /* 0x30000025ff0e7230 */ /* 0x000fe40000004100 */
        /* <DEDUP_REMOVED lines=22> */
.L_x_710:
[----:B------:R-:W-:Y:S01]  /*0f70*/  FMUL.FTZ R10, R15, R4 ;  /* 0x000000040f0a7220 */ /* 0x000fe20000410000 */
[----:B------:R-:W-:Y:S01]  /*0f80*/  FMUL.FTZ R17, R14, R5 ;  /* 0x000000050e117220 */ /* 0x000fe20000410000 */
[--C-:B------:R-:W-:Y:S02]  /*0f90*/  HADD2.F32 R12, -RZ, R39.reuse.H0_H0 ;  /* 0x20000027ff0c7230 */ /* 0x100fe40000004100 */
[----:B------:R-:W-:Y:S01]  /*0fa0*/  FFMA.FTZ R11, R9, R10, RZ ;  /* 0x0000000a090b7223 */ /* 0x000fe200000100ff */
[----:B------:R-:W-:Y:S01]  /*0fb0*/  FADD.FTZ R10, RZ, R10 ;  /* 0x0000000aff0a7221 */ /* 0x000fe20000010000 */
[----:B------:R-:W-:Y:S02]  /*0fc0*/  HADD2.F32 R13, -RZ, R39.H1_H1 ;  /* 0x30000027ff0d7230 */ /* 0x000fe40000004100 */
[----:B------:R-:W-:Y:S01]  /*0fd0*/  FFMA.FTZ R16, R8, R17, R11 ;  /* 0x0000001108107223 */ /* 0x000fe2000001000b */
[----:B------:R-:W-:Y:S01]  /*0fe0*/  FADD.FTZ R17, R17, R10 ;  /* 0x0000000a11117221 */ /* 0x000fe20000010000 */
[----:B------:R-:W-:Y:S01]  /*0ff0*/  FADD.FTZ R11, R12, -UR20 ;  /* 0x800000140c0b7e21 */ /* 0x000fe20008010000 */
[----:B------:R-:W-:Y:S01]  /*1000*/  FADD.FTZ R10, R13, -UR20 ;  /* 0x800000140d0a7e21 */ /* 0x000fe20008010000 */
[----:B------:R-:W-:-:S02]  /*1010*/  HADD2.F32 R13, -RZ, R36.H0_H0 ;  /* 0x20000024ff0d7230 */ /* 0x000fc40000004100 */
[----:B------:R-:W-:Y:S02]  /*1020*/  HADD2.F32 R12, -RZ, R36.H1_H1 ;  /* 0x30000024ff0c7230 */ /* 0x000fe40000004100 */
        /* <DEDUP_REMOVED lines=21> */
.L_x_711:
[----:B------:R-:W-:Y:S01]  /*1180*/  FMUL.FTZ R20, R13, R4 ;  /* 0x000000040d147220 */ /* 0x000fe20000410000 */
[--C-:B------:R-:W-:Y:S02]  /*1190*/  HADD2.F32 R18, -RZ, R34.reuse.H0_H0 ;  /* 0x20000022ff127230 */ /* 0x100fe40000004100 */
[----:B------:R-:W-:Y:S01]  /*11a0*/  FMUL.FTZ R23, R12, R5 ;  /* 0x000000050c177220 */ /* 0x000fe20000410000 */
[----:B------:R-:W-:Y:S02]  /*11b0*/  HADD2.F32 R22, -RZ, R34.H1_H1 ;  /* 0x30000022ff167230 */ /* 0x000fe40000004100 */
[----:B------:R-:W-:Y:S01]  /*11c0*/  FFMA.FTZ R21, R11, R20, R16 ;  /* 0x000000140b157223 */ /* 0x000fe20000010010 */
[----:B------:R-:W-:Y:S01]  /*11d0*/  FADD.FTZ R20, R17, R20 ;  /* 0x0000001411147221 */ /* 0x000fe20000010000 */
[----:B------:R-:W-:Y:S01]  /*11e0*/  FADD.FTZ R17, R18, -UR20 ;  /* 0x8000001412117e21 */ /* 0x000fe20008010000 */
[--C-:B------:R-:W-:Y:S02]  /*11f0*/  HADD2.F32 R19, -RZ, R33.reuse.H0_H0 ;  /* 0x20000021ff137230 */ /* 0x100fe40000004100 */
[----:B------:R-:W-:Y:S01]  /*1200*/  FADD.FTZ R18, R22, -UR20 ;  /* 0x8000001416127e21 */ /* 0x000fe20008010000 */
[----:B------:R-:W-:-:S02]  /*1210*/  HADD2.F32 R16, -RZ, R33.H1_H1 ;  /* 0x30000021ff107230 */ /* 0x000fc40000004100 */
        /* <DEDUP_REMOVED lines=21> */
.L_x_712:
[----:B------:R-:W-:Y:S01]  /*1370*/  FFMA.FTZ R24, R10, R23, R21 ;  /* 0x000000170a187223 */ /* 0x000fe20000010015 */
[----:B------:R-:W-:Y:S01]  /*1380*/  FMUL.FTZ R22, R19, R4 ;  /* 0x0000000413167220 */ /* 0x000fe20000410000 */
[----:B------:R-:W-:Y:S01]  /*1390*/  FADD.FTZ R23, R23, R20 ;  /* 0x0000001417177221 */ /* 0x000fe20000010000 */
[----:B------:R-:W-:Y:S01]  /*13a0*/  FMUL.FTZ R25, R16, R5 ;  /* 0x0000000510197220 */ /* 0x000fe20000410000 */
[--C-:B------:R-:W-:Y:S02]  /*13b0*/  HADD2.F32 R20, -RZ, R35.reuse.H0_H0 ;  /* 0x20000023ff147230 */ /* 0x100fe40000004100 */
[----:B------:R-:W-:Y:S01]  /*13c0*/  FFMA.FTZ R21, R17, R22, R24 ;  /* 0x0000001611157223 */ /* 0x000fe20000010018 */
[----:B------:R-:W-:Y:S01]  /*13d0*/  FADD.FTZ R22, R23, R22 ;  /* 0x0000001617167221 */ /* 0x000fe20000010000 */
        /* <DEDUP_REMOVED lines=28> */
.L_x_713:
        /* <DEDUP_REMOVED lines=11> */
[----:B------:R-:W-:Y:S01]  /*1650*/  FADD.FTZ R15, RZ, R15 ;  /* 0x0000000fff0f7221 */ /* 0x000fe20000010000 */
[----:B------:R-:W-:Y:S01]  /*1660*/  FADD.FTZ R9, RZ, R14 ;  /* 0x0000000eff097221 */ /* 0x000fe20000010000 */
[----:B------:R-:W1:Y:S01]  /*1670*/  SHFL.DOWN PT, R25, R28, 0x1, 0x1f ;  /* 0x08201f001c197f89 */ /* 0x000e6200000e0000 */
[----:B------:R-:W-:Y:S01]  /*1680*/  FFMA.FTZ R26, R11, R13, R26 ;  /* 0x0000000d0b1a7223 */ /* 0x000fe2000001001a */
[----:B------:R-:W-:Y:S01]  /*1690*/  FFMA.FTZ R11, R8, R14, RZ ;  /* 0x0000000e080b7223 */ /* 0x000fe200000100ff */
[----:B------:R-:W-:Y:S01]  /*16a0*/  UIADD3 UR9, UR10, 0x60, URZ ;  /* 0x000000600a097890 */ /* 0x000fe2000fffe03f */
        /* <DEDUP_REMOVED lines=62> */
.L_x_715:
[----:B------:R-:W-:Y:S05]  /*1a90*/  BSYNC B0 ;  /* 0x0000000000007941 */ /* 0x000fea0003800000 */
.L_x_714:
        /* <DEDUP_REMOVED lines=158> */
.L_x_717:
[----:B------:R-:W-:Y:S05]  /*2480*/  BSYNC B0 ;  /* 0x0000000000007941 */ /* 0x000fea0003800000 */
.L_x_716:
[----:B------:R-:W1:Y:S01]  /*2490*/  LDC R12, c[0x0][0xc] ;  /* 0x00000300ff0c7b82 */ /* 0x000e620000000800 */
[----:B------:R-:W-:Y:S01]  /*24a0*/  LEA R3, R3, R40, 0x3 ;  /* 0x0000002803037211 */ /* 0x000fe200078e18ff */
[----:B------:R-:W-:Y:S06]  /*24b0*/  BSSY B0, `(.L_x_718) ;  /* 0x0000012000007945 */ /* 0x000fec0003800000 */
        /* <DEDUP_REMOVED lines=17> */
.L_x_719:
[----:B------:R-:W-:Y:S05]  /*25d0*/  BSYNC B0 ;  /* 0x0000000000007941 */ /* 0x000fea0003800000 */
.L_x_718:
[----:B------:R-:W-:Y:S05]  /*25e0*/  @!P0 BRA `(.L_x_720) ;  /* 0x0000001000948947 */ /* 0x000fea0003800000 */
[----:B--2---:R-:W1:Y:S01]  /*25f0*/  LDC.64 R8, c[0x0][0x258] ;  /* 0x00009600ff087b82 */ /* 0x004e620000000a00 */
        /* <DEDUP_REMOVED lines=33> */
.L_x_722:
[----:B------:R-:W2:Y:S04]  /*2810*/  LDG.E.STRONG.GPU R3, desc[UR12][R8.64] ;  /* 0x0000000c08037981 */ /* 0x000ea8000c1ef900 */
[----:B--2---:R-:W-:Y:S01]  /*2820*/  CCTL.IVALL ;  /* 0x00000000ff00798f */ /* 0x004fe20002000000 */
[----:B------:R-:W-:Y:S05]  /*2830*/  YIELD ;  /* 0x0000000000007946 */ /* 0x000fea0003800000 */
[----:B------:R-:W-:-:S13]  /*2840*/  ISETP.NE.AND P0, PT, R3, R14, PT ;  /* 0x0000000e0300720c */ /* 0x000fda0003f05270 */
[----:B------:R-:W-:Y:S05]  /*2850*/  @P0 BRA `(.L_x_722) ;  /* 0xfffffffc00ec0947 */ /* 0x000fea000383ffff */
.L_x_721:
        /* <DEDUP_REMOVED lines=17> */
.L_x_726:
        /* <DEDUP_REMOVED lines=115> */
.L_x_725:
        /* <DEDUP_REMOVED lines=61> */
.L_x_727:
[----:B------:R-:W-:-:S13]  /*3470*/  ISETP.NE.OR P0, PT, R3, RZ, P0 ;  /* 0x000000ff0300720c */ /* 0x000fda0000705670 */
[----:B------:R-:W-:Y:S05]  /*3480*/  @!P0 BRA `(.L_x_723) ;  /* 0x00000000007c8947 */ /* 0x000fea0003800000 */
.L_x_724:
        /* <DEDUP_REMOVED lines=31> */
.L_x_723:
        /* <DEDUP_REMOVED lines=11> */
.L_x_729:
[----:B------:R-:W-:Y:S05]  /*3730*/  BSYNC B0 ;  /* 0x0000000000007941 */ /* 0x000fea0003800000 */
.L_x_728:
        /* <DEDUP_REMOVED lines=16> */
.L_x_720:
[----:B------:R-:W1:Y:S01]  /*3840*/  S2UR UR10, SR_CgaCtaId ;  /* 0x00000000000a79c3 */ /* 0x000e620000008800 */
[----:B------:R-:W-:Y:S01]  /*3850*/  UMOV UR9, 0x400 ;  /* 0x0000040000097882 */ /* 0x000fe20000000000 */
[----:B------:R-:W-:Y:S01]  /*3860*/  SHF.R.U32.HI R3, RZ, 0x3, R40 ;  /* 0x00000003ff037819 */ /* 0x000fe20000011628 */
[----:B------:R-:W-:Y:S01]  /*3870*/  ULDC.64 UR18, c[0x0][0x290] ;  /* 0x0000a40000127ab9 */ /* 0x000fe20000000a00 */
[--C-:B------:R-:W-:Y:S02]  /*3880*/  HADD2.F32 R12, -RZ, R38.reuse.H0_H0 ;  /* 0x20000026ff0c7230 */ /* 0x100fe40000004100 */
[----:B------:R-:W-:Y:S02]  /*3890*/  HADD2.F32 R38, -RZ, R38.H1_H1 ;  /* 0x30000026ff267230 */ /* 0x000fe40000004100 */
[----:B--2---:R-:W2:Y:S01]  /*38a0*/  LDC R10, c[0x0][0x2ac] ;  /* 0x0000ab00ff0a7b82 */ /* 0x004ea20000000800 */
[----:B------:R-:W-:Y:S01]  /*38b0*/  FADD.FTZ R12, R12, -UR20 ;  /* 0x800000140c0c7e21 */ /* 0x000fe20008010000 */
[----:B------:R-:W-:-:S02]  /*38c0*/  HADD2.F32 R11, -RZ, R37.H0_H0 ;  /* 0x20000025ff0b7230 */ /* 0x000fc40000004100 */
[----:B------:R-:W-:Y:S01]  /*38d0*/  FADD.FTZ R38, R38, -UR20 ;  /* 0x8000001426267e21 */ /* 0x000fe20008010000 */
[----:B------:R-:W-:-:S03]  /*38e0*/  FMUL.FTZ R23, R12, UR11 ;  /* 0x0000000b0c177c20 */ /* 0x000fc60008410000 */
[----:B------:R-:W-:Y:S01]  /*38f0*/  FMUL.FTZ R38, R38, UR11 ;  /* 0x0000000b26267c20 */ /* 0x000fe20008410000 */
[----:B-1----:R-:W-:Y:S01]  /*3900*/  ULEA UR9, UR10, UR9, 0x18 ;  /* 0x000000090a097291 */ /* 0x002fe2000f8ec03f */
[----:B--2---:R-:W-:-:S08]  /*3910*/  IMAD R3, R10, UR14, R3 ;  /* 0x0000000e0a037c24 */ /* 0x004fd0000f8e0203 */
[----:B------:R-:W-:Y:S01]  /*3920*/  @!P3 STS.64 [UR9+0x50], R28 ;  /* 0x0000501cff00b988 */ /* 0x000fe20008000a09 */
[----:B------:R-:W-:Y:S01]  /*3930*/  BAR.SYNC.DEFER_BLOCKING 0x0 ;  /* 0x0000000000007b1d */ /* 0x000fe20000010000 */
[C---:B------:R-:W-:Y:S02]  /*3940*/  IADD3 R10, R3.reuse, 0x40, RZ ;  /* 0x00000040030a7810 */ /* 0x040fe40007ffe0ff */
[----:B------:R-:W-:Y:S02]  /*3950*/  IADD3 R3, R3, 0x60, RZ ;  /* 0x0000006003037810 */ /* 0x000fe40007ffe0ff */
[----:B------:R-:W-:Y:S02]  /*3960*/  ISETP.GE.U32.AND P0, PT, R10, UR18, PT ;  /* 0x000000120a007c0c */ /* 0x000fe4000bf06070 */
[----:B------:R-:W-:Y:S02]  /*3970*/  ISETP.GE.U32.AND P3, PT, R3, UR18, PT ;  /* 0x0000001203007c0c */ /* 0x000fe4000bf66070 */
[----:B------:R-:W-:-:S02]  /*3980*/  SHF.R.S32.HI R3, RZ, 0x1f, R3 ;  /* 0x0000001fff037819 */ /* 0x000fc40000011403 */
[----:B------:R-:W-:Y:S02]  /*3990*/  SHF.R.S32.HI R10, RZ, 0x1f, R10 ;  /* 0x0000001fff0a7819 */ /* 0x000fe4000001140a */
[----:B------:R-:W-:Y:S02]  /*39a0*/  ISETP.GE.AND.EX P3, PT, R3, UR19, PT, P3 ;  /* 0x0000001303007c0c */ /* 0x000fe4000bf66330 */
[----:B------:R-:W-:Y:S01]  /*39b0*/  ISETP.GE.AND.EX P0, PT, R10, UR19, PT, P0 ;  /* 0x000000130a007c0c */ /* 0x000fe2000bf06300 */
[----:B------:R-:W-:Y:S01]  /*39c0*/  HADD2.F32 R10, -RZ, R37.H1_H1 ;  /* 0x30000025ff0a7230 */ /* 0x000fe20000004100 */
[----:B------:R-:W1:Y:S01]  /*39d0*/  LDS.64 R8, [UR9+0x50] ;  /* 0x00005009ff087984 */ /* 0x000e620008000a00 */
[----:B------:R-:W-:Y:S02]  /*39e0*/  ULDC UR9, c[0x0][0x2bc] ;  /* 0x0000af0000097ab9 */ /* 0x000fe40000000800 */
[----:B-1----:R-:W-:Y:S01]  /*39f0*/  FMUL.FTZ R3, R8, UR9 ;  /* 0x0000000908037c20 */ /* 0x002fe20008410000 */
[----:B------:R-:W-:Y:S01]  /*3a00*/  FMUL.FTZ R8, R9, UR9 ;  /* 0x0000000909087c20 */ /* 0x000fe20008410000 */
[----:B------:R-:W-:-:S02]  /*3a10*/  HADD2.F32 R9, -RZ, R39.H0_H0 ;  /* 0x20000027ff097230 */ /* 0x000fc40000004100 */
[----:B------:R-:W-:Y:S01]  /*3a20*/  HADD2.F32 R39, -RZ, R39.H1_H1 ;  /* 0x30000027ff277230 */ /* 0x000fe20000004100 */
        /* <DEDUP_REMOVED lines=19> */
.L_x_730:
        /* <DEDUP_REMOVED lines=11> */
[----:B------:R-:W-:Y:S02]  /*3c10*/  FMUL.FTZ R14, R13, UR11 ;  /* 0x0000000b0d0e7c20 */ /* 0x000fe40008410000 */
[----:B------:R-:W-:-:S02]  /*3c20*/  IMAD R17, R0, UR19, R15 ;  /* 0x0000001300117c24 */ /* 0x000fc4000f8e020f */
[----:B------:R-:W-:Y:S01]  /*3c30*/  FMUL.FTZ R15, R12, UR11 ;  /* 0x0000000b0c0f7c20 */ /* 0x000fe20008410000 */
[----:B------:R-:W-:Y:S01]  /*3c40*/  IMAD.WIDE.U32 R10, R0, UR18, R10 ;  /* 0x00000012000a7c25 */ /* 0x000fe2000f8e000a */
[----:B------:R-:W-:Y:S02]  /*3c50*/  ULDC.64 UR18, c[0x0][0x210] ;  /* 0x0000840000127ab9 */ /* 0x000fe40000000a00 */
[----:B------:R-:W-:Y:S02]  /*3c60*/  LEA R12, P5, R10, UR18, 0x1 ;  /* 0x000000120a0c7c11 */ /* 0x000fe4000f8a08ff */
[----:B------:R-:W-:Y:S02]  /*3c70*/  IADD3 R17, R11, R17, RZ ;  /* 0x000000110b117210 */ /* 0x000fe40007ffe0ff */
[----:B------:R-:W-:Y:S02]  /*3c80*/  F2FP.F16.F32.PACK_AB R11, R14, R15 ;  /* 0x0000000f0e0b723e */ /* 0x000fe400000000ff */
[----:B------:R-:W-:-:S05]  /*3c90*/  LEA.HI.X R13, R10, UR19, R17, 0x1, P5 ;  /* 0x000000130a0d7c11 */ /* 0x000fca000a8f0c11 */
[----:B------:R1:W-:Y:S02]  /*3ca0*/  STG.E desc[UR12][R12.64], R11 ;  /* 0x0000000b0c007986 */ /* 0x0003e4000c10190c */
.L_x_732:
[----:B------:R-:W-:Y:S05]  /*3cb0*/  BSYNC B0 ;  /* 0x0000000000007941 */ /* 0x000fea0003800000 */
.L_x_731:
[----:B------:R-:W-:Y:S01]  /*3cc0*/  FADD.FTZ R10, R9, -UR20 ;  /* 0x80000014090a7e21 */ /* 0x000fe20008010000 */
[----:B------:R-:W-:Y:S01]  /*3cd0*/  FADD.FTZ R39, R39, -UR20 ;  /* 0x8000001427277e21 */ /* 0x000fe20008010000 */
[--C-:B------:R-:W-:Y:S02]  /*3ce0*/  HADD2.F32 R9, -RZ, R36.reuse.H0_H0 ;  /* 0x20000024ff097230 */ /* 0x100fe40000004100 */
[----:B------:R-:W-:Y:S02]  /*3cf0*/  HADD2.F32 R36, -RZ, R36.H1_H1 ;  /* 0x30000024ff247230 */ /* 0x000fe40000004100 */
[----:B------:R-:W-:Y:S01]  /*3d00*/  FMUL.FTZ R21, R10, UR11 ;  /* 0x0000000b0a157c20 */ /* 0x000fe20008410000 */
[----:B------:R-:W-:Y:S01]  /*3d10*/  FMUL.FTZ R20, R39, UR11 ;  /* 0x0000000b27147c20 */ /* 0x000fe20008410000 */
        /* <DEDUP_REMOVED lines=19> */
.L_x_733:
[----:B------:R-:W-:Y:S04]  /*3e50*/  BSSY B0, `(.L_x_734) ;  /* 0x0000016000007945 */ /* 0x000fe80003800000 */
[----:B------:R-:W-:Y:S05]  /*3e60*/  @!P2 BRA `(.L_x_735) ;  /* 0x000000000050a947 */ /* 0x000fea0003800000 */
[----:B-1----:R-:W-:Y:S01]  /*3e70*/  IADD3 R13, R0, 0x20, RZ ;  /* 0x00000020000d7810 */ /* 0x002fe20007ffe0ff */
        /* <DEDUP_REMOVED lines=12> */
[----:B------:R-:W-:Y:S01]  /*3f40*/  F2FP.F16.F32.PACK_AB R9, R9, R14 ;  /* 0x0000000e0909723e */ /* 0x000fe200000000ff */
[----:B------:R-:W-:Y:S01]  /*3f50*/  IMAD R13, R13, UR19, R12 ;  /* 0x000000130d0d7c24 */ /* 0x000fe2000f8e020c */
[----:B------:R-:W-:Y:S02]  /*3f60*/  ULDC.64 UR18, c[0x0][0x210] ;  /* 0x0000840000127ab9 */ /* 0x000fe40000000a00 */
[----:B------:R-:W-:Y:S02]  /*3f70*/  LEA R12, P5, R10, UR18, 0x1 ;  /* 0x000000120a0c7c11 */ /* 0x000fe4000f8a08ff */
[----:B------:R-:W-:-:S04]  /*3f80*/  IADD3 R13, R11, R13, RZ ;  /* 0x0000000d0b0d7210 */ /* 0x000fc80007ffe0ff */
[----:B------:R-:W-:-:S05]  /*3f90*/  LEA.HI.X R13, R10, UR19, R13, 0x1, P5 ;  /* 0x000000130a0d7c11 */ /* 0x000fca000a8f0c0d */
[----:B------:R2:W-:Y:S02]  /*3fa0*/  STG.E desc[UR12][R12.64], R9 ;  /* 0x000000090c007986 */ /* 0x0005e4000c10190c */
.L_x_735:
[----:B------:R-:W-:Y:S05]  /*3fb0*/  BSYNC B0 ;  /* 0x0000000000007941 */ /* 0x000fea0003800000 */
.L_x_734:
[--C-:B--2---:R-:W-:Y:S01]  /*3fc0*/  HADD2.F32 R9, -RZ, R34.reuse.H0_H0 ;  /* 0x20000022ff097230 */ /* 0x104fe20000004100 */
[C---:B------:R-:W-:Y:S01]  /*3fd0*/  ISETP.LT.U32.AND P0, PT, R40.reuse, 0x100, !P0 ;  /* 0x000001002800780c */ /* 0x040fe20004701070 */
[----:B------:R-:W-:Y:S01]  /*3fe0*/  HADD2.F32 R34, -RZ, R34.H1_H1 ;  /* 0x30000022ff227230 */ /* 0x000fe20000004100 */
[----:B------:R-:W-:Y:S01]  /*3ff0*/  ISETP.LT.U32.AND P3, PT, R40, 0x100, !P3 ;  /* 0x000001002800780c */ /* 0x000fe20005f61070 */
[----:B-1----:R-:W-:Y:S02]  /*4000*/  HADD2.F32 R11, -RZ, R33.H0_H0 ;  /* 0x20000021ff0b7230 */ /* 0x002fe40000004100 */
[----:B------:R-:W-:Y:S01]  /*4010*/  FADD.FTZ R12, R9, -UR20 ;  /* 0x80000014090c7e21 */ /* 0x000fe20008010000 */
[----:B------:R-:W-:Y:S02]  /*4020*/  HADD2.F32 R9, -RZ, R35.H0_H0 ;  /* 0x20000023ff097230 */ /* 0x000fe40000004100 */
[----:B------:R-:W-:Y:S01]  /*4030*/  FADD.FTZ R34, R34, -UR20 ;  /* 0x8000001422227e21 */ /* 0x000fe20008010000 */
[----:B------:R-:W-:-:S02]  /*4040*/  HADD2.F32 R10, -RZ, R33.H1_H1 ;  /* 0x30000021ff0a7230 */ /* 0x000fc40000004100 */
[----:B------:R-:W-:Y:S01]  /*4050*/  FMUL.FTZ R23, R12, UR11 ;  /* 0x0000000b0c177c20 */ /* 0x000fe20008410000 */
[----:B------:R-:W-:Y:S02]  /*4060*/  HADD2.F32 R35, -RZ, R35.H1_H1 ;  /* 0x30000023ff237230 */ /* 0x000fe40000004100 */
        /* <DEDUP_REMOVED lines=20> */
.L_x_736:
        /* <DEDUP_REMOVED lines=17> */
[----:B------:R-:W-:Y:S02]  /*42c0*/  LEA R12, P0, R10, UR18, 0x1 ;  /* 0x000000120a0c7c11 */ /* 0x000fe4000f8008ff */
[----:B------:R-:W-:Y:S02]  /*42d0*/  IADD3 R17, R11, R17, RZ ;  /* 0x000000110b117210 */ /* 0x000fe40007ffe0ff */
[----:B------:R-:W-:Y:S02]  /*42e0*/  F2FP.F16.F32.PACK_AB R11, R14, R15 ;  /* 0x0000000f0e0b723e */ /* 0x000fe400000000ff */
[----:B------:R-:W-:-:S05]  /*42f0*/  LEA.HI.X R13, R10, UR19, R17, 0x1, P0 ;  /* 0x000000130a0d7c11 */ /* 0x000fca00080f0c11 */
[----:B------:R1:W-:Y:S02]  /*4300*/  STG.E desc[UR12][R12.64], R11 ;  /* 0x0000000b0c007986 */ /* 0x0003e4000c10190c */
.L_x_738:
[----:B------:R-:W-:Y:S05]  /*4310*/  BSYNC B0 ;  /* 0x0000000000007941 */ /* 0x000fea0003800000 */
.L_x_737:
        /* <DEDUP_REMOVED lines=8> */
[----:B------:R-:W-:-:S03]  /*43a0*/  FFMA.FTZ R7, R18, R5, R7 ;  /* 0x0000000512077223 */ /* 0x000fc60000010007 */
[----:B------:R-:W-:Y:S01]  /*43b0*/  FMUL.FTZ R10, R6, -1.4426950216293334961 ;  /* 0xbfb8aa3b060a7820 */ /* 0x000fe20000410000 */
[----:B-1----:R-:W-:-:S05]  /*43c0*/  FMUL.FTZ R13, R7, -1.4426950216293334961 ;  /* 0xbfb8aa3b070d7820 */ /* 0x002fca0000410000 */
        /* <DEDUP_REMOVED lines=14> */
.L_x_739:
[----:B------:R-:W-:Y:S04]  /*44b0*/  BSSY B0, `(.L_x_740) ;  /* 0x0000015000007945 */ /* 0x000fe80003800000 */
        /* <DEDUP_REMOVED lines=20> */
.L_x_741:
[----:B------:R-:W-:Y:S05]  /*4600*/  BSYNC B0 ;  /* 0x0000000000007941 */ /* 0x000fea0003800000 */
.L_x_740:
        /* <DEDUP_REMOVED lines=8> */
.L_x_707:
        /* <DEDUP_REMOVED lines=23> */
.L_x_744:
[----:B------:R-:W-:Y:S05]  /*4800*/  BSYNC B0 ;  /* 0x0000000000007941 */ /* 0x000fea0003800000 */
.L_x_743:
[----:B------:R-:W-:Y:S05]  /*4810*/  @P0 EXIT ;  /* 0x000000000000094d */ /* 0x000fea0003800000 */
[----:B------:R-:W-:Y:S05]  /*4820*/  @P2 BRA `(.L_x_745) ;  /* 0x0000000000202947 */ /* 0x000fea0003800000 */
[----:B------:R-:W-:-:S05]  /*4830*/  IMAD R0, R6, R7, RZ ;  /* 0x0000000706007224 */ /* 0x000fca00078e02ff */
[----:B------:R-:W-:-:S13]  /*4840*/  ISETP.NE.AND P0, PT, R0, -0x1, PT ;  /* 0xffffffff0000780c */ /* 0x000fda0003f05270 */
[----:B------:R-:W-:Y:S05]  /*4850*/  @!P0 BRA `(.L_x_745) ;  /* 0x0000000000148947 */ /* 0x000fea0003800000 */
.L_x_746:
[----:B0-----:R-:W2:Y:S04]  /*4860*/  LDG.E.STRONG.GPU R5, desc[UR12][R2.64] ;  /* 0x0000000c02057981 */ /* 0x001ea8000c1ef900 */
[----:B--2---:R-:W-:Y:S01]  /*4870*/  CCTL.IVALL ;  /* 0x00000000ff00798f */ /* 0x004fe20002000000 */
[----:B------:R-:W-:Y:S05]  /*4880*/  YIELD ;  /* 0x0000000000007946 */ /* 0x000fea0003800000 */
[----:B------:R-:W-:-:S13]  /*4890*/  ISETP.NE.AND P0, PT, R5, R0, PT ;  /* 0x000000000500720c */ /* 0x000fda0003f05270 */
[----:B------:R-:W-:Y:S05]  /*48a0*/  @P0 BRA `(.L_x_746) ;  /* 0xfffffffc00ec0947 */ /* 0x000fea000383ffff */
.L_x_745:
        /* <DEDUP_REMOVED lines=12> */
[----:B-1----:R-:W-:Y:S01]  /*4970*/  LEA R11, R3, R3, 0x1 ;  /* 0x00000003030b7211 */ /* 0x002fe200078e08ff */
        /* <DEDUP_REMOVED lines=11> */
.L_x_747:
        /* <DEDUP_REMOVED lines=23> */
.L_x_748:
        /* <DEDUP_REMOVED lines=14> */
.L_x_3309:


//--------------------- .text._Z35group_norm_nhwc_bwd_one_pass_kernelI11Fp16IOFp32WLi256ELi16ELi256EEv26Group_norm_nhwc_bwd_params --------------------------
	.section	.text._Z35group_norm_nhwc_bwd_one_pass_kernelI11Fp16IOFp32WLi256ELi16ELi256EEv26Group_norm_nhwc_bwd_params,"ax",@progbits
	.align	128
        .global         _Z35group_norm_nhwc_bwd_one_pass_kernelI11Fp16IOFp32WLi256ELi16ELi256EEv26Group_norm_nhwc_bwd_params
        .type           _Z35group_norm_nhwc_bwd_one_pass_kernelI11Fp16IOFp32WLi256ELi16ELi256EEv26Group_norm_nhwc_bwd_params,@function
        .size           _Z35group_norm_nhwc_bwd_one_pass_kernelI11Fp16IOFp32WLi256ELi16ELi256EEv26Group_norm_nhwc_bwd_params,(.L_x_3310 - _Z35group_norm_nhwc_bwd_one_pass_kernelI11Fp16IOFp32WLi256ELi16ELi256EEv26Group_norm_nhwc_bwd_params)
        .other          _Z35group_norm_nhwc_bwd_one_pass_kernelI11Fp16IOFp32WLi256ELi16ELi256EEv26Group_norm_nhwc_bwd_params,@"STO_CUDA_ENTRY STV_DEFAULT"
_Z35group_norm_nhwc_bwd_one_pass_kernelI11Fp16IOFp32WLi256ELi16ELi256EEv26Group_norm_nhwc_bwd_params:
.text._Z35group_norm_nhwc_bwd_one_pass_kernelI11Fp16IOFp32WLi256ELi16ELi256EEv26Group_norm_nhwc_bwd_params:
        /* <DEDUP_REMOVED lines=47> */
.L_x_800:
[----:B------:R-:W1:Y:S01]  /*02f0*/  LDC R8, c[0x0][0x2a0] ;  /* 0x0000a800ff087b82 */ /* 0x000e620000000800 */
        /* <DEDUP_REMOVED lines=8> */
[----:B------:R-:W-:Y:S02]  /*0380*/  SHF.R.S32.HI R21, RZ, 0x1f, R25 ;  /* 0x0000001fff157819 */ /* 0x000fe40000011419 */
        /* <DEDUP_REMOVED lines=59> */
[----:B------:R-:W4:Y:S02]  /*0740*/  @!P5 LDC.64 R32, c[0x0][0x228] ;  /* 0x00008a00ff20db82 */ /* 0x000f240000000a00 */
[----:B------:R-:W-:Y:S01]  /*0750*/  @P6 IMAD.WIDE.U32 R10, R15, R10, R6 ;  /* 0x0000000a0f0a6225 */ /* 0x000fe200078e0006 */
[----:B------:R-:W-:-:S03]  /*0760*/  IADD3 R15, R2, 0x80, RZ ;  /* 0x00000080020f7810 */ /* 0x000fc60007ffe0ff */
        /* <DEDUP_REMOVED lines=9> */
[----:B------:R-:W-:-:S02]  /*0800*/  ISETP.GE.U32.AND P2, PT, R15, UR18, PT ;  /* 0x000000120f007c0c */ /* 0x000fc4000bf46070 */
[----:B------:R-:W-:Y:S01]  /*0810*/  SHF.R.S32.HI R21, RZ, 0x1f, R15 ;  /* 0x0000001fff157819 */ /* 0x000fe2000001140f */
[----:B------:R-:W-:Y:S01]  /*0820*/  @!P5 IMAD.WIDE.U32 R8, R25, R8, R10 ;  /* 0x000000081908d225 */ /* 0x000fe200078e000a */
[----:B-1----:R-:W-:Y:S02]  /*0830*/  @P6 IADD3 R38, P1, R27, R38, RZ ;  /* 0x000000261b266210 */ /* 0x002fe40007f3e0ff */
[----:B------:R-:W-:Y:S01]  /*0840*/  ISETP.GE.OR.EX P2, PT, R21, UR19, P0, P2 ;  /* 0x0000001315007c0c */ /* 0x000fe20008746720 */
[----:B------:R-:W1:Y:S01]  /*0850*/  @!P3 LDC.64 R10, c[0x0][0x288] ;  /* 0x0000a200ff0abb82 */ /* 0x000e620000000a00 */
[----:B------:R-:W-:Y:S02]  /*0860*/  @P6 IADD3.X R39, R18, R39, RZ, P1, !PT ;  /* 0x0000002712276210 */ /* 0x000fe40000ffe4ff */
[----:B---3--:R-:W-:Y:S02]  /*0870*/  @P6 IADD3 R36, P1, R27, R36, RZ ;  /* 0x000000241b246210 */ /* 0x008fe40007f3e0ff */
[----:B------:R-:W-:-:S02]  /*0880*/  @!P5 IADD3 R9, R9, R29, RZ ;  /* 0x0000001d0909d210 */ /* 0x000fc40007ffe0ff */
[----:B------:R-:W-:Y:S01]  /*0890*/  @!P5 SHF.L.U32 R25, R8, 0x1, RZ ;  /* 0x000000010819d819 */ /* 0x000fe200000006ff */
[----:B0-----:R-:W-:Y:S01]  /*08a0*/  @!P4 IMAD R22, R23, R16, RZ ;  /* 0x000000101716c224 */ /* 0x001fe200078e02ff */
[----:B------:R-:W-:Y:S01]  /*08b0*/  @P6 IADD3.X R37, R18, R37, RZ, P1, !PT ;  /* 0x0000002512256210 */ /* 0x000fe20000ffe4ff */
[----:B------:R-:W0:Y:S01]  /*08c0*/  @!P4 LDC.64 R28, c[0x0][0x228] ;  /* 0x00008a00ff1ccb82 */ /* 0x000e220000000a00 */
[----:B------:R-:W-:Y:S02]  /*08d0*/  @!P5 SHF.L.U64.HI R18, R8, 0x1, R9 ;  /* 0x000000010812d819 */ /* 0x000fe40000010209 */
[C---:B--2---:R-:W-:Y:S02]  /*08e0*/  @!P5 IADD3 R34, P1, R25.reuse, R34, RZ ;  /* 0x000000221922d210 */ /* 0x044fe40007f3e0ff */
[----:B------:R-:W-:Y:S02]  /*08f0*/  @!P4 MOV R23, R7 ;  /* 0x000000070017c202 */ /* 0x000fe40000000f00 */
[----:B------:R-:W-:Y:S01]  /*0900*/  @!P5 IADD3.X R35, R18, R35, RZ, P1, !PT ;  /* 0x000000231223d210 */ /* 0x000fe20000ffe4ff */
[----:B------:R-:W2:Y:S01]  /*0910*/  @!P2 LDC.64 R8, c[0x0][0x288] ;  /* 0x0000a200ff08ab82 */ /* 0x000ea20000000a00 */
[----:B----4-:R-:W-:Y:S01]  /*0920*/  @!P5 IADD3 R32, P1, R25, R32, RZ ;  /* 0x000000201920d210 */ /* 0x010fe20007f3e0ff */
[----:B------:R-:W-:Y:S01]  /*0930*/  @!P4 IMAD R25, R3, R17, R22 ;  /* 0x000000110319c224 */ /* 0x000fe200078e0216 */
[----:B------:R-:W-:-:S02]  /*0940*/  @!P4 MOV R22, R4 ;  /* 0x000000040016c202 */ /* 0x000fc40000000f00 */
[----:B------:R-:W-:-:S03]  /*0950*/  @!P5 IADD3.X R33, R18, R33, RZ, P1, !PT ;  /* 0x000000211221d210 */ /* 0x000fc60000ffe4ff */
[----:B------:R-:W-:Y:S01]  /*0960*/  @!P4 IMAD.WIDE.U32 R16, R3, R16, R22 ;  /* 0x000000100310c225 */ /* 0x000fe200078e0016 */
[----:B------:R-:W3:Y:S01]  /*0970*/  @!P3 LDC.64 R26, c[0x0][0x230] ;  /* 0x00008c00ff1abb82 */ /* 0x000ee20000000a00 */
[----:B------:R-:W-:Y:S02]  /*0980*/  @!P3 MOV R23, R7 ;  /* 0x000000070017b202 */ /* 0x000fe40000000f00 */
[----:B-1----:R-:W-:Y:S01]  /*0990*/  @!P3 IMAD R22, R19, R10, RZ ;  /* 0x0000000a1316b224 */ /* 0x002fe200078e02ff */
[----:B------:R-:W-:Y:S02]  /*09a0*/  @!P4 IADD3 R17, R17, R25, RZ ;  /* 0x000000191111c210 */ /* 0x000fe40007ffe0ff */
[----:B------:R-:W-:Y:S01]  /*09b0*/  @!P4 SHF.L.U32 R25, R16, 0x1, RZ ;  /* 0x000000011019c819 */ /* 0x000fe200000006ff */
[----:B------:R-:W-:Y:S01]  /*09c0*/  @!P3 IMAD R41, R20, R11, R22 ;  /* 0x0000000b1429b224 */ /* 0x000fe200078e0216 */
[----:B------:R-:W-:Y:S01]  /*09d0*/  @!P3 MOV R22, R4 ;  /* 0x000000040016b202 */ /* 0x000fe20000000f00 */
[----:B------:R-:W1:Y:S01]  /*09e0*/  @!P3 LDC.64 R18, c[0x0][0x228] ;  /* 0x00008a00ff12bb82 */ /* 0x000e620000000a00 */
[----:B------:R-:W-:-:S02]  /*09f0*/  @!P4 SHF.L.U64.HI R40, R16, 0x1, R17 ;  /* 0x000000011028c819 */ /* 0x000fc40000010211 */
[C---:B------:R-:W-:Y:S01]  /*0a00*/  @!P4 IADD3 R30, P1, R25.reuse, R30, RZ ;  /* 0x0000001e191ec210 */ /* 0x040fe20007f3e0ff */
[----:B------:R-:W-:Y:S01]  /*0a10*/  @!P3 IMAD.WIDE.U32 R10, R20, R10, R22 ;  /* 0x0000000a140ab225 */ /* 0x000fe200078e0016 */
[----:B------:R-:W-:Y:S02]  /*0a20*/  P2R R3, PR, RZ, 0x20 ;  /* 0x00000020ff037803 */ /* 0x000fe40000000000 */
[----:B------:R-:W-:Y:S01]  /*0a30*/  @!P4 IADD3.X R31, R40, R31, RZ, P1, !PT ;  /* 0x0000001f281fc210 */ /* 0x000fe20000ffe4ff */
[----:B------:R-:W4:Y:S01]  /*0a40*/  @!P2 LDC.64 R16, c[0x0][0x230] ;  /* 0x00008c00ff10ab82 */ /* 0x000f220000000a00 */
[----:B0-----:R-:W-:Y:S01]  /*0a50*/  @!P4 IADD3 R28, P1, R25, R28, RZ ;  /* 0x0000001c191cc210 */ /* 0x001fe20007f3e0ff */
[----:B--2---:R-:W-:Y:S01]  /*0a60*/  @!P2 IMAD R22, R21, R8, RZ ;  /* 0x000000081516a224 */ /* 0x004fe200078e02ff */
[----:B------:R-:W-:Y:S02]  /*0a70*/  @!P3 IADD3 R11, R11, R41, RZ ;  /* 0x000000290b0bb210 */ /* 0x000fe40007ffe0ff */
[C---:B------:R-:W-:Y:S01]  /*0a80*/  @!P3 SHF.L.U32 R21, R10.reuse, 0x1, RZ ;  /* 0x000000010a15b819 */ /* 0x040fe200000006ff */
[----:B------:R-:W-:Y:S01]  /*0a90*/  @!P2 IMAD R23, R15, R9, R22 ;  /* 0x000000090f17a224 */ /* 0x000fe200078e0216 */
[----:B------:R-:W-:Y:S01]  /*0aa0*/  @!P3 SHF.L.U64.HI R20, R10, 0x1, R11 ;  /* 0x000000010a14b819 */ /* 0x000fe2000001020b */
[----:B------:R-:W0:Y:S01]  /*0ab0*/  @!P2 LDC.64 R24, c[0x0][0x228] ;  /* 0x00008a00ff18ab82 */ /* 0x000e220000000a00 */
[----:B------:R-:W-:-:S02]  /*0ac0*/  @!P2 MOV R10, R4 ;  /* 0x00000004000aa202 */ /* 0x000fc40000000f00 */
[----:B------:R-:W-:Y:S02]  /*0ad0*/  @!P2 MOV R11, R7 ;  /* 0x00000007000ba202 */ /* 0x000fe40000000f00 */
[----:B------:R-:W-:Y:S02]  /*0ae0*/  @!P4 IADD3.X R29, R40, R29, RZ, P1, !PT ;  /* 0x0000001d281dc210 */ /* 0x000fe40000ffe4ff */
[----:B---3--:R-:W-:Y:S01]  /*0af0*/  @!P3 IADD3 R26, P1, R21, R26, RZ ;  /* 0x0000001a151ab210 */ /* 0x008fe20007f3e0ff */
        /* <DEDUP_REMOVED lines=54> */
[----:B------:R-:W-:-:S04]  /*0e60*/  ISETP.GE.AND.EX P6, PT, R41, UR19, PT, P6 ;  /* 0x0000001329007c0c */ /* 0x000fc8000bfc6360 */
[----:B------:R-:W-:-:S13]  /*0e70*/  ISETP.LT.U32.AND P6, PT, R14, 0x100, !P6 ;  /* 0x000001000e00780c */ /* 0x000fda00077c1070 */
        /* <DEDUP_REMOVED lines=18> */
[----:B------:R-:W-:Y:S02]  /*0fa0*/  MOV R15, RZ ;  /* 0x000000ff000f7202 */ /* 0x000fe40000000f00 */
[----:B------:R-:W-:-:S04]  /*0fb0*/  MOV R54, RZ ;  /* 0x000000ff00367202 */ /* 0x000fc80000000f00 */
[----:B-----5:R-:W5:Y:S01]  /*0fc0*/  @P5 LDG.E R15, desc[UR12][R38.64] ;  /* 0x0000000c260f5981 */ /* 0x020f62000c1e1900 */
[----:B------:R-:W-:Y:S02]  /*0fd0*/  CS2R R52, SRZ ;  /* 0x0000000000347805 */ /* 0x000fe4000001ff00 */
[----:B------:R-:W-:Y:S01]  /*0fe0*/  CS2R R50, SRZ ;  /* 0x0000000000327805 */ /* 0x000fe2000001ff00 */
[----:B------:R-:W-:Y:S01]  /*0ff0*/  UMOV UR18, 0x3f800000 ;  /* 0x3f80000000127882 */ /* 0x000fe20000000000 */
[----:B------:R-:W-:Y:S04]  /*1000*/  BSSY B0, `(.L_x_750) ;  /* 0x0000035000007945 */ /* 0x000fe80003800000 */
[----:B------:R-:W5:Y:S01]  /*1010*/  @!P3 LDG.E R50, desc[UR12][R10.64] ;  /* 0x0000000c0a32b981 */ /* 0x000f62000c1e1900 */
        /* <DEDUP_REMOVED lines=17> */
[----:B-1----:R-:W-:-:S03]  /*1130*/  CS2R R42, SRZ ;  /* 0x00000000002a7805 */ /* 0x002fc6000001ff00 */
[----:B------:R-:W5:Y:S02]  /*1140*/  @!P3 LDG.E R44, desc[UR12][R26.64] ;  /* 0x0000000c1a2cb981 */ /* 0x000f64000c1e1900 */
[----:B------:R-:W-:Y:S02]  /*1150*/  @P6 FADD.FTZ R41, R41, UR9 ;  /* 0x0000000929296e21 */ /* 0x000fe40008010000 */
[----:B------:R-:W5:Y:S04]  /*1160*/  @!P2 LDG.E R49, desc[UR12][R24.64] ;  /* 0x0000000c1831a981 */ /* 0x000f68000c1e1900 */
[----:B------:R-:W5:Y:S01]  /*1170*/  @!P5 LDG.E R45, desc[UR12][R34.64] ;  /* 0x0000000c222dd981 */ /* 0x000f62000c1e1900 */
[----:B------:R-:W0:Y:S03]  /*1180*/  @P6 MUFU.RSQ R41, R41 ;  /* 0x0000002900296308 */ /* 0x000e260000001400 */
[----:B------:R-:W5:Y:S04]  /*1190*/  @!P5 LDG.E R52, desc[UR12][R32.64] ;  /* 0x0000000c2034d981 */ /* 0x000f68000c1e1900 */
[----:B------:R-:W5:Y:S04]  /*11a0*/  @!P4 LDG.E R43, desc[UR12][R30.64] ;  /* 0x0000000c1e2bc981 */ /* 0x000f68000c1e1900 */
[----:B------:R-:W5:Y:S04]  /*11b0*/  @!P1 LDG.E R42, desc[UR12][R18.64] ;  /* 0x0000000c122a9981 */ /* 0x000f68000c1e1900 */
[----:B------:R-:W5:Y:S01]  /*11c0*/  @!P1 LDG.E R48, desc[UR12][R16.64] ;  /* 0x0000000c10309981 */ /* 0x000f62000c1e1900 */
[----:B0-----:R-:W-:-:S02]  /*11d0*/  @P6 R2UR UR9, R41 ;  /* 0x00000000290962ca */ /* 0x001fc400000e0000 */
[----:B------:R-:W-:-:S13]  /*11e0*/  ISETP.NE.AND P6, PT, R60, RZ, PT ;  /* 0x000000ff3c00720c */ /* 0x000fda0003fc5270 */
[----:B------:R-:W2:Y:S04]  /*11f0*/  @!P6 LDG.E R54, desc[UR12][R22.64] ;  /* 0x0000000c1636e981 */ /* 0x000ea8000c1e1900 */
[----:B------:R-:W5:Y:S01]  /*1200*/  @!P6 LDG.E R53, desc[UR12][R20.64] ;  /* 0x0000000c1435e981 */ /* 0x000f62000c1e1900 */
[----:B------:R-:W-:Y:S01]  /*1210*/  HFMA2.MMA R41, -RZ, RZ, 0, 0 ;  /* 0x00000000ff297435 */ /* 0x000fe200000001ff */
[----:B------:R-:W-:Y:S01]  /*1220*/  @UP0 UMOV UR18, UR9 ;  /* 0x0000000900120c82 */ /* 0x000fe20008000000 */
[----:B------:R-:W-:-:S08]  /*1230*/  CS2R R10, SRZ ;  /* 0x00000000000a7805 */ /* 0x000fd0000001ff00 */
[----:B------:R0:W5:Y:S02]  /*1240*/  @!P2 LDG.E R41, desc[UR12][R8.64] ;  /* 0x0000000c0829a981 */ /* 0x000164000c1e1900 */
[----:B0-----:R-:W-:Y:S01]  /*1250*/  CS2R R8, SRZ ;  /* 0x0000000000087805 */ /* 0x001fe2000001ff00 */
[--C-:B--2---:R-:W-:Y:S02]  /*1260*/  HADD2.F32 R3, -RZ, R54.reuse.H0_H0 ;  /* 0x20000036ff037230 */ /* 0x104fe40000004100 */
[----:B------:R-:W-:Y:S01]  /*1270*/  HADD2.F32 R22, -RZ, R54.H1_H1 ;  /* 0x30000036ff167230 */ /* 0x000fe20000004100 */
[----:B------:R-:W-:Y:S06]  /*1280*/  @P0 BRA `(.L_x_751) ;  /* 0x0000000000300947 */ /* 0x000fec0003800000 */
[----:B------:R-:W-:Y:S01]  /*1290*/  ULDC.U8 UR9, c[0x0][0x2a4] ;  /* 0x0000a90000097ab9 */ /* 0x000fe20000000000 */
[C---:B------:R-:W-:Y:S01]  /*12a0*/  SHF.L.U32 R17, R12.reuse, 0x2, RZ ;  /* 0x000000020c117819 */ /* 0x040fe200000006ff */
[----:B------:R-:W-:Y:S01]  /*12b0*/  ULDC.64 UR10, c[0x0][0x238] ;  /* 0x00008e00000a7ab9 */ /* 0x000fe20000000a00 */
[----:B------:R-:W-:Y:S02]  /*12c0*/  ISETP.NE.AND P0, PT, RZ, UR9, PT ;  /* 0x00000009ff007c0c */ /* 0x000fe4000bf05270 */
[----:B------:R-:W-:-:S11]  /*12d0*/  SHF.L.U64.HI R16, R12, 0x2, R13 ;  /* 0x000000020c107819 */ /* 0x000fd6000001020d */
[----:B------:R-:W0:Y:S02]  /*12e0*/  @P0 LDC.64 R8, c[0x0][0x240] ;  /* 0x00009000ff080b82 */ /* 0x000e240000000a00 */
[----:B0-----:R-:W-:-:S04]  /*12f0*/  @P0 IADD3 R12, P6, R17, R8, RZ ;  /* 0x00000008110c0210 */ /* 0x001fc80007fde0ff */
[----:B------:R-:W-:Y:S02]  /*1300*/  @P0 IADD3.X R13, R16, R9, RZ, P6, !PT ;  /* 0x00000009100d0210 */ /* 0x000fe400037fe4ff */
[----:B------:R-:W-:-:S03]  /*1310*/  IADD3 R8, P6, R17, UR10, RZ ;  /* 0x0000000a11087c10 */ /* 0x000fc6000ffde0ff */
[----:B------:R0:W5:Y:S01]  /*1320*/  @P0 LDG.E.64 R10, desc[UR12][R12.64] ;  /* 0x0000000c0c0a0981 */ /* 0x000162000c1e1b00 */
[----:B------:R-:W-:-:S06]  /*1330*/  IADD3.X R9, R16, UR11, RZ, P6, !PT ;  /* 0x0000000b10097c10 */ /* 0x000fcc000b7fe4ff */
[----:B------:R-:W5:Y:S03]  /*1340*/  LDG.E.64 R8, desc[UR12][R8.64] ;  /* 0x0000000c08087981 */ /* 0x000f66000c1e1b00 */
.L_x_751:
[----:B------:R-:W-:Y:S05]  /*1350*/  BSYNC B0 ;  /* 0x0000000000007941 */ /* 0x000fea0003800000 */
.L_x_750:
[----:B------:R-:W-:Y:S01]  /*1360*/  ULDC.U8 UR9, c[0x0][0x2a4] ;  /* 0x0000a90000097ab9 */ /* 0x000fe20000000000 */
[----:B------:R-:W-:Y:S01]  /*1370*/  FADD.FTZ R3, R3, -UR17 ;  /* 0x8000001103037e21 */ /* 0x000fe20008010000 */
[----:B------:R-:W-:Y:S01]  /*1380*/  ISETP.NE.AND P0, PT, RZ, UR9, PT ;  /* 0x00000009ff007c0c */ /* 0x000fe2000bf05270 */
[----:B------:R-:W-:Y:S01]  /*1390*/  FADD.FTZ R22, R22, -UR17 ;  /* 0x8000001116167e21 */ /* 0x000fe20008010000 */
[--C-:B-----5:R-:W-:Y:S02]  /*13a0*/  HADD2.F32 R37, -RZ, R53.reuse.H0_H0 ;  /* 0x20000035ff257230 */ /* 0x120fe40000004100 */
[----:B------:R-:W-:Y:S01]  /*13b0*/  FMUL.FTZ R23, R3, UR18 ;  /* 0x0000001203177c20 */ /* 0x000fe20008410000 */
[----:B------:R-:W-:Y:S02]  /*13c0*/  HADD2.F32 R35, -RZ, R53.H1_H1 ;  /* 0x30000035ff237230 */ /* 0x000fe40000004100 */
[----:B------:R-:W-:Y:S01]  /*13d0*/  FMUL.FTZ R24, R22, UR18 ;  /* 0x0000001216187c20 */ /* 0x000fe20008410000 */
[----:B------:R-:W-:-:S05]  /*13e0*/  P2R R57, PR, RZ, 0x1 ;  /* 0x00000001ff397803 */ /* 0x000fca0000000000 */
        /* <DEDUP_REMOVED lines=19> */
.L_x_752:
[----:B0-----:R-:W-:Y:S01]  /*1520*/  FMUL.FTZ R12, R37, R8 ;  /* 0x00000008250c7220 */ /* 0x001fe20000410000 */
[--C-:B------:R-:W-:Y:S02]  /*1530*/  HADD2.F32 R17, -RZ, R45.reuse.H0_H0 ;  /* 0x2000002dff117230 */ /* 0x100fe40000004100 */
[----:B------:R-:W-:Y:S01]  /*1540*/  FMUL.FTZ R13, R35, R9 ;  /* 0x00000009230d7220 */ /* 0x000fe20000410000 */
[----:B------:R-:W-:Y:S02]  /*1550*/  HADD2.F32 R18, -RZ, R45.H1_H1 ;  /* 0x3000002dff127230 */ /* 0x000fe40000004100 */
[----:B------:R-:W-:Y:S01]  /*1560*/  FFMA.FTZ R3, R23, R12, RZ ;  /* 0x0000000c17037223 */ /* 0x000fe200000100ff */
[----:B------:R-:W-:Y:S01]  /*1570*/  FADD.FTZ R16, RZ, R12 ;  /* 0x0000000cff107221 */ /* 0x000fe20000010000 */
[----:B------:R-:W-:Y:S01]  /*1580*/  FADD.FTZ R17, R17, -UR17 ;  /* 0x8000001111117e21 */ /* 0x000fe20008010000 */
[--C-:B------:R-:W-:Y:S02]  /*1590*/  HADD2.F32 R36, -RZ, R52.reuse.H0_H0 ;  /* 0x20000034ff247230 */ /* 0x100fe40000004100 */
[----:B------:R-:W-:Y:S01]  /*15a0*/  FADD.FTZ R18, R18, -UR17 ;  /* 0x8000001112127e21 */ /* 0x000fe20008010000 */
[----:B------:R-:W-:Y:S01]  /*15b0*/  FFMA.FTZ R12, R24, R13, R3 ;  /* 0x0000000d180c7223 */ /* 0x000fe20000010003 */
[----:B------:R-:W-:Y:S01]  /*15c0*/  FADD.FTZ R3, R13, R16 ;  /* 0x000000100d037221 */ /* 0x000fe20000010000 */
        /* <DEDUP_REMOVED lines=22> */
.L_x_753:
[--C-:B------:R-:W-:Y:S02]  /*1730*/  HADD2.F32 R13, -RZ, R43.reuse.H0_H0 ;  /* 0x2000002bff0d7230 */ /* 0x100fe40000004100 */
[----:B------:R-:W-:Y:S01]  /*1740*/  FMUL.FTZ R16, R36, R8 ;  /* 0x0000000824107220 */ /* 0x000fe20000410000 */
[----:B------:R-:W-:Y:S02]  /*1750*/  HADD2.F32 R18, -RZ, R43.H1_H1 ;  /* 0x3000002bff127230 */ /* 0x000fe40000004100 */
[----:B------:R-:W-:Y:S01]  /*1760*/  FMUL.FTZ R19, R30, R9 ;  /* 0x000000091e137220 */ /* 0x000fe20000410000 */
[----:B------:R-:W-:Y:S01]  /*1770*/  FADD.FTZ R13, R13, -UR17 ;  /* 0x800000110d0d7e21 */ /* 0x000fe20008010000 */
[----:B------:R-:W-:Y:S01]  /*1780*/  FFMA.FTZ R17, R25, R16, R12 ;  /* 0x0000001019117223 */ /* 0x000fe2000001000c */
[----:B------:R-:W-:Y:S01]  /*1790*/  FADD.FTZ R18, R18, -UR17 ;  /* 0x8000001112127e21 */ /* 0x000fe20008010000 */
[----:B------:R-:W-:Y:S01]  /*17a0*/  FADD.FTZ R16, R3, R16 ;  /* 0x0000001003107221 */ /* 0x000fe20000010000 */
[----:B------:R-:W-:Y:S01]  /*17b0*/  FMUL.FTZ R31, R13, UR18 ;  /* 0x000000120d1f7c20 */ /* 0x000fe20008410000 */
[----:B------:R-:W-:-:S02]  /*17c0*/  HADD2.F32 R3, -RZ, R51.H0_H0 ;  /* 0x20000033ff037230 */ /* 0x000fc40000004100 */
        /* <DEDUP_REMOVED lines=21> */
.L_x_754:
        /* <DEDUP_REMOVED lines=35> */
.L_x_755:
[--C-:B------:R-:W-:Y:S02]  /*1b50*/  HADD2.F32 R22, -RZ, R41.reuse.H0_H0 ;  /* 0x20000029ff167230 */ /* 0x100fe40000004100 */
[----:B------:R-:W-:Y:S01]  /*1b60*/  FMUL.FTZ R20, R16, R8 ;  /* 0x0000000810147220 */ /* 0x000fe20000410000 */
[----:B------:R-:W-:Y:S02]  /*1b70*/  HADD2.F32 R29, -RZ, R41.H1_H1 ;  /* 0x30000029ff1d7230 */ /* 0x000fe40000004100 */
[----:B------:R-:W-:Y:S01]  /*1b80*/  FFMA.FTZ R32, R23, R37, RZ ;  /* 0x0000002517207223 */ /* 0x000fe200000100ff */
[----:B------:R-:W-:Y:S01]  /*1b90*/  FMUL.FTZ R34, R17, R9 ;  /* 0x0000000911227220 */ /* 0x000fe20000410000 */
[----:B------:R-:W-:Y:S01]  /*1ba0*/  FADD.FTZ R22, R22, -UR17 ;  /* 0x8000001116167e21 */ /* 0x000fe20008010000 */
[----:B------:R-:W-:Y:S01]  /*1bb0*/  FFMA.FTZ R28, R18, R20, R21 ;  /* 0x00000014121c7223 */ /* 0x000fe20000010015 */
[----:B------:R-:W-:Y:S01]  /*1bc0*/  FADD.FTZ R29, R29, -UR17 ;  /* 0x800000111d1d7e21 */ /* 0x000fe20008010000 */
[----:B------:R-:W-:Y:S01]  /*1bd0*/  FADD.FTZ R27, R27, R20 ;  /* 0x000000141b1b7221 */ /* 0x000fe20000010000 */
[----:B------:R-:W-:-:S02]  /*1be0*/  HADD2.F32 R20, -RZ, R49.H0_H0 ;  /* 0x20000031ff147230 */ /* 0x000fc40000004100 */
[----:B------:R-:W-:Y:S01]  /*1bf0*/  FMUL.FTZ R22, R22, UR18 ;  /* 0x0000001216167c20 */ /* 0x000fe20008410000 */
[----:B------:R-:W-:Y:S02]  /*1c00*/  HADD2.F32 R21, -RZ, R49.H1_H1 ;  /* 0x30000031ff157230 */ /* 0x000fe40000004100 */
        /* <DEDUP_REMOVED lines=12> */
[----:B0-----:R-:W-:Y:S01]  /*1cd0*/  FADD.FTZ R59, -R38, 1 ;  /* 0x3f800000263b7421 */ /* 0x001fe20000010100 */
[----:B------:R-:W-:Y:S01]  /*1ce0*/  FMUL.FTZ R21, R21, R38 ;  /* 0x0000002615157220 */ /* 0x000fe20000410000 */
[----:B-1----:R-:W-:Y:S01]  /*1cf0*/  FADD.FTZ R58, -R39, 1 ;  /* 0x3f800000273a7421 */ /* 0x002fe20000010100 */
[----:B------:R-:W-:-:S03]  /*1d00*/  FMUL.FTZ R20, R20, R39 ;  /* 0x0000002714147220 */ /* 0x000fc60000410000 */
[----:B------:R-:W-:Y:S01]  /*1d10*/  FFMA.FTZ R33, R33, R58, 1 ;  /* 0x3f80000021217423 */ /* 0x000fe2000001003a */
[----:B------:R-:W-:-:S03]  /*1d20*/  FFMA.FTZ R58, R29, R59, 1 ;  /* 0x3f8000001d3a7423 */ /* 0x000fc6000001003b */
[----:B------:R-:W-:Y:S01]  /*1d30*/  FMUL.FTZ R20, R20, R33 ;  /* 0x0000002114147220 */ /* 0x000fe20000410000 */
[----:B------:R-:W-:-:S07]  /*1d40*/  FMUL.FTZ R21, R21, R58 ;  /* 0x0000003a15157220 */ /* 0x000fce0000410000 */
.L_x_756:
[----:B------:R-:W-:Y:S01]  /*1d50*/  FFMA.FTZ R33, R19, R34, R28 ;  /* 0x0000002213217223 */ /* 0x000fe2000001001c */
[----:B------:R-:W-:Y:S01]  /*1d60*/  FMUL.FTZ R29, R20, R8 ;  /* 0x00000008141d7220 */ /* 0x000fe20000410000 */
[----:B------:R-:W-:Y:S01]  /*1d70*/  FADD.FTZ R34, R34, R27 ;  /* 0x0000001b22227221 */ /* 0x000fe20000010000 */
[----:B------:R-:W-:Y:S01]  /*1d80*/  FFMA.FTZ R27, R24, R35, RZ ;  /* 0x00000023181b7223 */ /* 0x000fe200000100ff */
[----:B------:R-:W-:Y:S01]  /*1d90*/  FFMA.FTZ R32, R25, R36, R32 ;  /* 0x0000002419207223 */ /* 0x000fe20000010020 */
[----:B------:R-:W-:Y:S01]  /*1da0*/  FFMA.FTZ R28, R22, R29, R33 ;  /* 0x0000001d161c7223 */ /* 0x000fe20000010021 */
[----:B------:R-:W-:Y:S01]  /*1db0*/  FADD.FTZ R29, R34, R29 ;  /* 0x0000001d221d7221 */ /* 0x000fe20000010000 */
[----:B------:R-:W-:Y:S01]  /*1dc0*/  FMUL.FTZ R34, R21, R9 ;  /* 0x0000000915227220 */ /* 0x000fe20000410000 */
[--C-:B------:R-:W-:Y:S02]  /*1dd0*/  HADD2.F32 R25, -RZ, R42.reuse.H0_H0 ;  /* 0x2000002aff197230 */ /* 0x100fe40000004100 */
[----:B------:R-:W-:Y:S01]  /*1de0*/  FFMA.FTZ R24, R26, R30, R27 ;  /* 0x0000001e1a187223 */ /* 0x000fe2000001001b */
[----:B------:R-:W-:-:S02]  /*1df0*/  HADD2.F32 R27, -RZ, R42.H1_H1 ;  /* 0x3000002aff1b7230 */ /* 0x000fc40000004100 */
[----:B------:R-:W-:Y:S01]  /*1e00*/  FFMA.FTZ R33, R23, R34, R28 ;  /* 0x0000002217217223 */ /* 0x000fe2000001001c */
[----:B------:R-:W-:Y:S01]  /*1e10*/  FADD.FTZ R34, R34, R29 ;  /* 0x0000001d22227221 */ /* 0x000fe20000010000 */
[----:B------:R-:W-:Y:S01]  /*1e20*/  FADD.FTZ R28, R25, -UR17 ;  /* 0x80000011191c7e21 */ /* 0x000fe20008010000 */
[--C-:B------:R-:W-:Y:S02]  /*1e30*/  HADD2.F32 R25, -RZ, R48.reuse.H0_H0 ;  /* 0x20000030ff197230 */ /* 0x100fe40000004100 */
[----:B------:R-:W-:Y:S01]  /*1e40*/  FADD.FTZ R29, R27, -UR17 ;  /* 0x800000111b1d7e21 */ /* 0x000fe20008010000 */
[----:B------:R-:W-:Y:S02]  /*1e50*/  HADD2.F32 R26, -RZ, R48.H1_H1 ;  /* 0x30000030ff1a7230 */ /* 0x000fe40000004100 */
[----:B------:R-:W-:Y:S01]  /*1e60*/  FMUL.FTZ R27, R28, UR18 ;  /* 0x000000121c1b7c20 */ /* 0x000fe20008410000 */
[----:B------:R-:W-:Y:S01]  /*1e70*/  FADD.FTZ R37, RZ, R37 ;  /* 0x00000025ff257221 */ /* 0x000fe20000010000 */
[----:B------:R-:W-:Y:S01]  /*1e80*/  FADD.FTZ R35, RZ, R35 ;  /* 0x00000023ff237221 */ /* 0x000fe20000010000 */
[----:B------:R-:W-:Y:S01]  /*1e90*/  FMUL.FTZ R28, R29, UR18 ;  /* 0x000000121d1c7c20 */ /* 0x000fe20008410000 */
[----:B------:R-:W-:Y:S06]  /*1ea0*/  @!P0 BRA `(.L_x_757) ;  /* 0x0000000000488947 */ /* 0x000fec0003800000 */
[----:B------:R-:W-:Y:S01]  /*1eb0*/  FFMA.FTZ R58, R27, R8, R10 ;  /* 0x000000081b3a7223 */ /* 0x000fe2000001000a */
[----:B------:R-:W-:-:S03]  /*1ec0*/  FFMA.FTZ R39, R28, R9, R11 ;  /* 0x000000091c277223 */ /* 0x000fc6000001000b */
[----:B------:R-:W-:-:S04]  /*1ed0*/  FMUL.FTZ R59, R58, -1.4426950216293334961 ;  /* 0xbfb8aa3b3a3b7820 */ /* 0x000fc80000410000 */
[----:B------:R0:W1:Y:S02]  /*1ee0*/  MUFU.EX2 R29, R59 ;  /* 0x0000003b001d7308 */ /* 0x0000640000000800 */
[----:B0-----:R-:W-:-:S06]  /*1ef0*/  FMUL.FTZ R59, R39, -1.4426950216293334961 ;  /* 0xbfb8aa3b273b7820 */ /* 0x001fcc0000410000 */
[----:B------:R-:W0:Y:S01]  /*1f00*/  MUFU.EX2 R38, R59 ;  /* 0x0000003b00267308 */ /* 0x000e220000000800 */
[----:B-1----:R-:W-:-:S07]  /*1f10*/  FADD.FTZ R61, R29, 1 ;  /* 0x3f8000001d3d7421 */ /* 0x002fce0000010000 */
[----:B------:R-:W1:Y:S01]  /*1f20*/  MUFU.RCP R29, R61 ;  /* 0x0000003d001d7308 */ /* 0x000e620000001000 */
[----:B0-----:R-:W-:-:S07]  /*1f30*/  FADD.FTZ R38, R38, 1 ;  /* 0x3f80000026267421 */ /* 0x001fce0000010000 */
[----:B------:R-:W0:Y:S01]  /*1f40*/  MUFU.RCP R38, R38 ;  /* 0x0000002600267308 */ /* 0x000e220000001000 */
[----:B-1----:R-:W-:Y:S01]  /*1f50*/  FMUL.FTZ R25, R25, R29 ;  /* 0x0000001d19197220 */ /* 0x002fe20000410000 */
[----:B------:R-:W-:-:S04]  /*1f60*/  FADD.FTZ R29, -R29, 1 ;  /* 0x3f8000001d1d7421 */ /* 0x000fc80000010100 */
[----:B------:R-:W-:-:S04]  /*1f70*/  FFMA.FTZ R58, R58, R29, 1 ;  /* 0x3f8000003a3a7423 */ /* 0x000fc8000001001d */
[----:B------:R-:W-:Y:S01]  /*1f80*/  FMUL.FTZ R25, R25, R58 ;  /* 0x0000003a19197220 */ /* 0x000fe20000410000 */
[----:B0-----:R-:W-:Y:S01]  /*1f90*/  FMUL.FTZ R26, R26, R38 ;  /* 0x000000261a1a7220 */ /* 0x001fe20000410000 */
[----:B------:R-:W-:-:S04]  /*1fa0*/  FADD.FTZ R38, -R38, 1 ;  /* 0x3f80000026267421 */ /* 0x000fc80000010100 */
[----:B------:R-:W-:-:S04]  /*1fb0*/  FFMA.FTZ R39, R39, R38, 1 ;  /* 0x3f80000027277423 */ /* 0x000fc80000010026 */
[----:B------:R-:W-:-:S07]  /*1fc0*/  FMUL.FTZ R26, R26, R39 ;  /* 0x000000271a1a7220 */ /* 0x000fce0000410000 */
.L_x_757:
[----:B------:R-:W-:Y:S01]  /*1fd0*/  FMUL.FTZ R38, R25, R8 ;  /* 0x0000000819267220 */ /* 0x000fe20000410000 */
[----:B------:R-:W-:Y:S01]  /*1fe0*/  FADD.FTZ R30, R35, R30 ;  /* 0x0000001e231e7221 */ /* 0x000fe20000010000 */
[----:B------:R-:W-:Y:S01]  /*1ff0*/  FADD.FTZ R29, R37, R36 ;  /* 0x00000024251d7221 */ /* 0x000fe20000010000 */
[----:B------:R-:W-:Y:S01]  /*2000*/  FMUL.FTZ R35, R26, R9 ;  /* 0x000000091a237220 */ /* 0x000fe20000410000 */
[----:B------:R-:W-:Y:S01]  /*2010*/  FFMA.FTZ R33, R27, R38, R33 ;  /* 0x000000261b217223 */ /* 0x000fe20000010021 */
[----:B------:R-:W-:Y:S01]  /*2020*/  FADD.FTZ R38, R34, R38 ;  /* 0x0000002622267221 */ /* 0x000fe20000010000 */
[--C-:B------:R-:W-:Y:S02]  /*2030*/  HADD2.F32 R36, -RZ, R15.reuse.H0_H0 ;  /* 0x2000000fff247230 */ /* 0x100fe40000004100 */
[----:B------:R-:W-:Y:S01]  /*2040*/  FFMA.FTZ R31, R31, R3, R32 ;  /* 0x000000031f1f7223 */ /* 0x000fe20000010020 */
[----:B------:R-:W-:Y:S02]  /*2050*/  HADD2.F32 R34, -RZ, R15.H1_H1 ;  /* 0x3000000fff227230 */ /* 0x000fe40000004100 */
[----:B------:R-:W-:Y:S01]  /*2060*/  FFMA.FTZ R32, R28, R35, R33 ;  /* 0x000000231c207223 */ /* 0x000fe20000010021 */
[----:B------:R-:W-:Y:S01]  /*2070*/  FADD.FTZ R33, R35, R38 ;  /* 0x0000002623217221 */ /* 0x000fe20000010000 */
[----:B------:R-:W-:Y:S01]  /*2080*/  FADD.FTZ R36, R36, -UR17 ;  /* 0x8000001124247e21 */ /* 0x000fe20008010000 */
[----:B------:R-:W-:-:S02]  /*2090*/  HADD2.F32 R58, -RZ, R47.H0_H0 ;  /* 0x2000002fff3a7230 */ /* 0x000fc40000004100 */
[----:B------:R-:W-:Y:S01]  /*20a0*/  FADD.FTZ R35, R34, -UR17 ;  /* 0x8000001122237e21 */ /* 0x000fe20008010000 */
[----:B------:R-:W-:Y:S02]  /*20b0*/  HADD2.F32 R39, -RZ, R47.H1_H1 ;  /* 0x3000002fff277230 */ /* 0x000fe40000004100 */
[----:B------:R-:W-:Y:S01]  /*20c0*/  FMUL.FTZ R34, R36, UR18 ;  /* 0x0000001224227c20 */ /* 0x000fe20008410000 */
        /* <DEDUP_REMOVED lines=20> */
.L_x_758:
[----:B------:R-:W-:Y:S01]  /*2210*/  FMUL.FTZ R37, R58, R8 ;  /* 0x000000083a257220 */ /* 0x000fe20000410000 */
[----:B------:R-:W-:Y:S01]  /*2220*/  FFMA.FTZ R36, R13, R12, R24 ;  /* 0x0000000c0d247223 */ /* 0x000fe20000010018 */
[--C-:B------:R-:W-:Y:S02]  /*2230*/  HADD2.F32 R38, -RZ, R40.reuse.H0_H0 ;  /* 0x20000028ff267230 */ /* 0x100fe40000004100 */
[----:B------:R-:W-:Y:S01]  /*2240*/  FADD.FTZ R29, R29, R3 ;  /* 0x000000031d1d7221 */ /* 0x000fe20000010000 */
[----:B------:R-:W-:Y:S01]  /*2250*/  FFMA.FTZ R32, R34, R37, R32 ;  /* 0x0000002522207223 */ /* 0x000fe20000010020 */
[----:B------:R-:W-:Y:S01]  /*2260*/  FADD.FTZ R24, R33, R37 ;  /* 0x0000002521187221 */ /* 0x000fe20000010000 */
[----:B------:R-:W-:Y:S02]  /*2270*/  HADD2.F32 R37, -RZ, R40.H1_H1 ;  /* 0x30000028ff257230 */ /* 0x000fe40000004100 */
[----:B------:R-:W-:Y:S01]  /*2280*/  FMUL.FTZ R3, R39, R9 ;  /* 0x0000000927037220 */ /* 0x000fe20000410000 */
[----:B------:R-:W-:Y:S01]  /*2290*/  FADD.FTZ R38, R38, -UR17 ;  /* 0x8000001126267e21 */ /* 0x000fe20008010000 */
[----:B------:R-:W-:-:S02]  /*22a0*/  HADD2.F32 R33, -RZ, R46.H0_H0 ;  /* 0x2000002eff217230 */ /* 0x000fc40000004100 */
[----:B------:R-:W-:Y:S01]  /*22b0*/  FADD.FTZ R37, R37, -UR17 ;  /* 0x8000001125257e21 */ /* 0x000fe20008010000 */
[----:B------:R-:W-:Y:S01]  /*22c0*/  FFMA.FTZ R13, R35, R3, R32 ;  /* 0x00000003230d7223 */ /* 0x000fe20000010020 */
[----:B------:R-:W-:Y:S01]  /*22d0*/  FADD.FTZ R24, R3, R24 ;  /* 0x0000001803187221 */ /* 0x000fe20000010000 */
[----:B------:R-:W-:Y:S01]  /*22e0*/  FMUL.FTZ R38, R38, UR18 ;  /* 0x0000001226267c20 */ /* 0x000fe20008410000 */
[----:B------:R-:W-:Y:S01]  /*22f0*/  FMUL.FTZ R37, R37, UR18 ;  /* 0x0000001225257c20 */ /* 0x000fe20008410000 */
[----:B------:R-:W-:Y:S01]  /*2300*/  HADD2.F32 R32, -RZ, R46.H1_H1 ;  /* 0x3000002eff207230 */ /* 0x000fe20000004100 */
        /* <DEDUP_REMOVED lines=19> */
.L_x_759:
[----:B------:R0:W-:Y:S01]  /*2440*/  STL [R1+0x4], R0 ;  /* 0x0000040001007387 */ /* 0x0001e20000100800 */
[----:B------:R-:W-:Y:S01]  /*2450*/  FMUL.FTZ R3, R33, R8 ;  /* 0x0000000821037220 */ /* 0x000fe20000410000 */
[----:B------:R-:W-:Y:S02]  /*2460*/  FMUL.FTZ R59, R32, R9 ;  /* 0x00000009203b7220 */ /* 0x000fe40000410000 */
[----:B------:R-:W2:Y:S01]  /*2470*/  LDL R61, [R1] ;  /* 0x00000000013d7983 */ /* 0x000ea20000100800 */
[----:B------:R-:W-:Y:S01]  /*2480*/  FFMA.FTZ R13, R38, R3, R13 ;  /* 0x00000003260d7223 */ /* 0x000fe2000001000d */
[----:B------:R-:W-:-:S03]  /*2490*/  FADD.FTZ R3, R24, R3 ;  /* 0x0000000318037221 */ /* 0x000fc60000010000 */
[----:B------:R-:W-:Y:S01]  /*24a0*/  FFMA.FTZ R24, R37, R59, R13 ;  /* 0x0000003b25187223 */ /* 0x000fe2000001000d */
[----:B0-----:R-:W0:Y:S01]  /*24b0*/  S2R R0, SR_LANEID ;  /* 0x0000000000007919 */ /* 0x001e220000000000 */
[----:B------:R-:W-:-:S03]  /*24c0*/  FADD.FTZ R13, R59, R3 ;  /* 0x000000033b0d7221 */ /* 0x000fc60000010000 */
        /* <DEDUP_REMOVED lines=36> */
[----:B------:R-:W-:Y:S01]  /*2710*/  UMOV UR10, 0x400 ;  /* 0x00000400000a7882 */ /* 0x000fe20000000000 */
[----:B------:R-:W-:Y:S01]  /*2720*/  FFMA.FTZ R27, R27, R25, R22 ;  /* 0x000000191b1b7223 */ /* 0x000fe20000010016 */
[----:B------:R-:W-:Y:S01]  /*2730*/  UIADD3 UR9, UR10, 0x60, URZ ;  /* 0x000000600a097890 */ /* 0x000fe2000fffe03f */
[----:B------:R-:W-:Y:S01]  /*2740*/  FFMA.FTZ R28, R28, R26, R23 ;  /* 0x0000001a1c1c7223 */ /* 0x000fe20000010017 */
[----:B------:R-:W-:Y:S01]  /*2750*/  @!P0 FADD.FTZ R24, R24, R3 ;  /* 0x0000000318188221 */ /* 0x000fe20000010000 */
[----:B------:R-:W-:Y:S01]  /*2760*/  FADD.FTZ R25, R20, R25 ;  /* 0x0000001914197221 */ /* 0x000fe20000010000 */
[----:B------:R-:W-:Y:S01]  /*2770*/  FADD.FTZ R26, R21, R26 ;  /* 0x0000001a151a7221 */ /* 0x000fe20000010000 */
[----:B---3--:R-:W-:Y:S01]  /*2780*/  ULEA UR9, UR11, UR9, 0x18 ;  /* 0x000000090b097291 */ /* 0x008fe2000f8ec03f */
        /* <DEDUP_REMOVED lines=36> */
.L_x_761:
[----:B------:R-:W-:Y:S05]  /*29d0*/  BSYNC B0 ;  /* 0x0000000000007941 */ /* 0x000fea0003800000 */
.L_x_760:
        /* <DEDUP_REMOVED lines=159> */
.L_x_763:
[----:B------:R-:W-:Y:S05]  /*33d0*/  BSYNC B0 ;  /* 0x0000000000007941 */ /* 0x000fea0003800000 */
.L_x_762:
[----:B------:R-:W0:Y:S01]  /*33e0*/  LDC.64 R16, c[0x0][0x268] ;  /* 0x00009a00ff107b82 */ /* 0x000e220000000a00 */
[----:B------:R-:W-:Y:S01]  /*33f0*/  LEA R55, R55, R14, 0x3 ;  /* 0x0000000e37377211 */ /* 0x000fe200078e18ff */
[----:B------:R-:W-:Y:S06]  /*3400*/  BSSY B0, `(.L_x_764) ;  /* 0x0000011000007945 */ /* 0x000fec0003800000 */
        /* <DEDUP_REMOVED lines=16> */
.L_x_765:
[----:B------:R-:W-:Y:S05]  /*3510*/  BSYNC B0 ;  /* 0x0000000000007941 */ /* 0x000fea0003800000 */
.L_x_764:
[----:B-1----:R-:W-:-:S13]  /*3520*/  ISETP.GE.U32.AND P6, PT, R3, 0x2, PT ;  /* 0x000000020300780c */ /* 0x002fda0003fc6070 */
[----:B------:R-:W-:Y:S05]  /*3530*/  @!P6 BRA `(.L_x_766) ;  /* 0x0000001000a8e947 */ /* 0x000fea0003800000 */
[----:B--2---:R-:W0:Y:S01]  /*3540*/  LDC.64 R16, c[0x0][0x258] ;  /* 0x00009600ff107b82 */ /* 0x004e220000000a00 */
        /* <DEDUP_REMOVED lines=33> */
.L_x_768:
[----:B------:R-:W2:Y:S04]  /*3760*/  LDG.E.STRONG.GPU R20, desc[UR12][R16.64] ;  /* 0x0000000c10147981 */ /* 0x000ea8000c1ef900 */
[----:B--2---:R-:W-:Y:S01]  /*3770*/  CCTL.IVALL ;  /* 0x00000000ff00798f */ /* 0x004fe20002000000 */
[----:B------:R-:W-:Y:S05]  /*3780*/  YIELD ;  /* 0x0000000000007946 */ /* 0x000fea0003800000 */
[----:B------:R-:W-:-:S13]  /*3790*/  ISETP.NE.AND P6, PT, R20, R23, PT ;  /* 0x000000171400720c */ /* 0x000fda0003fc5270 */
[----:B------:R-:W-:Y:S05]  /*37a0*/  @P6 BRA `(.L_x_768) ;  /* 0xfffffffc00ec6947 */ /* 0x000fea000383ffff */
.L_x_767:
        /* <DEDUP_REMOVED lines=19> */
.L_x_772:
        /* <DEDUP_REMOVED lines=116> */
.L_x_771:
        /* <DEDUP_REMOVED lines=62> */
.L_x_773:
[----:B------:R-:W-:-:S06]  /*4400*/  UISETP.NE.OR UP0, UPT, UR9, URZ, UP0 ;  /* 0x0000003f0900728c */ /* 0x000fcc0008705670 */
[----:B------:R-:W-:-:S13]  /*4410*/  PLOP3.LUT P6, PT, PT, PT, UP0, 0x80, 0x0 ;  /* 0x000000000000781c */ /* 0x000fda0003fcf008 */
[----:B------:R-:W-:Y:S05]  /*4420*/  @!P6 BRA `(.L_x_769) ;  /* 0x00000000007ce947 */ /* 0x000fea0003800000 */
.L_x_770:
        /* <DEDUP_REMOVED lines=31> */
.L_x_769:
        /* <DEDUP_REMOVED lines=10> */
.L_x_775:
[----:B------:R-:W-:Y:S05]  /*46c0*/  BSYNC B0 ;  /* 0x0000000000007941 */ /* 0x000fea0003800000 */
.L_x_774:
        /* <DEDUP_REMOVED lines=17> */
.L_x_766:
[----:B------:R-:W0:Y:S01]  /*47e0*/  S2UR UR10, SR_CgaCtaId ;  /* 0x00000000000a79c3 */ /* 0x000e220000008800 */
[----:B------:R-:W-:Y:S01]  /*47f0*/  UMOV UR9, 0x400 ;  /* 0x0000040000097882 */ /* 0x000fe20000000000 */
[----:B------:R-:W-:Y:S01]  /*4800*/  ISETP.NE.AND P6, PT, R57, RZ, PT ;  /* 0x000000ff3900720c */ /* 0x000fe20003fc5270 */
[--C-:B--2---:R-:W-:Y:S02]  /*4810*/  HADD2.F32 R19, -RZ, R54.reuse.H0_H0 ;  /* 0x20000036ff137230 */ /* 0x104fe40000004100 */
[----:B------:R-:W-:Y:S02]  /*4820*/  HADD2.F32 R54, -RZ, R54.H1_H1 ;  /* 0x30000036ff367230 */ /* 0x000fe40000004100 */
[----:B------:R-:W-:Y:S02]  /*4830*/  HADD2.F32 R21, -RZ, R53.H0_H0 ;  /* 0x20000035ff157230 */ /* 0x000fe40000004100 */
[----:B------:R-:W-:Y:S01]  /*4840*/  FADD.FTZ R23, R19, -UR17 ;  /* 0x8000001113177e21 */ /* 0x000fe20008010000 */
[----:B------:R-:W-:-:S02]  /*4850*/  HADD2.F32 R19, -RZ, R45.H0_H0 ;  /* 0x2000002dff137230 */ /* 0x000fc40000004100 */
[----:B------:R-:W-:Y:S01]  /*4860*/  FADD.FTZ R22, R54, -UR17 ;  /* 0x8000001136167e21 */ /* 0x000fe20008010000 */
[----:B------:R-:W-:Y:S02]  /*4870*/  HADD2.F32 R20, -RZ, R53.H1_H1 ;  /* 0x30000035ff147230 */ /* 0x000fe40000004100 */
[----:B------:R-:W-:Y:S01]  /*4880*/  FMUL.FTZ R23, R23, UR18 ;  /* 0x0000001217177c20 */ /* 0x000fe20008410000 */
[----:B------:R-:W-:Y:S02]  /*4890*/  HADD2.F32 R45, -RZ, R45.H1_H1 ;  /* 0x3000002dff2d7230 */ /* 0x000fe40000004100 */
[----:B------:R-:W-:Y:S01]  /*48a0*/  FMUL.FTZ R22, R22, UR18 ;  /* 0x0000001216167c20 */ /* 0x000fe20008410000 */
        /* <DEDUP_REMOVED lines=26> */
.L_x_776:
        /* <DEDUP_REMOVED lines=20> */
[----:B------:R-:W-:-:S05]  /*4b90*/  F2FP.F16.F32.PACK_AB R13, R12, R13 ;  /* 0x0000000d0c0d723e */ /* 0x000fca00000000ff */
[----:B------:R0:W-:Y:S02]  /*4ba0*/  STG.E desc[UR12][R16.64], R13 ;  /* 0x0000000d10007986 */ /* 0x0001e4000c10190c */
.L_x_778:
[----:B------:R-:W-:Y:S05]  /*4bb0*/  BSYNC B0 ;  /* 0x0000000000007941 */ /* 0x000fea0003800000 */
.L_x_777:
[----:B------:R-:W-:Y:S01]  /*4bc0*/  ISETP.NE.AND P6, PT, R57, RZ, PT ;  /* 0x000000ff3900720c */ /* 0x000fe20003fc5270 */
[----:B------:R-:W-:Y:S01]  /*4bd0*/  FADD.FTZ R19, R19, -UR17 ;  /* 0x8000001113137e21 */ /* 0x000fe20008010000 */
[----:B------:R-:W-:Y:S01]  /*4be0*/  FADD.FTZ R45, R45, -UR17 ;  /* 0x800000112d2d7e21 */ /* 0x000fe20008010000 */
[--C-:B0-----:R-:W-:Y:S02]  /*4bf0*/  HADD2.F32 R13, -RZ, R52.reuse.H0_H0 ;  /* 0x20000034ff0d7230 */ /* 0x101fe40000004100 */
[--C-:B------:R-:W-:Y:S02]  /*4c00*/  HADD2.F32 R12, -RZ, R43.reuse.H0_H0 ;  /* 0x2000002bff0c7230 */ /* 0x100fe40000004100 */
[----:B------:R-:W-:Y:S01]  /*4c10*/  FMUL.FTZ R27, R19, UR18 ;  /* 0x00000012131b7c20 */ /* 0x000fe20008410000 */
[----:B------:R-:W-:Y:S02]  /*4c20*/  HADD2.F32 R52, -RZ, R52.H1_H1 ;  /* 0x30000034ff347230 */ /* 0x000fe40000004100 */
[----:B------:R-:W-:Y:S01]  /*4c30*/  FMUL.FTZ R26, R45, UR18 ;  /* 0x000000122d1a7c20 */ /* 0x000fe20008410000 */
[----:B------:R-:W-:-:S02]  /*4c40*/  HADD2.F32 R43, -RZ, R43.H1_H1 ;  /* 0x3000002bff2b7230 */ /* 0x000fc40000004100 */
        /* <DEDUP_REMOVED lines=19> */
.L_x_779:
        /* <DEDUP_REMOVED lines=22> */
.L_x_781:
[----:B------:R-:W-:Y:S05]  /*4ee0*/  BSYNC B0 ;  /* 0x0000000000007941 */ /* 0x000fea0003800000 */
.L_x_780:
[----:B------:R-:W-:Y:S01]  /*4ef0*/  FADD.FTZ R17, R12, -UR17 ;  /* 0x800000110c117e21 */ /* 0x000fe20008010000 */
[----:B------:R-:W-:Y:S01]  /*4f00*/  FADD.FTZ R43, R43, -UR17 ;  /* 0x800000112b2b7e21 */ /* 0x000fe20008010000 */
[--C-:B------:R-:W-:Y:S02]  /*4f10*/  HADD2.F32 R12, -RZ, R44.reuse.H0_H0 ;  /* 0x2000002cff0c7230 */ /* 0x100fe40000004100 */
[--C-:B0-----:R-:W-:Y:S02]  /*4f20*/  HADD2.F32 R13, -RZ, R51.reuse.H0_H0 ;  /* 0x20000033ff0d7230 */ /* 0x101fe40000004100 */
[----:B------:R-:W-:Y:S01]  /*4f30*/  FMUL.FTZ R27, R17, UR18 ;  /* 0x00000012111b7c20 */ /* 0x000fe20008410000 */
[----:B------:R-:W-:Y:S02]  /*4f40*/  HADD2.F32 R16, -RZ, R51.H1_H1 ;  /* 0x30000033ff107230 */ /* 0x000fe40000004100 */
        /* <DEDUP_REMOVED lines=21> */
.L_x_782:
        /* <DEDUP_REMOVED lines=19> */
[----:B------:R-:W-:Y:S02]  /*51d0*/  F2FP.F16.F32.PACK_AB R13, R13, R22 ;  /* 0x000000160d0d723e */ /* 0x000fe400000000ff */
[----:B------:R-:W-:-:S05]  /*51e0*/  LEA.HI.X R21, R16, UR11, R19, 0x1, P0 ;  /* 0x0000000b10157c11 */ /* 0x000fca00080f0c13 */
[----:B------:R0:W-:Y:S02]  /*51f0*/  STG.E desc[UR12][R20.64], R13 ;  /* 0x0000000d14007986 */ /* 0x0001e4000c10190c */
.L_x_784:
[----:B------:R-:W-:Y:S05]  /*5200*/  BSYNC B0 ;  /* 0x0000000000007941 */ /* 0x000fea0003800000 */
.L_x_783:
[----:B------:R-:W-:Y:S01]  /*5210*/  FADD.FTZ R16, R12, -UR17 ;  /* 0x800000110c107e21 */ /* 0x000fe20008010000 */
[----:B------:R-:W-:Y:S01]  /*5220*/  FADD.FTZ R44, R44, -UR17 ;  /* 0x800000112c2c7e21 */ /* 0x000fe20008010000 */
[--C-:B0-----:R-:W-:Y:S02]  /*5230*/  HADD2.F32 R13, -RZ, R50.reuse.H0_H0 ;  /* 0x20000032ff0d7230 */ /* 0x101fe40000004100 */
[--C-:B------:R-:W-:Y:S02]  /*5240*/  HADD2.F32 R12, -RZ, R41.reuse.H0_H0 ;  /* 0x20000029ff0c7230 */ /* 0x100fe40000004100 */
        /* <DEDUP_REMOVED lines=23> */
.L_x_785:
        /* <DEDUP_REMOVED lines=22> */
.L_x_787:
[----:B------:R-:W-:Y:S05]  /*5520*/  BSYNC B0 ;  /* 0x0000000000007941 */ /* 0x000fea0003800000 */
.L_x_786:
        /* <DEDUP_REMOVED lines=27> */
.L_x_788:
[----:B------:R-:W-:Y:S04]  /*56e0*/  BSSY B0, `(.L_x_789) ;  /* 0x0000016000007945 */ /* 0x000fe80003800000 */
[----:B------:R-:W-:Y:S05]  /*56f0*/  @P2 BRA `(.L_x_790) ;  /* 0x0000000000502947 */ /* 0x000fea0003800000 */
[----:B------:R-:W-:Y:S01]  /*5700*/  IADD3 R23, R2, 0x80, RZ ;  /* 0x0000008002177810 */ /* 0x000fe20007ffe0ff */
        /* <DEDUP_REMOVED lines=8> */
[----:B------:R-:W-:-:S03]  /*5790*/  MOV R17, R7 ;  /* 0x0000000700117202 */ /* 0x000fc60000000f00 */
[----:B------:R-:W-:-:S04]  /*57a0*/  IMAD.WIDE.U32 R20, R23, UR10, R16 ;  /* 0x0000000a17147c25 */ /* 0x000fc8000f8e0010 */
[----:B------:R-:W-:Y:S01]  /*57b0*/  IMAD R23, R23, UR11, R22 ;  /* 0x0000000b17177c24 */ /* 0x000fe2000f8e0216 */
[----:B------:R-:W-:Y:S01]  /*57c0*/  ULDC.64 UR10, c[0x0][0x210] ;  /* 0x00008400000a7ab9 */ /* 0x000fe20000000a00 */
[----:B------:R-:W-:Y:S01]  /*57d0*/  FMUL.FTZ R22, R13, UR18 ;  /* 0x000000120d167c20 */ /* 0x000fe20008410000 */
[----:B------:R-:W-:Y:S01]  /*57e0*/  FMUL.FTZ R13, R19, UR18 ;  /* 0x00000012130d7c20 */ /* 0x000fe20008410000 */
[C---:B------:R-:W-:Y:S02]  /*57f0*/  LEA R16, P0, R20.reuse, UR10, 0x1 ;  /* 0x0000000a14107c11 */ /* 0x040fe4000f8008ff */
[----:B------:R-:W-:Y:S02]  /*5800*/  IADD3 R23, R21, R23, RZ ;  /* 0x0000001715177210 */ /* 0x000fe40007ffe0ff */
[----:B------:R-:W-:Y:S02]  /*5810*/  F2FP.F16.F32.PACK_AB R13, R13, R22 ;  /* 0x000000160d0d723e */ /* 0x000fe400000000ff */
[----:B------:R-:W-:-:S05]  /*5820*/  LEA.HI.X R17, R20, UR11, R23, 0x1, P0 ;  /* 0x0000000b14117c11 */ /* 0x000fca00080f0c17 */
[----:B------:R0:W-:Y:S02]  /*5830*/  STG.E desc[UR12][R16.64], R13 ;  /* 0x0000000d10007986 */ /* 0x0001e4000c10190c */
.L_x_790:
[----:B------:R-:W-:Y:S05]  /*5840*/  BSYNC B0 ;  /* 0x0000000000007941 */ /* 0x000fea0003800000 */
.L_x_789:
[----:B0-----:R-:W-:Y:S01]  /*5850*/  FADD.FTZ R16, R12, -UR17 ;  /* 0x800000110c107e21 */ /* 0x001fe20008010000 */
[----:B------:R-:W-:Y:S01]  /*5860*/  FADD.FTZ R42, R42, -UR17 ;  /* 0x800000112a2a7e21 */ /* 0x000fe20008010000 */
[--C-:B------:R-:W-:Y:S02]  /*5870*/  HADD2.F32 R13, -RZ, R48.reuse.H0_H0 ;  /* 0x20000030ff0d7230 */ /* 0x100fe40000004100 */
        /* <DEDUP_REMOVED lines=24> */
.L_x_791:
        /* <DEDUP_REMOVED lines=22> */
.L_x_793:
[----:B------:R-:W-:Y:S05]  /*5b60*/  BSYNC B0 ;  /* 0x0000000000007941 */ /* 0x000fea0003800000 */
.L_x_792:
        /* <DEDUP_REMOVED lines=27> */
.L_x_794:
[----:B------:R-:W-:Y:S01]  /*5d20*/  ISETP.NE.AND P0, PT, R56, RZ, PT ;  /* 0x000000ff3800720c */ /* 0x000fe20003f05270 */
[----:B------:R-:W-:-:S12]  /*5d30*/  BSSY B0, `(.L_x_795) ;  /* 0x0000016000007945 */ /* 0x000fd80003800000 */
[----:B------:R-:W-:Y:S05]  /*5d40*/  @!P0 BRA `(.L_x_796) ;  /* 0x0000000000508947 */ /* 0x000fea0003800000 */
[----:B------:R-:W-:Y:S01]  /*5d50*/  IADD3 R21, R2, 0xc0, RZ ;  /* 0x000000c002157810 */ /* 0x000fe20007ffe0ff */
[C-C-:B------:R-:W-:Y:S01]  /*5d60*/  FFMA.FTZ R12, R3.reuse, R27, R18.reuse ;  /* 0x0000001b030c7223 */ /* 0x140fe20000010012 */
[----:B------:R-:W-:Y:S01]  /*5d70*/  FFMA.FTZ R17, R3, R26, R18 ;  /* 0x0000001a03117223 */ /* 0x000fe20000010012 */
[----:B------:R-:W-:Y:S01]  /*5d80*/  ULDC.64 UR10, c[0x0][0x288] ;  /* 0x0000a200000a7ab9 */ /* 0x000fe20000000a00 */
[----:B------:R-:W-:Y:S01]  /*5d90*/  SHF.R.S32.HI R20, RZ, 0x1f, R21 ;  /* 0x0000001fff147819 */ /* 0x000fe20000011415 */
[----:B------:R-:W-:Y:S01]  /*5da0*/  FFMA.FTZ R15, R13, R8, -R12 ;  /* 0x000000080d0f7223 */ /* 0x000fe2000001080c */
[----:B------:R-:W-:Y:S01]  /*5db0*/  MOV R12, R4 ;  /* 0x00000004000c7202 */ /* 0x000fe20000000f00 */
[----:B------:R-:W-:Y:S01]  /*5dc0*/  FFMA.FTZ R19, R16, R9, -R17 ;  /* 0x0000000910137223 */ /* 0x000fe20000010811 */
[----:B------:R-:W-:Y:S01]  /*5dd0*/  MOV R13, R7 ;  /* 0x00000007000d7202 */ /* 0x000fe20000000f00 */
[----:B------:R-:W-:Y:S02]  /*5de0*/  IMAD R20, R20, UR10, RZ ;  /* 0x0000000a14147c24 */ /* 0x000fe4000f8e02ff */
        /* <DEDUP_REMOVED lines=10> */
.L_x_796:
[----:B------:R-:W-:Y:S05]  /*5e90*/  BSYNC B0 ;  /* 0x0000000000007941 */ /* 0x000fea0003800000 */
.L_x_795:
[----:B------:R-:W-:Y:S01]  /*5ea0*/  FADD.FTZ R28, R28, -UR17 ;  /* 0x800000111c1c7e21 */ /* 0x000fe20008010000 */
[----:B------:R-:W-:Y:S01]  /*5eb0*/  FADD.FTZ R40, R40, -UR17 ;  /* 0x8000001128287e21 */ /* 0x000fe20008010000 */
[--C-:B0-----:R-:W-:Y:S01]  /*5ec0*/  HADD2.F32 R13, -RZ, R46.reuse.H0_H0 ;  /* 0x2000002eff0d7230 */ /* 0x101fe20000004100 */
[----:B------:R-:W-:Y:S01]  /*5ed0*/  IADD3 R25, R2, 0xe0, RZ ;  /* 0x000000e002197810 */ /* 0x000fe20007ffe0ff */
        /* <DEDUP_REMOVED lines=22> */
.L_x_797:
        /* <DEDUP_REMOVED lines=24> */
.L_x_799:
[----:B------:R-:W-:Y:S05]  /*61c0*/  BSYNC B0 ;  /* 0x0000000000007941 */ /* 0x000fea0003800000 */
.L_x_798:
        /* <DEDUP_REMOVED lines=8> */
.L_x_749:
        /* <DEDUP_REMOVED lines=23> */
.L_x_802:
[----:B------:R-:W-:Y:S05]  /*63c0*/  BSYNC B0 ;  /* 0x0000000000007941 */ /* 0x000fea0003800000 */
.L_x_801:
[----:B------:R-:W-:Y:S05]  /*63d0*/  @P0 EXIT ;  /* 0x000000000000094d */ /* 0x000fea0003800000 */
[----:B------:R-:W-:Y:S05]  /*63e0*/  @P2 BRA `(.L_x_803) ;  /* 0x0000000000202947 */ /* 0x000fea0003800000 */
[----:B------:R-:W-:-:S05]  /*63f0*/  IMAD R0, R6, R7, RZ ;  /* 0x0000000706007224 */ /* 0x000fca00078e02ff */
[----:B------:R-:W-:-:S13]  /*6400*/  ISETP.NE.AND P0, PT, R0, -0x1, PT ;  /* 0xffffffff0000780c */ /* 0x000fda0003f05270 */
[----:B------:R-:W-:Y:S05]  /*6410*/  @!P0 BRA `(.L_x_803) ;  /* 0x0000000000148947 */ /* 0x000fea0003800000 */
.L_x_804:
[----:B0-----:R-:W2:Y:S04]  /*6420*/  LDG.E.STRONG.GPU R5, desc[UR12][R2.64] ;  /* 0x0000000c02057981 */ /* 0x001ea8000c1ef900 */
[----:B--2---:R-:W-:Y:S01]  /*6430*/  CCTL.IVALL ;  /* 0x00000000ff00798f */ /* 0x004fe20002000000 */
[----:B------:R-:W-:Y:S05]  /*6440*/  YIELD ;  /* 0x0000000000007946 */ /* 0x000fea0003800000 */
[----:B------:R-:W-:-:S13]  /*6450*/  ISETP.NE.AND P0, PT, R5, R0, PT ;  /* 0x000000000500720c */ /* 0x000fda0003f05270 */
[----:B------:R-:W-:Y:S05]  /*6460*/  @P0 BRA `(.L_x_804) ;  /* 0xfffffffc00ec0947 */ /* 0x000fea000383ffff */
.L_x_803:
        /* <DEDUP_REMOVED lines=24> */
.L_x_805:
        /* <DEDUP_REMOVED lines=23> */
.L_x_806:
        /* <DEDUP_REMOVED lines=10> */
.L_x_3310:


//--------------------- .text._Z35group_norm_nhwc_bwd_one_pass_kernelI11Fp16IOFp32WLi512ELi16ELi256EEv26Group_norm_nhwc_bwd_params --------------------------
	.section	.text._Z35group_norm_nhwc_bwd_one_pass_kernelI11Fp16IOFp32WLi512ELi16ELi256EEv26Group_norm_nhwc_bwd_params,"ax",@progbits
	.align	128
        .global         _Z35group_norm_nhwc_bwd_one_pass_kernelI11Fp16IOFp32WLi512ELi16ELi256EEv26Group_norm_nhwc_bwd_params
        .type           _Z35group_norm_nhwc_bwd_one_pass_kernelI11Fp16IOFp32WLi512ELi16ELi256EEv26Group_norm_nhwc_bwd_params,@function
        .size           _Z35group_norm_nhwc_bwd_one_pass_kernelI11Fp16IOFp32WLi512ELi16ELi256EEv26Group_norm_nhwc_bwd_params,(.L_x_3311 - _Z35group_norm_nhwc_bwd_one_pass_kernelI11Fp16IOFp32WLi512ELi16ELi256EEv26Group_norm_nhwc_bwd_params)
        .other          _Z35group_norm_nhwc_bwd_one_pass_kernelI11Fp16IOFp32WLi512ELi16ELi256EEv26Group_norm_nhwc_bwd_params,@"STO_CUDA_ENTRY STV_DEFAULT"
_Z35group_norm_nhwc_bwd_one_pass_kernelI11Fp16IOFp32WLi512ELi16ELi256EEv26Group_norm_nhwc_bwd_params:
.text._Z35group_norm_nhwc_bwd_one_pass_kernelI11Fp16IOFp32WLi512ELi16ELi256EEv26Group_norm_nhwc_bwd_params:
        /* <DEDUP_REMOVED lines=23> */
[----:B0-----:R-:W-:Y:S02]  /*0170*/  IMAD R81, R4, UR7, R81 ;  /* 0x0000000704517c24 */ /* 0x001fe4000f8e0251 */
[----:B------:R-:W0:Y:S03]  /*0180*/  LDC.64 R4, c[0x0][0x288] ;  /* 0x0000a200ff047b82 */ /* 0x000e260000000a00 */
[C---:B------:R-:W-:Y:S02]  /*0190*/  ISETP.LT.U32.AND P0, PT, R81.reuse, UR10, PT ;  /* 0x0000000a51007c0c */ /* 0x040fe4000bf01070 */
[----:B------:R-:W-:Y:S01]  /*01a0*/  SHF.R.S32.HI R117, RZ, 0x1f, R81 ;  /* 0x0000001fff757819 */ /* 0x000fe20000011451 */
[----:B-1----:R-:W-:Y:S01]  /*01b0*/  ULEA UR5, UR6, UR5, 0x18 ;  /* 0x0000000506057291 */ /* 0x002fe2000f8ec03f */
[----:B------:R-:W-:-:S02]  /*01c0*/  IADD3 R92, R81, 0x20, RZ ;  /* 0x00000020515c7810 */ /* 0x000fc40007ffe0ff */
[C---:B------:R-:W-:Y:S02]  /*01d0*/  IADD3 R91, R81.reuse, 0x40, RZ ;  /* 0x00000040515b7810 */ /* 0x040fe40007ffe0ff */
[C---:B------:R-:W-:Y:S02]  /*01e0*/  IADD3 R90, R81.reuse, 0x60, RZ ;  /* 0x00000060515a7810 */ /* 0x040fe40007ffe0ff */
[----:B------:R-:W-:Y:S02]  /*01f0*/  IADD3 R89, R81, 0x80, RZ ;  /* 0x0000008051597810 */ /* 0x000fe40007ffe0ff */
[----:B------:R-:W-:Y:S02]  /*0200*/  ISETP.LT.AND.EX P0, PT, R117, UR11, !P1, P0 ;  /* 0x0000000b75007c0c */ /* 0x000fe4000cf01300 */
[----:B------:R-:W-:Y:S02]  /*0210*/  IADD3 R88, R81, 0xa0, RZ ;  /* 0x000000a051587810 */ /* 0x000fe40007ffe0ff */
[----:B------:R-:W-:-:S02]  /*0220*/  ISETP.LT.U32.AND P5, PT, R92, UR10, PT ;  /* 0x0000000a5c007c0c */ /* 0x000fc4000bfa1070 */
[----:B------:R-:W-:Y:S02]  /*0230*/  SHF.R.S32.HI R116, RZ, 0x1f, R92 ;  /* 0x0000001fff747819 */ /* 0x000fe4000001145c */
[----:B------:R-:W-:Y:S02]  /*0240*/  ISETP.LT.U32.AND P4, PT, R91, UR10, PT ;  /* 0x0000000a5b007c0c */ /* 0x000fe4000bf81070 */
[----:B------:R-:W-:Y:S02]  /*0250*/  SHF.R.S32.HI R115, RZ, 0x1f, R91 ;  /* 0x0000001fff737819 */ /* 0x000fe4000001145b */
[----:B------:R-:W-:Y:S02]  /*0260*/  ISETP.LT.U32.AND P3, PT, R90, UR10, PT ;  /* 0x0000000a5a007c0c */ /* 0x000fe4000bf61070 */
[----:B------:R-:W-:Y:S02]  /*0270*/  SHF.R.S32.HI R114, RZ, 0x1f, R90 ;  /* 0x0000001fff727819 */ /* 0x000fe4000001145a */
[----:B------:R-:W-:-:S02]  /*0280*/  P2R R105, PR, RZ, 0x1 ;  /* 0x00000001ff697803 */ /* 0x000fc40000000000 */
[----:B------:R-:W-:Y:S02]  /*0290*/  ISETP.LT.U32.AND P2, PT, R89, UR10, PT ;  /* 0x0000000a59007c0c */ /* 0x000fe4000bf41070 */
[----:B------:R-:W-:Y:S02]  /*02a0*/  SHF.R.S32.HI R113, RZ, 0x1f, R89 ;  /* 0x0000001fff717819 */ /* 0x000fe40000011459 */
[----:B------:R-:W-:Y:S02]  /*02b0*/  ISETP.LT.U32.AND P0, PT, R88, UR10, PT ;  /* 0x0000000a58007c0c */ /* 0x000fe4000bf01070 */
[----:B------:R-:W-:Y:S02]  /*02c0*/  SHF.R.S32.HI R112, RZ, 0x1f, R88 ;  /* 0x0000001fff707819 */ /* 0x000fe40000011458 */
[----:B------:R-:W-:Y:S02]  /*02d0*/  ISETP.LT.AND.EX P6, PT, R116, UR11, !P1, P5 ;  /* 0x0000000b74007c0c */ /* 0x000fe4000cfc1350 */
[----:B------:R-:W-:-:S02]  /*02e0*/  IADD3 R87, R81, 0xc0, RZ ;  /* 0x000000c051577810 */ /* 0x000fc40007ffe0ff */
[----:B------:R-:W-:Y:S02]  /*02f0*/  ISETP.LT.AND.EX P5, PT, R115, UR11, !P1, P4 ;  /* 0x0000000b73007c0c */ /* 0x000fe4000cfa1340 */
[----:B------:R-:W-:Y:S02]  /*0300*/  ISETP.LT.AND.EX P4, PT, R114, UR11, !P1, P3 ;  /* 0x0000000b72007c0c */ /* 0x000fe4000cf81330 */
[----:B------:R-:W-:Y:S02]  /*0310*/  ISETP.LT.AND.EX P3, PT, R113, UR11, !P1, P2 ;  /* 0x0000000b71007c0c */ /* 0x000fe4000cf61320 */
[----:B------:R-:W-:Y:S02]  /*0320*/  ISETP.LT.AND.EX P2, PT, R112, UR11, !P1, P0 ;  /* 0x0000000b70007c0c */ /* 0x000fe4000cf41300 */
[----:B------:R-:W-:Y:S02]  /*0330*/  SHF.R.S32.HI R111, RZ, 0x1f, R87 ;  /* 0x0000001fff6f7819 */ /* 0x000fe40000011457 */
[----:B------:R-:W-:-:S02]  /*0340*/  ISETP.LT.U32.AND P0, PT, R87, UR10, PT ;  /* 0x0000000a57007c0c */ /* 0x000fc4000bf01070 */
[C---:B------:R-:W-:Y:S02]  /*0350*/  IADD3 R86, R81.reuse, 0xe0, RZ ;  /* 0x000000e051567810 */ /* 0x040fe40007ffe0ff */
[C---:B------:R-:W-:Y:S02]  /*0360*/  IADD3 R85, R81.reuse, 0x100, RZ ;  /* 0x0000010051557810 */ /* 0x040fe40007ffe0ff */
[C---:B------:R-:W-:Y:S02]  /*0370*/  IADD3 R84, R81.reuse, 0x120, RZ ;  /* 0x0000012051547810 */ /* 0x040fe40007ffe0ff */
[----:B------:R-:W-:Y:S02]  /*0380*/  IADD3 R83, R81, 0x140, RZ ;  /* 0x0000014051537810 */ /* 0x000fe40007ffe0ff */
[----:B------:R-:W-:Y:S02]  /*0390*/  ISETP.LT.AND.EX P0, PT, R111, UR11, !P1, P0 ;  /* 0x0000000b6f007c0c */ /* 0x000fe4000cf01300 */
[----:B------:R-:W-:-:S02]  /*03a0*/  IADD3 R93, R81, 0x160, RZ ;  /* 0x00000160515d7810 */ /* 0x000fc40007ffe0ff */
[----:B------:R-:W-:Y:S02]  /*03b0*/  P2R R103, PR, RZ, 0x20 ;  /* 0x00000020ff677803 */ /* 0x000fe40000000000 */
[----:B------:R-:W-:Y:S02]  /*03c0*/  P2R R102, PR, RZ, 0x10 ;  /* 0x00000010ff667803 */ /* 0x000fe40000000000 */
[----:B------:R-:W-:Y:S02]  /*03d0*/  P2R R101, PR, RZ, 0x8 ;  /* 0x00000008ff657803 */ /* 0x000fe40000000000 */
[----:B------:R-:W-:Y:S02]  /*03e0*/  P2R R100, PR, RZ, 0x4 ;  /* 0x00000004ff647803 */ /* 0x000fe40000000000 */
[----:B------:R-:W-:Y:S02]  /*03f0*/  SHF.R.S32.HI R110, RZ, 0x1f, R86 ;  /* 0x0000001fff6e7819 */ /* 0x000fe40000011456 */
[----:B------:R-:W-:-:S02]  /*0400*/  SHF.R.S32.HI R109, RZ, 0x1f, R85 ;  /* 0x0000001fff6d7819 */ /* 0x000fc40000011455 */
[----:B------:R-:W-:Y:S02]  /*0410*/  SHF.R.S32.HI R108, RZ, 0x1f, R84 ;  /* 0x0000001fff6c7819 */ /* 0x000fe40000011454 */
[----:B------:R-:W-:Y:S02]  /*0420*/  SHF.R.S32.HI R107, RZ, 0x1f, R83 ;  /* 0x0000001fff6b7819 */ /* 0x000fe40000011453 */
[----:B------:R-:W-:Y:S02]  /*0430*/  ISETP.LT.U32.AND P5, PT, R86, UR10, PT ;  /* 0x0000000a56007c0c */ /* 0x000fe4000bfa1070 */
[----:B------:R-:W-:Y:S02]  /*0440*/  P2R R98, PR, RZ, 0x1 ;  /* 0x00000001ff627803 */ /* 0x000fe40000000000 */
[----:B------:R-:W-:Y:S02]  /*0450*/  ISETP.LT.U32.AND P4, PT, R85, UR10, PT ;  /* 0x0000000a55007c0c */ /* 0x000fe4000bf81070 */
[----:B------:R-:W-:-:S02]  /*0460*/  ISETP.LT.U32.AND P3, PT, R84, UR10, PT ;  /* 0x0000000a54007c0c */ /* 0x000fc4000bf61070 */
[----:B------:R-:W-:Y:S02]  /*0470*/  ISETP.LT.U32.AND P2, PT, R83, UR10, PT ;  /* 0x0000000a53007c0c */ /* 0x000fe4000bf41070 */
[----:B------:R-:W-:Y:S02]  /*0480*/  SHF.R.S32.HI R106, RZ, 0x1f, R93 ;  /* 0x0000001fff6a7819 */ /* 0x000fe4000001145d */
[----:B------:R-:W-:Y:S01]  /*0490*/  ISETP.LT.U32.AND P0, PT, R93, UR10, PT ;  /* 0x0000000a5d007c0c */ /* 0x000fe2000bf01070 */
[----:B------:R-:W-:Y:S01]  /*04a0*/  ULDC.U8 UR10, c[0x0][0x2a4] ;  /* 0x0000a900000a7ab9 */ /* 0x000fe20000000000 */
[----:B------:R-:W-:Y:S02]  /*04b0*/  ISETP.LT.AND.EX P5, PT, R110, UR11, !P1, P5 ;  /* 0x0000000b6e007c0c */ /* 0x000fe4000cfa1350 */
[----:B------:R-:W-:Y:S02]  /*04c0*/  ISETP.LT.AND.EX P4, PT, R109, UR11, !P1, P4 ;  /* 0x0000000b6d007c0c */ /* 0x000fe4000cf81340 */
[----:B------:R-:W-:-:S02]  /*04d0*/  ISETP.LT.AND.EX P3, PT, R108, UR11, !P1, P3 ;  /* 0x0000000b6c007c0c */ /* 0x000fc4000cf61330 */
[----:B------:R-:W-:Y:S02]  /*04e0*/  ISETP.LT.AND.EX P2, PT, R107, UR11, !P1, P2 ;  /* 0x0000000b6b007c0c */ /* 0x000fe4000cf41320 */
[----:B------:R-:W-:Y:S02]  /*04f0*/  ISETP.LT.AND.EX P1, PT, R106, UR11, !P1, P0 ;  /* 0x0000000b6a007c0c */ /* 0x000fe4000cf21300 */
[C---:B0-----:R-:W-:Y:S02]  /*0500*/  LEA.HI R122, P0, R5.reuse, R4, RZ, 0x1 ;  /* 0x00000004057a7211 */ /* 0x041fe400078108ff */
[-C--:B------:R-:W-:Y:S02]  /*0510*/  LEA R3, R5, R5.reuse, 0x1 ;  /* 0x0000000505037211 */ /* 0x080fe400078e08ff */
[----:B------:R-:W-:Y:S01]  /*0520*/  IADD3.X R9, RZ, R5, RZ, P0, !PT ;  /* 0x00000005ff097210 */ /* 0x000fe200007fe4ff */
[----:B------:R-:W-:Y:S01]  /*0530*/  IMAD.WIDE.U32 R4, R4, 0x3, RZ ;  /* 0x0000000304047825 */ /* 0x000fe200078e00ff */
[----:B------:R-:W-:-:S02]  /*0540*/  LEA R125, R7, UR5, 0x3 ;  /* 0x00000005077d7c11 */ /* 0x000fc4000f8e18ff */
[--C-:B------:R-:W-:Y:S02]  /*0550*/  SHF.R.S64 R122, R122, 0x1, R9.reuse ;  /* 0x000000017a7a7819 */ /* 0x100fe40000001009 */
[----:B------:R-:W-:Y:S02]  /*0560*/  IADD3 R3, R5, R3, RZ ;  /* 0x0000000305037210 */ /* 0x000fe40007ffe0ff */
[----:B------:R-:W-:Y:S02]  /*0570*/  SHF.R.S32.HI R7, RZ, 0x1, R9 ;  /* 0x00000001ff077819 */ /* 0x000fe40000011409 */
[----:B------:R-:W-:Y:S02]  /*0580*/  LEA.HI R123, P0, R3, R4, RZ, 0x1 ;  /* 0x00000004037b7211 */ /* 0x000fe400078108ff */
[----:B------:R-:W-:Y:S02]  /*0590*/  SHF.L.U64.HI R7, R122, 0x2, R7 ;  /* 0x000000027a077819 */ /* 0x000fe40000010207 */
[----:B------:R-:W-:-:S02]  /*05a0*/  IADD3.X R6, RZ, R3, RZ, P0, !PT ;  /* 0x00000003ff067210 */ /* 0x000fc400007fe4ff */
[----:B------:R-:W0:Y:S01]  /*05b0*/  LDC R3, c[0x0][0x10] ;  /* 0x00000400ff037b82 */ /* 0x000e220000000800 */
[----:B------:R1:W-:Y:S01]  /*05c0*/  STL [R1], R7 ;  /* 0x0000000701007387 */ /* 0x0003e20000100800 */
[--C-:B------:R-:W-:Y:S02]  /*05d0*/  SHF.R.S64 R123, R123, 0x1, R6.reuse ;  /* 0x000000017b7b7819 */ /* 0x100fe40000001006 */
[----:B------:R-:W-:Y:S02]  /*05e0*/  SHF.R.S32.HI R6, RZ, 0x1, R6 ;  /* 0x00000001ff067819 */ /* 0x000fe40000011406 */
[----:B------:R-:W-:Y:S02]  /*05f0*/  IADD3 R97, R81, 0x180, RZ ;  /* 0x0000018051617810 */ /* 0x000fe40007ffe0ff */
[----:B------:R-:W-:Y:S01]  /*0600*/  SHF.L.U64.HI R6, R123, 0x2, R6 ;  /* 0x000000027b067819 */ /* 0x000fe20000010206 */
[----:B------:R-:W2:Y:S01]  /*0610*/  LDC R4, c[0x0][0xc] ;  /* 0x00000300ff047b82 */ /* 0x000ea20000000800 */
[----:B------:R-:W-:-:S02]  /*0620*/  IADD3 R96, R81, 0x1a0, RZ ;  /* 0x000001a051607810 */ /* 0x000fc40007ffe0ff */
[C---:B------:R-:W-:Y:S01]  /*0630*/  IADD3 R95, R81.reuse, 0x1c0, RZ ;  /* 0x000001c0515f7810 */ /* 0x040fe20007ffe0ff */
[----:B------:R1:W-:Y:S01]  /*0640*/  STL [R1+0x4], R6 ;  /* 0x0000040601007387 */ /* 0x0003e20000100800 */
[----:B------:R-:W-:Y:S02]  /*0650*/  IADD3 R94, R81, 0x1e0, RZ ;  /* 0x000001e0515e7810 */ /* 0x000fe40007ffe0ff */
[----:B------:R-:W-:Y:S02]  /*0660*/  P2R R104, PR, RZ, 0x40 ;  /* 0x00000040ff687803 */ /* 0x000fe40000000000 */
[----:B------:R-:W-:Y:S02]  /*0670*/  MOV R5, R0 ;  /* 0x0000000000057202 */ /* 0x000fe40000000f00 */
[----:B------:R-:W-:Y:S02]  /*0680*/  SHF.R.S32.HI R121, RZ, 0x1f, R97 ;  /* 0x0000001fff797819 */ /* 0x000fe40000011461 */
[----:B------:R-:W-:Y:S01]  /*0690*/  SHF.R.S32.HI R120, RZ, 0x1f, R96 ;  /* 0x0000001fff787819 */ /* 0x000fe20000011460 */
[----:B0-----:R-:W-:Y:S01]  /*06a0*/  IMAD R10, R3, UR7, R0 ;  /* 0x00000007030a7c24 */ /* 0x001fe2000f8e0200 */
[----:B------:R-:W-:-:S02]  /*06b0*/  SHF.R.S32.HI R119, RZ, 0x1f, R95 ;  /* 0x0000001fff777819 */ /* 0x000fc4000001145f */
[----:B------:R-:W-:Y:S02]  /*06c0*/  SHF.R.S32.HI R118, RZ, 0x1f, R94 ;  /* 0x0000001fff767819 */ /* 0x000fe4000001145e */
[----:B-12---:R-:W-:-:S07]  /*06d0*/  LOP3.LUT R8, R4, 0x3, RZ, 0xc0, !PT ;  /* 0x0000000304087812 */ /* 0x006fce00078ec0ff */
.L_x_890:
[----:B0-----:R-:W0:Y:S01]  /*06e0*/  LDC R12, c[0x0][0x2a0] ;  /* 0x0000a800ff0c7b82 */ /* 0x001e220000000800 */
[----:B------:R-:W-:Y:S01]  /*06f0*/  P2R R15, PR, RZ, 0x4 ;  /* 0x00000004ff0f7803 */ /* 0x000fe20000000000 */
[----:B------:R-:W-:Y:S01]  /*0700*/  ULDC.64 UR12, c[0x0][0x298] ;  /* 0x0000a600000c7ab9 */ /* 0x000fe20000000a00 */
[----:B------:R-:W-:Y:S02]  /*0710*/  ISETP.NE.AND P2, PT, R105, RZ, PT ;  /* 0x000000ff6900720c */ /* 0x000fe40003f45270 */
[----:B------:R-:W-:Y:S02]  /*0720*/  ISETP.NE.AND P6, PT, R104, RZ, PT ;  /* 0x000000ff6800720c */ /* 0x000fe40003fc5270 */
[----:B------:R-:W-:Y:S01]  /*0730*/  P2R R14, PR, RZ, 0x2 ;  /* 0x00000002ff0e7803 */ /* 0x000fe20000000000 */
[----:B------:R-:W1:Y:S01]  /*0740*/  @P5 LDC.64 R42, c[0x0][0x230] ;  /* 0x00008c00ff2a5b82 */ /* 0x000e620000000a00 */
[----:B------:R-:W-:Y:S02]  /*0750*/  ISETP.NE.AND P1, PT, R102, RZ, PT ;  /* 0x000000ff6600720c */ /* 0x000fe40003f25270 */
[----:B------:R-:W-:-:S02]  /*0760*/  SHF.R.U32.HI R62, RZ, 0x3, R2 ;  /* 0x00000003ff3e7819 */ /* 0x000fc40000011602 */
[----:B------:R-:W-:Y:S02]  /*0770*/  MOV R63, RZ ;  /* 0x000000ff003f7202 */ /* 0x000fe40000000f00 */
[----:B------:R-:W-:Y:S01]  /*0780*/  MOV R80, RZ ;  /* 0x000000ff00507202 */ /* 0x000fe20000000f00 */
[----:B------:R-:W2:Y:S01]  /*0790*/  @P2 LDC.64 R70, c[0x0][0x230] ;  /* 0x00008c00ff462b82 */ /* 0x000ea20000000a00 */
[----:B------:R-:W-:Y:S02]  /*07a0*/  P2R R37, PR, RZ, 0x20 ;  /* 0x00000020ff257803 */ /* 0x000fe40000000000 */
[----:B0-----:R-:W-:-:S05]  /*07b0*/  IABS R11, R12 ;  /* 0x0000000c000b7213 */ /* 0x001fca0000000000 */
[----:B------:R-:W0:Y:S01]  /*07c0*/  @P2 LDC.64 R68, c[0x0][0x228] ;  /* 0x00008a00ff442b82 */ /* 0x000e220000000a00 */
[----:B------:R-:W3:Y:S07]  /*07d0*/  I2F.RP R8, R11 ;  /* 0x0000000b00087306 */ /* 0x000eee0000209400 */
[----:B------:R-:W4:Y:S08]  /*07e0*/  @P6 LDC.64 R66, c[0x0][0x230] ;  /* 0x00008c00ff426b82 */ /* 0x000f300000000a00 */
[----:B------:R-:W1:Y:S01]  /*07f0*/  @P6 LDC.64 R58, c[0x0][0x228] ;  /* 0x00008a00ff3a6b82 */ /* 0x000e620000000a00 */
[----:B---3--:R-:W3:Y:S07]  /*0800*/  MUFU.RCP R8, R8 ;  /* 0x0000000800087308 */ /* 0x008eee0000001000 */
[----:B------:R-:W1:Y:S08]  /*0810*/  @P1 LDC.64 R54, c[0x0][0x230] ;  /* 0x00008c00ff361b82 */ /* 0x000e700000000a00 */
[----:B------:R-:W1:Y:S01]  /*0820*/  @P1 LDC.64 R52, c[0x0][0x228] ;  /* 0x00008a00ff341b82 */ /* 0x000e620000000a00 */
[----:B---3--:R-:W-:-:S04]  /*0830*/  IADD3 R6, R8, 0xffffffe, RZ ;  /* 0x0ffffffe08067810 */ /* 0x008fc80007ffe0ff */
[----:B------:R3:W2:Y:S03]  /*0840*/  F2I.FTZ.U32.TRUNC.NTZ R7, R6 ;  /* 0x0000000600077305 */ /* 0x0006a6000021f000 */
[----:B------:R-:W1:Y:S01]  /*0850*/  @P5 LDC.64 R40, c[0x0][0x228] ;  /* 0x00008a00ff285b82 */ /* 0x000e620000000a00 */
[----:B---3--:R-:W-:-:S07]  /*0860*/  MOV R6, RZ ;  /* 0x000000ff00067202 */ /* 0x008fce0000000f00 */
[----:B------:R-:W3:Y:S01]  /*0870*/  @P4 LDC.64 R38, c[0x0][0x228] ;  /* 0x00008a00ff264b82 */ /* 0x000ee20000000a00 */
[----:B--2---:R-:W-:-:S07]  /*0880*/  IADD3 R10, RZ, -R7, RZ ;  /* 0x80000007ff0a7210 */ /* 0x004fce0007ffe0ff */
[----:B------:R-:W2:Y:S01]  /*0890*/  @P3 LDC.64 R34, c[0x0][0x230] ;  /* 0x00008c00ff223b82 */ /* 0x000ea20000000a00 */
[----:B------:R-:W-:Y:S01]  /*08a0*/  IMAD R9, R10, R11, RZ ;  /* 0x0000000b0a097224 */ /* 0x000fe200078e02ff */
[----:B------:R-:W-:-:S03]  /*08b0*/  IABS R10, R5 ;  /* 0x00000005000a7213 */ /* 0x000fc60000000000 */
[----:B------:R-:W-:Y:S01]  /*08c0*/  IMAD.HI.U32 R7, R7, R9, R6 ;  /* 0x0000000907077227 */ /* 0x000fe200078e0006 */
[----:B------:R-:W-:Y:S02]  /*08d0*/  LOP3.LUT R6, R5, R12, RZ, 0x3c, !PT ;  /* 0x0000000c05067212 */ /* 0x000fe400078e3cff */
[----:B------:R-:W2:Y:S03]  /*08e0*/  @P3 LDC.64 R32, c[0x0][0x228] ;  /* 0x00008a00ff203b82 */ /* 0x000ea60000000a00 */
        /* <DEDUP_REMOVED lines=9> */
[----:B------:R-:W-:-:S13]  /*0980*/  ISETP.GE.U32.AND P0, PT, R8, R11, PT ;  /* 0x0000000b0800720c */ /* 0x000fda0003f06070 */
[----:B------:R-:W-:Y:S02]  /*0990*/  @P0 IADD3 R7, R7, 0x1, RZ ;  /* 0x0000000107070810 */ /* 0x000fe40007ffe0ff */
[----:B------:R-:W-:-:S13]  /*09a0*/  ISETP.GE.AND P0, PT, R5, RZ, PT ;  /* 0x000000ff0500720c */ /* 0x000fda0003f06270 */
[----:B------:R-:W-:Y:S02]  /*09b0*/  @!P0 IADD3 R9, -R9, RZ, RZ ;  /* 0x000000ff09098210 */ /* 0x000fe40007ffe1ff */
[----:B------:R-:W-:Y:S02]  /*09c0*/  ISETP.GE.AND P0, PT, R6, RZ, PT ;  /* 0x000000ff0600720c */ /* 0x000fe40003f06270 */
[----:B------:R-:W-:-:S11]  /*09d0*/  LOP3.LUT R6, RZ, R12, RZ, 0x33, !PT ;  /* 0x0000000cff067212 */ /* 0x000fd600078e33ff */
[----:B------:R-:W-:Y:S02]  /*09e0*/  @!P0 IADD3 R7, -R7, RZ, RZ ;  /* 0x000000ff07078210 */ /* 0x000fe40007ffe1ff */
[----:B------:R-:W-:-:S04]  /*09f0*/  ISETP.NE.AND P0, PT, R12, RZ, PT ;  /* 0x000000ff0c00720c */ /* 0x000fc80003f05270 */
[C---:B------:R-:W-:Y:S02]  /*0a00*/  SEL R36, R6.reuse, R9, !P0 ;  /* 0x0000000906247207 */ /* 0x040fe40004000000 */
[----:B------:R-:W-:Y:S02]  /*0a10*/  SEL R19, R6, R7, !P0 ;  /* 0x0000000706137207 */ /* 0x000fe40004000000 */
[----:B------:R-:W0:Y:S01]  /*0a20*/  @P2 LDC.64 R6, c[0x0][0x288] ;  /* 0x0000a200ff062b82 */ /* 0x000e220000000a00 */
[----:B------:R-:W-:Y:S02]  /*0a30*/  LEA R28, R36, R124, 0x4 ;  /* 0x0000007c241c7211 */ /* 0x000fe400078e20ff */
[----:B------:R-:W-:Y:S02]  /*0a40*/  SHF.R.S32.HI R8, RZ, 0x1f, R19 ;  /* 0x0000001fff087819 */ /* 0x000fe40000011413 */
[----:B------:R-:W-:-:S03]  /*0a50*/  SHF.R.S32.HI R29, RZ, 0x1f, R28 ;  /* 0x0000001fff1d7819 */ /* 0x000fc6000001141c */
[----:B------:R-:W-:-:S04]  /*0a60*/  IMAD R8, R8, UR12, RZ ;  /* 0x0000000c08087c24 */ /* 0x000fc8000f8e02ff */
[C---:B------:R-:W-:Y:S02]  /*0a70*/  IMAD R21, R19.reuse, UR13, R8 ;  /* 0x0000000d13157c24 */ /* 0x040fe4000f8e0208 */
[----:B------:R-:W-:Y:S01]  /*0a80*/  IMAD.WIDE.U32 R18, R19, UR12, R28 ;  /* 0x0000000c13127c25 */ /* 0x000fe2000f8e001c */
[----:B------:R-:W-:-:S04]  /*0a90*/  ULDC.64 UR12, c[0x0][0x290] ;  /* 0x0000a400000c7ab9 */ /* 0x000fc80000000a00 */
[----:B------:R-:W-:Y:S02]  /*0aa0*/  IADD3 R21, R19, R21, RZ ;  /* 0x0000001513157210 */ /* 0x000fe40007ffe0ff */
[----:B------:R-:W-:Y:S02]  /*0ab0*/  @P2 MOV R20, R18 ;  /* 0x0000001200142202 */ /* 0x000fe40000000f00 */
[----:B------:R-:W-:Y:S01]  /*0ac0*/  @P4 MOV R17, R21 ;  /* 0x0000001500114202 */ /* 0x000fe20000000f00 */
[----:B0-----:R-:W-:-:S04]  /*0ad0*/  @P2 IMAD R8, R117, R6, RZ ;  /* 0x0000000675082224 */ /* 0x001fc800078e02ff */
[C---:B------:R-:W-:Y:S02]  /*0ae0*/  @P2 IMAD R9, R81.reuse, R7, R8 ;  /* 0x0000000751092224 */ /* 0x040fe400078e0208 */
[----:B------:R-:W-:-:S05]  /*0af0*/  @P2 IMAD.WIDE.U32 R6, R81, R6, R20 ;  /* 0x0000000651062225 */ /* 0x000fca00078e0014 */
[----:B------:R-:W-:Y:S02]  /*0b00*/  @P2 IADD3 R9, R7, R9, RZ ;  /* 0x0000000907092210 */ /* 0x000fe40007ffe0ff */
[C---:B------:R-:W-:Y:S02]  /*0b10*/  @P2 SHF.L.U32 R7, R6.reuse, 0x1, RZ ;  /* 0x0000000106072819 */ /* 0x040fe400000006ff */
[----:B------:R-:W-:Y:S02]  /*0b20*/  @P2 SHF.L.U64.HI R6, R6, 0x1, R9 ;  /* 0x0000000106062819 */ /* 0x000fe40000010209 */
[----:B------:R-:W-:Y:S02]  /*0b30*/  @P2 IADD3 R70, P0, R7, R70, RZ ;  /* 0x0000004607462210 */ /* 0x000fe40007f1e0ff */
[----:B------:R-:W-:Y:S02]  /*0b40*/  @P6 MOV R9, R21 ;  /* 0x0000001500096202 */ /* 0x000fe40000000f00 */
[----:B------:R-:W-:-:S02]  /*0b50*/  @P2 IADD3.X R71, R6, R71, RZ, P0, !PT ;  /* 0x0000004706472210 */ /* 0x000fc400007fe4ff */
[----:B------:R-:W-:-:S04]  /*0b60*/  @P2 IADD3 R68, P0, R7, R68, RZ ;  /* 0x0000004407442210 */ /* 0x000fc80007f1e0ff */
[----:B------:R-:W-:Y:S02]  /*0b70*/  @P2 IADD3.X R69, R6, R69, RZ, P0, !PT ;  /* 0x0000004506452210 */ /* 0x000fe400007fe4ff */
[----:B------:R-:W0:Y:S01]  /*0b80*/  @P6 LDC.64 R6, c[0x0][0x288] ;  /* 0x0000a200ff066b82 */ /* 0x000e220000000a00 */
[----:B------:R-:W-:-:S13]  /*0b90*/  ISETP.NE.AND P2, PT, R103, RZ, PT ;  /* 0x000000ff6700720c */ /* 0x000fda0003f45270 */
[----:B------:R-:W3:Y:S01]  /*0ba0*/  @P2 LDC.64 R56, c[0x0][0x228] ;  /* 0x00008a00ff382b82 */ /* 0x000ee20000000a00 */
[----:B------:R-:W-:Y:S01]  /*0bb0*/  @P2 MOV R11, R21 ;  /* 0x00000015000b2202 */ /* 0x000fe20000000f00 */
[----:B0-----:R-:W-:-:S04]  /*0bc0*/  @P6 IMAD R8, R116, R6, RZ ;  /* 0x0000000674086224 */ /* 0x001fc800078e02ff */
[----:B------:R-:W-:Y:S01]  /*0bd0*/  @P6 IMAD R7, R92, R7, R8 ;  /* 0x000000075c076224 */ /* 0x000fe200078e0208 */
[----:B------:R-:W-:-:S05]  /*0be0*/  @P6 MOV R8, R18 ;  /* 0x0000001200086202 */ /* 0x000fca0000000f00 */
[----:B------:R-:W-:-:S05]  /*0bf0*/  @P6 IMAD.WIDE.U32 R8, R92, R6, R8 ;  /* 0x000000065c086225 */ /* 0x000fca00078e0008 */
[----:B------:R-:W-:Y:S02]  /*0c00*/  @P6 IADD3 R9, R9, R7, RZ ;  /* 0x0000000709096210 */ /* 0x000fe40007ffe0ff */
[C---:B------:R-:W-:Y:S02]  /*0c10*/  @P6 SHF.L.U32 R7, R8.reuse, 0x1, RZ ;  /* 0x0000000108076819 */ /* 0x040fe400000006ff */
[----:B------:R-:W-:Y:S02]  /*0c20*/  @P6 SHF.L.U64.HI R8, R8, 0x1, R9 ;  /* 0x0000000108086819 */ /* 0x000fe40000010209 */
[----:B----4-:R-:W-:-:S04]  /*0c30*/  @P6 IADD3 R66, P0, R7, R66, RZ ;  /* 0x0000004207426210 */ /* 0x010fc80007f1e0ff */
[C---:B------:R-:W-:Y:S02]  /*0c40*/  @P6 IADD3.X R67, R8.reuse, R67, RZ, P0, !PT ;  /* 0x0000004308436210 */ /* 0x040fe400007fe4ff */
[----:B-1----:R-:W-:Y:S02]  /*0c50*/  @P6 IADD3 R58, P0, R7, R58, RZ ;  /* 0x0000003a073a6210 */ /* 0x002fe40007f1e0ff */
[----:B------:R-:W0:Y:S02]  /*0c60*/  @P2 LDC.64 R6, c[0x0][0x288] ;  /* 0x0000a200ff062b82 */ /* 0x000e240000000a00 */
[----:B------:R-:W-:Y:S02]  /*0c70*/  @P6 IADD3.X R59, R8, R59, RZ, P0, !PT ;  /* 0x0000003b083b6210 */ /* 0x000fe400007fe4ff */
[----:B------:R-:W-:-:S04]  /*0c80*/  ISETP.NE.AND P6, PT, R98, RZ, PT ;  /* 0x000000ff6200720c */ /* 0x000fc80003fc5270 */
[----:B------:R-:W1:Y:S09]  /*0c90*/  @P2 LDC.64 R8, c[0x0][0x230] ;  /* 0x00008c00ff082b82 */ /* 0x000e720000000a00 */
[----:B------:R-:W4:Y:S01]  /*0ca0*/  @P6 LDC.64 R44, c[0x0][0x228] ;  /* 0x00008a00ff2c6b82 */ /* 0x000f220000000a00 */
        /* <DEDUP_REMOVED lines=8> */
[----:B------:R-:W-:Y:S02]  /*0d30*/  @P1 MOV R11, R21 ;  /* 0x00000015000b1202 */ /* 0x000fe40000000f00 */
[----:B------:R-:W-:-:S02]  /*0d40*/  @P2 IADD3.X R9, R10, R9, RZ, P0, !PT ;  /* 0x000000090a092210 */ /* 0x000fc400007fe4ff */
[----:B---3--:R-:W-:Y:S02]  /*0d50*/  @P2 IADD3 R56, P0, R7, R56, RZ ;  /* 0x0000003807382210 */ /* 0x008fe40007f1e0ff */
[----:B------:R-:W0:Y:S02]  /*0d60*/  @P1 LDC.64 R6, c[0x0][0x288] ;  /* 0x0000a200ff061b82 */ /* 0x000e240000000a00 */
[----:B------:R-:W-:Y:S02]  /*0d70*/  @P2 IADD3.X R57, R10, R57, RZ, P0, !PT ;  /* 0x000000390a392210 */ /* 0x000fe400007fe4ff */
[----:B------:R-:W-:-:S13]  /*0d80*/  ISETP.NE.AND P2, PT, R101, RZ, PT ;  /* 0x000000ff6500720c */ /* 0x000fda0003f45270 */
[----:B------:R-:W1:Y:S01]  /*0d90*/  @P2 LDC.64 R50, c[0x0][0x228] ;  /* 0x00008a00ff322b82 */ /* 0x000e620000000a00 */
        /* <DEDUP_REMOVED lines=8> */
[----:B------:R-:W-:-:S04]  /*0e20*/  @P1 IADD3 R54, P0, R7, R54, RZ ;  /* 0x0000003607361210 */ /* 0x000fc80007f1e0ff */
[C---:B------:R-:W-:Y:S02]  /*0e30*/  @P1 IADD3.X R55, R10.reuse, R55, RZ, P0, !PT ;  /* 0x000000370a371210 */ /* 0x040fe400007fe4ff */
[----:B------:R-:W-:Y:S02]  /*0e40*/  @P1 IADD3 R52, P0, R7, R52, RZ ;  /* 0x0000003407341210 */ /* 0x000fe40007f1e0ff */
[----:B------:R-:W0:Y:S02]  /*0e50*/  @P2 LDC.64 R6, c[0x0][0x288] ;  /* 0x0000a200ff062b82 */ /* 0x000e240000000a00 */
[----:B------:R-:W-:Y:S02]  /*0e60*/  @P1 IADD3.X R53, R10, R53, RZ, P0, !PT ;  /* 0x000000350a351210 */ /* 0x000fe400007fe4ff */
[----:B------:R-:W-:-:S04]  /*0e70*/  ISETP.NE.AND P1, PT, R100, RZ, PT ;  /* 0x000000ff6400720c */ /* 0x000fc80003f25270 */
[----:B------:R-:W3:Y:S09]  /*0e80*/  @P2 LDC.64 R10, c[0x0][0x230] ;  /* 0x00008c00ff0a2b82 */ /* 0x000ef20000000a00 */
[----:B------:R-:W2:Y:S01]  /*0e90*/  @P1 LDC.64 R48, c[0x0][0x230] ;  /* 0x00008c00ff301b82 */ /* 0x000ea20000000a00 */
[----:B0-----:R-:W-:-:S07]  /*0ea0*/  @P2 IMAD R12, R113, R6, RZ ;  /* 0x00000006710c2224 */ /* 0x001fce00078e02ff */
[----:B------:R-:W0:Y:S01]  /*0eb0*/  @P1 LDC.64 R46, c[0x0][0x228] ;  /* 0x00008a00ff2e1b82 */ /* 0x000e220000000a00 */
[----:B------:R-:W-:Y:S01]  /*0ec0*/  @P2 IMAD R7, R89, R7, R12 ;  /* 0x0000000759072224 */ /* 0x000fe200078e020c */
[----:B------:R-:W-:-:S05]  /*0ed0*/  @P2 MOV R12, R18 ;  /* 0x00000012000c2202 */ /* 0x000fca0000000f00 */
[----:B------:R-:W-:-:S05]  /*0ee0*/  @P2 IMAD.WIDE.U32 R12, R89, R6, R12 ;  /* 0x00000006590c2225 */ /* 0x000fca00078e000c */
[----:B------:R-:W-:Y:S02]  /*0ef0*/  @P2 IADD3 R13, R13, R7, RZ ;  /* 0x000000070d0d2210 */ /* 0x000fe40007ffe0ff */
[C---:B------:R-:W-:Y:S02]  /*0f00*/  @P2 SHF.L.U32 R7, R12.reuse, 0x1, RZ ;  /* 0x000000010c072819 */ /* 0x040fe400000006ff */
[----:B------:R-:W-:Y:S02]  /*0f10*/  @P2 SHF.L.U64.HI R12, R12, 0x1, R13 ;  /* 0x000000010c0c2819 */ /* 0x000fe4000001020d */
[----:B---3--:R-:W-:Y:S02]  /*0f20*/  @P2 IADD3 R10, P0, R7, R10, RZ ;  /* 0x0000000a070a2210 */ /* 0x008fe40007f1e0ff */
[----:B------:R-:W-:Y:S02]  /*0f30*/  @P1 MOV R13, R21 ;  /* 0x00000015000d1202 */ /* 0x000fe40000000f00 */
[----:B------:R-:W-:-:S02]  /*0f40*/  @P2 IADD3.X R11, R12, R11, RZ, P0, !PT ;  /* 0x0000000b0c0b2210 */ /* 0x000fc400007fe4ff */
[----:B-1----:R-:W-:Y:S02]  /*0f50*/  @P2 IADD3 R50, P0, R7, R50, RZ ;  /* 0x0000003207322210 */ /* 0x002fe40007f1e0ff */
[----:B------:R-:W1:Y:S02]  /*0f60*/  @P1 LDC.64 R6, c[0x0][0x288] ;  /* 0x0000a200ff061b82 */ /* 0x000e640000000a00 */
[----:B------:R-:W-:Y:S02]  /*0f70*/  @P2 IADD3.X R51, R12, R51, RZ, P0, !PT ;  /* 0x000000330c332210 */ /* 0x000fe400007fe4ff */
[----:B------:R-:W-:Y:S02]  /*0f80*/  ISETP.NE.AND P2, PT, R15, RZ, PT ;  /* 0x000000ff0f00720c */ /* 0x000fe40003f45270 */
[----:B------:R-:W-:-:S11]  /*0f90*/  @P6 MOV R15, R21 ;  /* 0x00000015000f6202 */ /* 0x000fd60000000f00 */
[----:B------:R-:W3:Y:S01]  /*0fa0*/  @P2 LDC.64 R24, c[0x0][0x228] ;  /* 0x00008a00ff182b82 */ /* 0x000ee20000000a00 */
[----:B------:R-:W-:Y:S01]  /*0fb0*/  @P2 MOV R23, R21 ;  /* 0x0000001500172202 */ /* 0x000fe20000000f00 */
[----:B-1----:R-:W-:-:S04]  /*0fc0*/  @P1 IMAD R12, R112, R6, RZ ;  /* 0x00000006700c1224 */ /* 0x002fc800078e02ff */
[----:B------:R-:W-:Y:S01]  /*0fd0*/  @P1 IMAD R7, R88, R7, R12 ;  /* 0x0000000758071224 */ /* 0x000fe200078e020c */
[----:B------:R-:W-:-:S05]  /*0fe0*/  @P1 MOV R12, R18 ;  /* 0x00000012000c1202 */ /* 0x000fca0000000f00 */
[----:B------:R-:W-:-:S05]  /*0ff0*/  @P1 IMAD.WIDE.U32 R12, R88, R6, R12 ;  /* 0x00000006580c1225 */ /* 0x000fca00078e000c */
[----:B------:R-:W-:Y:S02]  /*1000*/  @P1 IADD3 R13, R13, R7, RZ ;  /* 0x000000070d0d1210 */ /* 0x000fe40007ffe0ff */
[C---:B------:R-:W-:Y:S02]  /*1010*/  @P1 SHF.L.U32 R7, R12.reuse, 0x1, RZ ;  /* 0x000000010c071819 */ /* 0x040fe400000006ff */
[----:B------:R-:W-:Y:S02]  /*1020*/  @P1 SHF.L.U64.HI R12, R12, 0x1, R13 ;  /* 0x000000010c0c1819 */ /* 0x000fe4000001020d */
[----:B--2---:R-:W-:-:S04]  /*1030*/  @P1 IADD3 R48, P0, R7, R48, RZ ;  /* 0x0000003007301210 */ /* 0x004fc80007f1e0ff */
[C---:B------:R-:W-:Y:S02]  /*1040*/  @P1 IADD3.X R49, R12.reuse, R49, RZ, P0, !PT ;  /* 0x000000310c311210 */ /* 0x040fe400007fe4ff */
[----:B0-----:R-:W-:Y:S02]  /*1050*/  @P1 IADD3 R46, P0, R7, R46, RZ ;  /* 0x0000002e072e1210 */ /* 0x001fe40007f1e0ff */
[----:B------:R-:W0:Y:S02]  /*1060*/  @P6 LDC.64 R6, c[0x0][0x288] ;  /* 0x0000a200ff066b82 */ /* 0x000e240000000a00 */
[----:B------:R-:W-:Y:S02]  /*1070*/  @P1 IADD3.X R47, R12, R47, RZ, P0, !PT ;  /* 0x0000002f0c2f1210 */ /* 0x000fe400007fe4ff */
[----:B------:R-:W-:-:S04]  /*1080*/  ISETP.NE.AND P1, PT, R14, RZ, PT ;  /* 0x000000ff0e00720c */ /* 0x000fc80003f25270 */
[----:B------:R-:W1:Y:S09]  /*1090*/  @P6 LDC.64 R12, c[0x0][0x230] ;  /* 0x00008c00ff0c6b82 */ /* 0x000e720000000a00 */
        /* <DEDUP_REMOVED lines=12> */
[----:B----4-:R-:W-:Y:S02]  /*1160*/  @P6 IADD3 R44, P0, R7, R44, RZ ;  /* 0x0000002c072c6210 */ /* 0x010fe40007f1e0ff */
[----:B------:R-:W1:Y:S02]  /*1170*/  @P5 LDC.64 R6, c[0x0][0x288] ;  /* 0x0000a200ff065b82 */ /* 0x000e640000000a00 */
[----:B------:R-:W-:Y:S01]  /*1180*/  @P6 IADD3.X R45, R14, R45, RZ, P0, !PT ;  /* 0x0000002d0e2d6210 */ /* 0x000fe200007fe4ff */
[----:B-1----:R-:W-:-:S04]  /*1190*/  @P5 IMAD R14, R110, R6, RZ ;  /* 0x000000066e0e5224 */ /* 0x002fc800078e02ff */
        /* <DEDUP_REMOVED lines=9> */
[----:B------:R-:W1:Y:S02]  /*1230*/  @P4 LDC.64 R6, c[0x0][0x288] ;  /* 0x0000a200ff064b82 */ /* 0x000e640000000a00 */
[----:B------:R-:W-:Y:S02]  /*1240*/  @P5 IADD3.X R41, R14, R41, RZ, P0, !PT ;  /* 0x000000290e295210 */ /* 0x000fe400007fe4ff */
[----:B------:R-:W-:Y:S02]  /*1250*/  CS2R R78, SRZ ;  /* 0x00000000004e7805 */ /* 0x000fe4000001ff00 */
[----:B------:R-:W-:-:S02]  /*1260*/  MOV R64, RZ ;  /* 0x000000ff00407202 */ /* 0x000fc40000000f00 */
[----:B------:R-:W-:Y:S02]  /*1270*/  CS2R R76, SRZ ;  /* 0x00000000004c7805 */ /* 0x000fe4000001ff00 */
[----:B------:R-:W-:Y:S01]  /*1280*/  ISETP.NE.AND P5, PT, R101, RZ, PT ;  /* 0x000000ff6500720c */ /* 0x000fe20003fa5270 */
[----:B------:R-:W4:Y:S03]  /*1290*/  @P4 LDC.64 R14, c[0x0][0x230] ;  /* 0x00008c00ff0e4b82 */ /* 0x000f260000000a00 */
[----:B------:R-:W-:Y:S02]  /*12a0*/  P2R R65, PR, RZ, 0x20 ;  /* 0x00000020ff417803 */ /* 0x000fe40000000000 */
[----:B------:R-:W-:-:S04]  /*12b0*/  ISETP.NE.AND P5, PT, R102, RZ, PT ;  /* 0x000000ff6600720c */ /* 0x000fc80003fa5270 */
[----:B------:R-:W-:Y:S02]  /*12c0*/  P2R R99, PR, RZ, 0x20 ;  /* 0x00000020ff637803 */ /* 0x000fe40000000000 */
[----:B------:R-:W-:-:S04]  /*12d0*/  ISETP.NE.AND P5, PT, R103, RZ, PT ;  /* 0x000000ff6700720c */ /* 0x000fc80003fa5270 */
[----:B------:R-:W-:Y:S01]  /*12e0*/  P2R R74, PR, RZ, 0x20 ;  /* 0x00000020ff4a7803 */ /* 0x000fe20000000000 */
[----:B-1----:R-:W-:Y:S01]  /*12f0*/  @P4 IMAD R16, R109, R6, RZ ;  /* 0x000000066d104224 */ /* 0x002fe200078e02ff */
[----:B------:R-:W-:-:S03]  /*1300*/  ISETP.NE.AND P5, PT, R104, RZ, PT ;  /* 0x000000ff6800720c */ /* 0x000fc60003fa5270 */
[----:B------:R-:W-:Y:S01]  /*1310*/  @P4 IMAD R7, R85, R7, R16 ;  /* 0x0000000755074224 */ /* 0x000fe200078e0210 */
[----:B------:R-:W-:Y:S02]  /*1320*/  @P4 MOV R16, R18 ;  /* 0x0000001200104202 */ /* 0x000fe40000000f00 */
[----:B------:R-:W-:Y:S02]  /*1330*/  P2R R75, PR, RZ, 0x20 ;  /* 0x00000020ff4b7803 */ /* 0x000fe40000000000 */
[----:B------:R-:W-:Y:S01]  /*1340*/  ISETP.NE.AND P5, PT, R105, RZ, PT ;  /* 0x000000ff6900720c */ /* 0x000fe20003fa5270 */
[----:B------:R-:W-:-:S05]  /*1350*/  @P4 IMAD.WIDE.U32 R16, R85, R6, R16 ;  /* 0x0000000655104225 */ /* 0x000fca00078e0010 */
[----:B------:R-:W-:Y:S02]  /*1360*/  @P4 IADD3 R17, R17, R7, RZ ;  /* 0x0000000711114210 */ /* 0x000fe40007ffe0ff */
[C---:B------:R-:W-:Y:S02]  /*1370*/  @P4 SHF.L.U32 R7, R16.reuse, 0x1, RZ ;  /* 0x0000000110074819 */ /* 0x040fe400000006ff */
[----:B------:R-:W-:Y:S02]  /*1380*/  @P4 SHF.L.U64.HI R16, R16, 0x1, R17 ;  /* 0x0000000110104819 */ /* 0x000fe40000010211 */
[----:B----4-:R-:W-:Y:S01]  /*1390*/  @P4 IADD3 R14, P0, R7, R14, RZ ;  /* 0x0000000e070e4210 */ /* 0x010fe20007f1e0ff */
[----:B------:R-:W5:Y:S01]  /*13a0*/  @P5 LDG.E R76, desc[UR8][R68.64] ;  /* 0x00000008444c5981 */ /* 0x000f62000c1e1900 */
[----:B------:R-:W-:Y:S02]  /*13b0*/  @P3 MOV R17, R21 ;  /* 0x0000001500113202 */ /* 0x000fe40000000f00 */
[----:B------:R-:W-:-:S02]  /*13c0*/  @P4 IADD3.X R15, R16, R15, RZ, P0, !PT ;  /* 0x0000000f100f4210 */ /* 0x000fc400007fe4ff */
[----:B------:R-:W-:Y:S02]  /*13d0*/  @P4 IADD3 R38, P0, R7, R38, RZ ;  /* 0x0000002607264210 */ /* 0x000fe40007f1e0ff */
        /* <DEDUP_REMOVED lines=13> */
[----:B------:R-:W-:-:S06]  /*14b0*/  @P3 IADD3.X R33, R16, R33, RZ, P0, !PT ;  /* 0x0000002110213210 */ /* 0x000fcc00007fe4ff */
[----:B------:R-:W4:Y:S01]  /*14c0*/  @P2 LDC.64 R16, c[0x0][0x230] ;  /* 0x00008c00ff102b82 */ /* 0x000f220000000a00 */
[----:B-1----:R-:W-:-:S04]  /*14d0*/  @P2 IMAD R22, R107, R6, RZ ;  /* 0x000000066b162224 */ /* 0x002fc800078e02ff */
[----:B------:R-:W-:Y:S01]  /*14e0*/  @P2 IMAD R7, R83, R7, R22 ;  /* 0x0000000753072224 */ /* 0x000fe200078e0216 */
[----:B------:R-:W-:-:S05]  /*14f0*/  @P2 MOV R22, R18 ;  /* 0x0000001200162202 */ /* 0x000fca0000000f00 */
[----:B------:R-:W-:-:S05]  /*1500*/  @P2 IMAD.WIDE.U32 R22, R83, R6, R22 ;  /* 0x0000000653162225 */ /* 0x000fca00078e0016 */
[----:B------:R-:W-:Y:S02]  /*1510*/  @P2 IADD3 R23, R23, R7, RZ ;  /* 0x0000000717172210 */ /* 0x000fe40007ffe0ff */
[C---:B------:R-:W-:Y:S02]  /*1520*/  @P2 SHF.L.U32 R7, R22.reuse, 0x1, RZ ;  /* 0x0000000116072819 */ /* 0x040fe400000006ff */
[----:B------:R-:W-:Y:S02]  /*1530*/  @P2 SHF.L.U64.HI R22, R22, 0x1, R23 ;  /* 0x0000000116162819 */ /* 0x000fe40000010217 */
[----:B----4-:R-:W-:Y:S02]  /*1540*/  @P2 IADD3 R16, P0, R7, R16, RZ ;  /* 0x0000001007102210 */ /* 0x010fe40007f1e0ff */
[----:B------:R-:W-:Y:S02]  /*1550*/  @P1 MOV R23, R21 ;  /* 0x0000001500171202 */ /* 0x000fe40000000f00 */
[----:B------:R-:W-:-:S02]  /*1560*/  @P2 IADD3.X R17, R22, R17, RZ, P0, !PT ;  /* 0x0000001116112210 */ /* 0x000fc400007fe4ff */
[----:B---3--:R-:W-:Y:S02]  /*1570*/  @P2 IADD3 R24, P0, R7, R24, RZ ;  /* 0x0000001807182210 */ /* 0x008fe40007f1e0ff */
        /* <DEDUP_REMOVED lines=20> */
[----:B------:R-:W0:Y:S01]  /*16c0*/  @P0 LDC.64 R22, c[0x0][0x288] ;  /* 0x0000a200ff160b82 */ /* 0x000e220000000a00 */
[----:B------:R-:W-:-:S07]  /*16d0*/  @P0 MOV R61, R21 ;  /* 0x00000015003d0202 */ /* 0x000fce0000000f00 */
[----:B------:R-:W1:Y:S01]  /*16e0*/  @P0 LDC.64 R6, c[0x0][0x230] ;  /* 0x00008c00ff060b82 */ /* 0x000e620000000a00 */
[----:B0-----:R-:W-:-:S04]  /*16f0*/  @P0 IMAD R60, R121, R22, RZ ;  /* 0x00000016793c0224 */ /* 0x001fc800078e02ff */
        /* <DEDUP_REMOVED lines=53> */
[----:B------:R-:W-:Y:S02]  /*1a50*/  IADD3 R62, R62, 0x1e0, RZ ;  /* 0x000001e03e3e7810 */ /* 0x000fe40007ffe0ff */
[----:B0-----:R-:W-:Y:S02]  /*1a60*/  @P0 IADD3 R22, P6, R61, R22, RZ ;  /* 0x000000163d160210 */ /* 0x001fe40007fde0ff */
[----:B------:R-:W-:Y:S02]  /*1a70*/  MOV R61, RZ ;  /* 0x000000ff003d7202 */ /* 0x000fe40000000f00 */
[----:B------:R-:W-:Y:S02]  /*1a80*/  @P0 IADD3.X R23, R60, R23, RZ, P6, !PT ;  /* 0x000000173c170210 */ /* 0x000fe400037fe4ff */
[----:B------:R-:W-:-:S02]  /*1a90*/  SHF.R.S32.HI R60, RZ, 0x1f, R62 ;  /* 0x0000001fff3c7819 */ /* 0x000fc4000001143e */
[----:B------:R-:W5:Y:S04]  /*1aa0*/  @P0 LDG.E R61, desc[UR8][R6.64] ;  /* 0x00000008063d0981 */ /* 0x000f68000c1e1900 */
[----:B------:R0:W5:Y:S01]  /*1ab0*/  @P0 LDG.E R78, desc[UR8][R22.64] ;  /* 0x00000008164e0981 */ /* 0x000162000c1e1900 */
[----:B------:R-:W-:-:S04]  /*1ac0*/  ISETP.GE.U32.AND P0, PT, R62, UR12, PT ;  /* 0x0000000c3e007c0c */ /* 0x000fc8000bf06070 */
[----:B------:R-:W-:-:S04]  /*1ad0*/  ISETP.GE.AND.EX P0, PT, R60, UR13, PT, P0 ;  /* 0x0000000d3c007c0c */ /* 0x000fc8000bf06300 */
[----:B------:R-:W-:-:S13]  /*1ae0*/  ISETP.LT.U32.AND P0, PT, R2, 0x100, !P0 ;  /* 0x000001000200780c */ /* 0x000fda0004701070 */
[----:B0-----:R-:W0:Y:S01]  /*1af0*/  @P0 LDC.64 R22, c[0x0][0x288] ;  /* 0x0000a200ff160b82 */ /* 0x001e220000000a00 */
[----:B------:R-:W-:Y:S02]  /*1b00*/  @P0 MOV R72, R18 ;  /* 0x0000001200480202 */ /* 0x000fe40000000f00 */
[----:B------:R-:W-:-:S05]  /*1b10*/  @P0 MOV R73, R21 ;  /* 0x0000001500490202 */ /* 0x000fca0000000f00 */
[----:B------:R-:W1:Y:S01]  /*1b20*/  @P0 LDC.64 R6, c[0x0][0x230] ;  /* 0x00008c00ff060b82 */ /* 0x000e620000000a00 */
[-C--:B0-----:R-:W-:Y:S02]  /*1b30*/  @P0 IMAD R60, R118, R22.reuse, RZ ;  /* 0x00000016763c0224 */ /* 0x081fe400078e02ff */
[----:B------:R-:W-:-:S04]  /*1b40*/  @P0 IMAD.WIDE.U32 R72, R94, R22, R72 ;  /* 0x000000165e480225 */ /* 0x000fc800078e0048 */
[----:B------:R-:W-:Y:S01]  /*1b50*/  @P0 IMAD R23, R94, R23, R60 ;  /* 0x000000175e170224 */ /* 0x000fe200078e023c */
[----:B------:R-:W-:-:S04]  /*1b60*/  @P0 SHF.L.U32 R60, R72, 0x1, RZ ;  /* 0x00000001483c0819 */ /* 0x000fc800000006ff */
[----:B------:R-:W-:-:S04]  /*1b70*/  @P0 IADD3 R23, R73, R23, RZ ;  /* 0x0000001749170210 */ /* 0x000fc80007ffe0ff */
[----:B------:R-:W-:Y:S02]  /*1b80*/  @P0 SHF.L.U64.HI R72, R72, 0x1, R23 ;  /* 0x0000000148480819 */ /* 0x000fe40000010217 */
[----:B------:R-:W0:Y:S01]  /*1b90*/  @P0 LDC.64 R22, c[0x0][0x228] ;  /* 0x00008a00ff160b82 */ /* 0x000e220000000a00 */
[----:B-1----:R-:W-:-:S04]  /*1ba0*/  @P0 IADD3 R6, P6, R60, R6, RZ ;  /* 0x000000063c060210 */ /* 0x002fc80007fde0ff */
[----:B------:R-:W-:Y:S02]  /*1bb0*/  @P0 IADD3.X R7, R72, R7, RZ, P6, !PT ;  /* 0x0000000748070210 */ /* 0x000fe400037fe4ff */
[----:B0-----:R-:W-:-:S04]  /*1bc0*/  @P0 IADD3 R22, P6, R60, R22, RZ ;  /* 0x000000163c160210 */ /* 0x001fc80007fde0ff */
[----:B------:R-:W-:-:S05]  /*1bd0*/  @P0 IADD3.X R23, R72, R23, RZ, P6, !PT ;  /* 0x0000001748170210 */ /* 0x000fca00037fe4ff */
[----:B------:R0:W5:Y:S02]  /*1be0*/  @P0 LDG.E R77, desc[UR8][R22.64] ;  /* 0x00000008164d0981 */ /* 0x000164000c1e1900 */
[----:B0-----:R-:W0:Y:S02]  /*1bf0*/  LDC.64 R22, c[0x0][0x248] ;  /* 0x00009200ff167b82 */ /* 0x001e240000000a00 */
[----:B0-----:R-:W-:-:S06]  /*1c00*/  IMAD.WIDE R22, R5, 0x8, R22 ;  /* 0x0000000805167825 */ /* 0x001fcc00078e0216 */
[----:B------:R-:W2:Y:S01]  /*1c10*/  LDG.E.64 R22, desc[UR8][R22.64] ;  /* 0x0000000816167981 */ /* 0x000ea2000c1e1b00 */
[----:B------:R-:W-:-:S06]  /*1c20*/  MOV R62, RZ ;  /* 0x000000ff003e7202 */ /* 0x000fcc0000000f00 */
[----:B------:R0:W5:Y:S01]  /*1c30*/  @P0 LDG.E R62, desc[UR8][R6.64] ;  /* 0x00000008063e0981 */ /* 0x000162000c1e1900 */
[----:B------:R-:W-:Y:S02]  /*1c40*/  MOV R60, RZ ;  /* 0x000000ff003c7202 */ /* 0x000fe40000000f00 */
[----:B0-----:R-:W-:Y:S02]  /*1c50*/  MOV R7, RZ ;  /* 0x000000ff00077202 */ /* 0x001fe40000000f00 */
[----:B------:R-:W-:Y:S02]  /*1c60*/  MOV R6, 0x3f800000 ;  /* 0x3f80000000067802 */ /* 0x000fe40000000f00 */
[----:B------:R-:W-:Y:S02]  /*1c70*/  ISETP.NE.AND P6, PT, R98, RZ, PT ;  /* 0x000000ff6200720c */ /* 0x000fe40003fc5270 */
[----:B------:R-:W-:-:S06]  /*1c80*/  CS2R R68, SRZ ;  /* 0x0000000000447805 */ /* 0x000fcc000001ff00 */
[----:B------:R-:W5:Y:S01]  /*1c90*/  @P4 LDG.E R68, desc[UR8][R38.64] ;  /* 0x0000000826444981 */ /* 0x000f62000c1e1900 */
[----:B--2---:R-:W-:Y:S01]  /*1ca0*/  FFMA.FTZ R73, -R22, R22, R23 ;  /* 0x0000001616497223 */ /* 0x004fe20000010117 */
[----:B------:R-:W-:-:S04]  /*1cb0*/  MOV R23, RZ ;  /* 0x000000ff00177202 */ /* 0x000fc80000000f00 */
[----:B------:R-:W-:Y:S02]  /*1cc0*/  FSETP.GTU.FTZ.AND P0, PT, R73, RZ, PT ;  /* 0x000000ff4900720b */ /* 0x000fe40003f1c000 */
[----:B------:R-:W5:Y:S01]  /*1cd0*/  @P5 LDG.E R23, desc[UR8][R70.64] ;  /* 0x0000000846175981 */ /* 0x000f62000c1e1900 */
[----:B------:R-:W-:Y:S02]  /*1ce0*/  ISETP.NE.AND P5, PT, R75, RZ, PT ;  /* 0x000000ff4b00720c */ /* 0x000fe40003fa5270 */
[----:B------:R-:W-:-:S08]  /*1cf0*/  MOV R75, RZ ;  /* 0x000000ff004b7202 */ /* 0x000fd00000000f00 */
[----:B------:R-:W0:Y:S03]  /*1d00*/  @P0 LDC R72, c[0x0][0x250] ;  /* 0x00009400ff480b82 */ /* 0x000e260000000800 */
[----:B------:R-:W5:Y:S04]  /*1d10*/  @P5 LDG.E R60, desc[UR8][R66.64] ;  /* 0x00000008423c5981 */ /* 0x000f68000c1e1900 */
[----:B------:R-:W5:Y:S01]  /*1d20*/  @P5 LDG.E R75, desc[UR8][R58.64] ;  /* 0x000000083a4b5981 */ /* 0x000f62000c1e1900 */
[----:B------:R-:W-:Y:S02]  /*1d30*/  ISETP.NE.AND P5, PT, R74, RZ, PT ;  /* 0x000000ff4a00720c */ /* 0x000fe40003fa5270 */
[----:B------:R-:W-:-:S11]  /*1d40*/  MOV R74, RZ ;  /* 0x000000ff004a7202 */ /* 0x000fd60000000f00 */
[----:B------:R1:W5:Y:S04]  /*1d50*/  @P5 LDG.E R7, desc[UR8][R8.64] ;  /* 0x0000000808075981 */ /* 0x000368000c1e1900 */
[----:B------:R-:W5:Y:S01]  /*1d60*/  @P5 LDG.E R74, desc[UR8][R56.64] ;  /* 0x00000008384a5981 */ /* 0x000f62000c1e1900 */
[----:B------:R-:W-:Y:S01]  /*1d70*/  ISETP.NE.AND P5, PT, R99, RZ, PT ;  /* 0x000000ff6300720c */ /* 0x000fe20003fa5270 */
[----:B0-----:R-:W-:-:S04]  /*1d80*/  @P0 FADD.FTZ R72, R73, R72 ;  /* 0x0000004849480221 */ /* 0x001fc80000010000 */
[----:B------:R0:W2:Y:S01]  /*1d90*/  @P0 MUFU.RSQ R6, R72 ;  /* 0x0000004800060308 */ /* 0x0000a20000001400 */
[----:B-1----:R-:W-:-:S07]  /*1da0*/  CS2R R8, SRZ ;  /* 0x0000000000087805 */ /* 0x002fce000001ff00 */
[----:B------:R-:W5:Y:S01]  /*1db0*/  @P5 LDG.E R8, desc[UR8][R54.64] ;  /* 0x0000000836085981 */ /* 0x000f62000c1e1900 */
[----:B0-----:R-:W-:-:S06]  /*1dc0*/  CS2R R72, SRZ ;  /* 0x0000000000487805 */ /* 0x001fcc000001ff00 */
[----:B------:R-:W5:Y:S01]  /*1dd0*/  @P5 LDG.E R73, desc[UR8][R52.64] ;  /* 0x0000000834495981 */ /* 0x000f62000c1e1900 */
[----:B------:R-:W-:-:S13]  /*1de0*/  ISETP.NE.AND P5, PT, R65, RZ, PT ;  /* 0x000000ff4100720c */ /* 0x000fda0003fa5270 */
[----:B------:R0:W5:Y:S04]  /*1df0*/  @P5 LDG.E R9, desc[UR8][R10.64] ;  /* 0x000000080a095981 */ /* 0x000168000c1e1900 */
[----:B------:R-:W5:Y:S01]  /*1e00*/  @P5 LDG.E R72, desc[UR8][R50.64] ;  /* 0x0000000832485981 */ /* 0x000f62000c1e1900 */
[----:B0-----:R-:W-:Y:S02]  /*1e10*/  CS2R R10, SRZ ;  /* 0x00000000000a7805 */ /* 0x001fe4000001ff00 */
[----:B------:R-:W-:-:S04]  /*1e20*/  ISETP.NE.AND P5, PT, R37, RZ, PT ;  /* 0x000000ff2500720c */ /* 0x000fc80003fa5270 */
[----:B------:R0:W5:Y:S01]  /*1e30*/  @P6 LDG.E R11, desc[UR8][R12.64] ;  /* 0x000000080c0b6981 */ /* 0x000162000c1e1900 */
[----:B------:R-:W-:Y:S02]  /*1e40*/  CS2R R70, SRZ ;  /* 0x0000000000467805 */ /* 0x000fe4000001ff00 */
[----:B------:R-:W-:Y:S02]  /*1e50*/  CS2R R66, SRZ ;  /* 0x0000000000427805 */ /* 0x000fe4000001ff00 */
[----:B------:R-:W-:Y:S02]  /*1e60*/  MOV R65, RZ ;  /* 0x000000ff00417202 */ /* 0x000fe40000000f00 */
[----:B------:R-:W5:Y:S01]  /*1e70*/  @P6 LDG.E R70, desc[UR8][R44.64] ;  /* 0x000000082c466981 */ /* 0x000f62000c1e1900 */
[----:B0-----:R-:W-:-:S03]  /*1e80*/  CS2R R12, SRZ ;  /* 0x00000000000c7805 */ /* 0x001fc6000001ff00 */
[----:B------:R-:W5:Y:S04]  /*1e90*/  @P5 LDG.E R69, desc[UR8][R40.64] ;  /* 0x0000000828455981 */ /* 0x000f68000c1e1900 */
[----:B------:R-:W5:Y:S04]  /*1ea0*/  @P3 LDG.E R67, desc[UR8][R32.64] ;  /* 0x0000000820433981 */ /* 0x000f68000c1e1900 */
[----:B------:R0:W5:Y:S04]  /*1eb0*/  @P4 LDG.E R13, desc[UR8][R14.64] ;  /* 0x000000080e0d4981 */ /* 0x000168000c1e1900 */
[----:B------:R-:W5:Y:S04]  /*1ec0*/  @P5 LDG.E R12, desc[UR8][R42.64] ;  /* 0x000000082a0c5981 */ /* 0x000f68000c1e1900 */
[----:B------:R-:W5:Y:S01]  /*1ed0*/  @P1 LDG.E R65, desc[UR8][R30.64] ;  /* 0x000000081e411981 */ /* 0x000f62000c1e1900 */
[----:B0-----:R-:W-:-:S02]  /*1ee0*/  CS2R R14, SRZ ;  /* 0x00000000000e7805 */ /* 0x001fc4000001ff00 */
[----:B------:R-:W-:Y:S01]  /*1ef0*/  ISETP.NE.AND P0, PT, R100, RZ, PT ;  /* 0x000000ff6400720c */ /* 0x000fe20003f05270 */
[----:B------:R-:W-:Y:S01]  /*1f00*/  BSSY B0, `(.L_x_808) ;  /* 0x0000017000007945 */ /* 0x000fe20003800000 */
[----:B------:R-:W5:Y:S04]  /*1f10*/  @P2 LDG.E R66, desc[UR8][R24.64] ;  /* 0x0000000818422981 */ /* 0x000f68000c1e1900 */
[----:B------:R-:W5:Y:S04]  /*1f20*/  @P3 LDG.E R14, desc[UR8][R34.64] ;  /* 0x00000008220e3981 */ /* 0x000f68000c1e1900 */
[----:B------:R0:W5:Y:S04]  /*1f30*/  @P2 LDG.E R15, desc[UR8][R16.64] ;  /* 0x00000008100f2981 */ /* 0x000168000c1e1900 */
[----:B------:R-:W5:Y:S04]  /*1f40*/  @P0 LDG.E R10, desc[UR8][R48.64] ;  /* 0x00000008300a0981 */ /* 0x000f68000c1e1900 */
[----:B------:R-:W5:Y:S01]  /*1f50*/  @P0 LDG.E R71, desc[UR8][R46.64] ;  /* 0x000000082e470981 */ /* 0x000f62000c1e1900 */
[----:B------:R-:W-:-:S02]  /*1f60*/  ISETP.GT.U32.AND P0, PT, R2, 0xff, PT ;  /* 0x000000ff0200780c */ /* 0x000fc40003f04070 */
[----:B0-----:R-:W-:Y:S02]  /*1f70*/  MOV R16, RZ ;  /* 0x000000ff00107202 */ /* 0x001fe40000000f00 */
[----:B------:R-:W-:-:S04]  /*1f80*/  CS2R R24, SRZ ;  /* 0x0000000000187805 */ /* 0x000fc8000001ff00 */
[----:B------:R0:W5:Y:S02]  /*1f90*/  @P1 LDG.E R16, desc[UR8][R26.64] ;  /* 0x000000081a101981 */ /* 0x000164000c1e1900 */
[----:B0-----:R-:W-:-:S03]  /*1fa0*/  CS2R R26, SRZ ;  /* 0x00000000001a7805 */ /* 0x001fc6000001ff00 */
[----:B--2---:R-:W-:Y:S05]  /*1fb0*/  @P0 BRA `(.L_x_809) ;  /* 0x00000000002c0947 */ /* 0x004fea0003800000 */
        /* <DEDUP_REMOVED lines=11> */
.L_x_809:
[----:B------:R-:W-:Y:S05]  /*2070*/  BSYNC B0 ;  /* 0x0000000000007941 */ /* 0x000fea0003800000 */
.L_x_808:
[----:B------:R-:W-:Y:S01]  /*2080*/  ISETP.NE.AND P0, PT, RZ, UR10, PT ;  /* 0x0000000aff007c0c */ /* 0x000fe2000bf05270 */
[--C-:B-----5:R-:W-:Y:S02]  /*2090*/  HADD2.F32 R17, -RZ, R23.reuse.H0_H0 ;  /* 0x20000017ff117230 */ /* 0x120fe40000004100 */
[----:B------:R-:W-:Y:S02]  /*20a0*/  HADD2.F32 R35, -RZ, R23.H1_H1 ;  /* 0x30000017ff237230 */ /* 0x000fe40000004100 */
[--C-:B------:R-:W-:Y:S02]  /*20b0*/  HADD2.F32 R37, -RZ, R60.reuse.H0_H0 ;  /* 0x2000003cff257230 */ /* 0x100fe40000004100 */
[C---:B------:R-:W-:Y:S01]  /*20c0*/  FADD.FTZ R17, -R22.reuse, R17 ;  /* 0x0000001116117221 */ /* 0x040fe20000010100 */
[----:B------:R-:W-:Y:S02]  /*20d0*/  HADD2.F32 R41, -RZ, R60.H1_H1 ;  /* 0x3000003cff297230 */ /* 0x000fe40000004100 */
[----:B------:R-:W-:Y:S01]  /*20e0*/  FADD.FTZ R39, -R22, R35 ;  /* 0x0000002316277221 */ /* 0x000fe20000010100 */
[----:B------:R-:W-:-:S02]  /*20f0*/  HADD2.F32 R33, -RZ, R76.H0_H0 ;  /* 0x2000004cff217230 */ /* 0x000fc40000004100 */
[C---:B------:R-:W-:Y:S01]  /*2100*/  FADD.FTZ R37, -R22.reuse, R37 ;  /* 0x0000002516257221 */ /* 0x040fe20000010100 */
[----:B0-----:R-:W-:Y:S02]  /*2110*/  HADD2.F32 R29, -RZ, R76.H1_H1 ;  /* 0x3000004cff1d7230 */ /* 0x001fe40000004100 */
[----:B------:R-:W-:Y:S01]  /*2120*/  FADD.FTZ R35, -R22, R41 ;  /* 0x0000002916237221 */ /* 0x000fe20000010100 */
[--C-:B------:R-:W-:Y:S02]  /*2130*/  HADD2.F32 R31, -RZ, R75.reuse.H0_H0 ;  /* 0x2000004bff1f7230 */ /* 0x100fe40000004100 */
[-C--:B------:R-:W-:Y:S01]  /*2140*/  FMUL.FTZ R17, R17, R6.reuse ;  /* 0x0000000611117220 */ /* 0x080fe20000410000 */
[----:B------:R-:W-:Y:S02]  /*2150*/  HADD2.F32 R32, -RZ, R75.H1_H1 ;  /* 0x3000004bff207230 */ /* 0x000fe40000004100 */
        /* <DEDUP_REMOVED lines=20> */
.L_x_810:
        /* <DEDUP_REMOVED lines=26> */
.L_x_811:
[C---:B------:R-:W-:Y:S01]  /*2440*/  FFMA.FTZ R17, R28.reuse, R39, R17 ;  /* 0x000000271c117223 */ /* 0x040fe20000010011 */
[----:B------:R-:W-:Y:S01]  /*2450*/  FMUL.FTZ R42, R31, R24 ;  /* 0x000000181f2a7220 */ /* 0x000fe20000410000 */
[----:B------:R-:W-:Y:S01]  /*2460*/  FADD.FTZ R39, R39, R38 ;  /* 0x0000002627277221 */ /* 0x000fe20000010000 */
[C---:B------:R-:W-:Y:S01]  /*2470*/  FFMA.FTZ R34, R37.reuse, R31, R34 ;  /* 0x0000001f25227223 */ /* 0x040fe20000010022 */
[--C-:B------:R-:W-:Y:S02]  /*2480*/  HADD2.F32 R35, -RZ, R7.reuse.H0_H0 ;  /* 0x20000007ff237230 */ /* 0x100fe40000004100 */
[----:B------:R-:W-:Y:S01]  /*2490*/  FFMA.FTZ R38, R37, R42, R17 ;  /* 0x0000002a25267223 */ /* 0x000fe20000010011 */
[----:B------:R-:W-:Y:S02]  /*24a0*/  HADD2.F32 R37, -RZ, R7.H1_H1 ;  /* 0x30000007ff257230 */ /* 0x000fe40000004100 */
[----:B------:R-:W-:Y:S01]  /*24b0*/  FADD.FTZ R40, RZ, R33 ;  /* 0x00000021ff287221 */ /* 0x000fe20000010000 */
[----:B------:R-:W-:Y:S01]  /*24c0*/  FFMA.FTZ R17, R28, R29, RZ ;  /* 0x0000001d1c117223 */ /* 0x000fe200000100ff */
[----:B------:R-:W-:Y:S01]  /*24d0*/  FADD.FTZ R33, RZ, R29 ;  /* 0x0000001dff217221 */ /* 0x000fe20000010000 */
[----:B------:R-:W-:Y:S01]  /*24e0*/  FMUL.FTZ R29, R32, R25 ;  /* 0x00000019201d7220 */ /* 0x000fe20000410000 */
[----:B------:R-:W-:Y:S01]  /*24f0*/  FADD.FTZ R28, R39, R42 ;  /* 0x0000002a271c7221 */ /* 0x000fe20000010000 */
[C---:B------:R-:W-:Y:S01]  /*2500*/  FADD.FTZ R35, -R22.reuse, R35 ;  /* 0x0000002316237221 */ /* 0x040fe20000010100 */
[----:B------:R-:W-:Y:S01]  /*2510*/  FADD.FTZ R39, -R22, R37 ;  /* 0x0000002516277221 */ /* 0x000fe20000010100 */
[C---:B------:R-:W-:Y:S01]  /*2520*/  FFMA.FTZ R17, R30.reuse, R32, R17 ;  /* 0x000000201e117223 */ /* 0x040fe20000010011 */
[----:B------:R-:W-:Y:S01]  /*2530*/  FADD.FTZ R32, R33, R32 ;  /* 0x0000002021207221 */ /* 0x000fe20000010000 */
[----:B------:R-:W-:Y:S01]  /*2540*/  FFMA.FTZ R30, R30, R29, R38 ;  /* 0x0000001d1e1e7223 */ /* 0x000fe20000010026 */
[----:B------:R-:W-:Y:S01]  /*2550*/  FADD.FTZ R31, R40, R31 ;  /* 0x0000001f281f7221 */ /* 0x000fe20000010000 */
[----:B------:R-:W-:-:S02]  /*2560*/  HADD2.F32 R37, -RZ, R74.H0_H0 ;  /* 0x2000004aff257230 */ /* 0x000fc40000004100 */
        /* <DEDUP_REMOVED lines=22> */
.L_x_812:
[----:B------:R-:W-:Y:S01]  /*26d0*/  FMUL.FTZ R39, R37, R24 ;  /* 0x0000001825277220 */ /* 0x000fe20000410000 */
[----:B------:R-:W-:Y:S01]  /*26e0*/  FADD.FTZ R31, R31, R37 ;  /* 0x000000251f1f7221 */ /* 0x000fe20000010000 */
[----:B------:R-:W-:Y:S01]  /*26f0*/  FFMA.FTZ R34, R35, R37, R34 ;  /* 0x0000002523227223 */ /* 0x000fe20000010022 */
[----:B------:R-:W-:Y:S01]  /*2700*/  FADD.FTZ R28, R29, R28 ;  /* 0x0000001c1d1c7221 */ /* 0x000fe20000010000 */
[----:B------:R-:W-:Y:S01]  /*2710*/  FFMA.FTZ R30, R35, R39, R30 ;  /* 0x00000027231e7223 */ /* 0x000fe2000001001e */
[--C-:B------:R-:W-:Y:S02]  /*2720*/  HADD2.F32 R35, -RZ, R8.reuse.H0_H0 ;  /* 0x20000008ff237230 */ /* 0x100fe40000004100 */
[----:B------:R-:W-:Y:S01]  /*2730*/  FMUL.FTZ R29, R33, R25 ;  /* 0x00000019211d7220 */ /* 0x000fe20000410000 */
[----:B------:R-:W-:Y:S02]  /*2740*/  HADD2.F32 R37, -RZ, R8.H1_H1 ;  /* 0x30000008ff257230 */ /* 0x000fe40000004100 */
[----:B------:R-:W-:Y:S01]  /*2750*/  FADD.FTZ R28, R28, R39 ;  /* 0x000000271c1c7221 */ /* 0x000fe20000010000 */
[----:B------:R-:W-:Y:S01]  /*2760*/  FFMA.FTZ R17, R38, R33, R17 ;  /* 0x0000002126117223 */ /* 0x000fe20000010011 */
[----:B------:R-:W-:Y:S01]  /*2770*/  FADD.FTZ R35, -R22, R35 ;  /* 0x0000002316237221 */ /* 0x000fe20000010100 */
[----:B------:R-:W-:Y:S01]  /*2780*/  FADD.FTZ R32, R32, R33 ;  /* 0x0000002120207221 */ /* 0x000fe20000010000 */
[----:B------:R-:W-:Y:S01]  /*2790*/  FADD.FTZ R39, -R22, R37 ;  /* 0x0000002516277221 */ /* 0x000fe20000010100 */
[----:B------:R-:W-:Y:S01]  /*27a0*/  FFMA.FTZ R38, R38, R29, R30 ;  /* 0x0000001d26267223 */ /* 0x000fe2000001001e */
        /* <DEDUP_REMOVED lines=23> */
.L_x_813:
        /* <DEDUP_REMOVED lines=37> */
.L_x_814:
[----:B------:R-:W-:Y:S01]  /*2b70*/  FMUL.FTZ R39, R37, R24 ;  /* 0x0000001825277220 */ /* 0x000fe20000410000 */
[----:B------:R-:W-:Y:S01]  /*2b80*/  FADD.FTZ R40, R29, R28 ;  /* 0x0000001c1d287221 */ /* 0x000fe20000010000 */
[----:B------:R-:W-:Y:S01]  /*2b90*/  FADD.FTZ R28, R31, R37 ;  /* 0x000000251f1c7221 */ /* 0x000fe20000010000 */
[C---:B------:R-:W-:Y:S01]  /*2ba0*/  FFMA.FTZ R34, R35.reuse, R37, R34 ;  /* 0x0000002523227223 */ /* 0x040fe20000010022 */
        /* <DEDUP_REMOVED lines=33> */
.L_x_815:
[----:B------:R-:W-:Y:S01]  /*2dc0*/  FMUL.FTZ R37, R35, R24 ;  /* 0x0000001823257220 */ /* 0x000fe20000410000 */
[----:B------:R-:W-:Y:S01]  /*2dd0*/  FADD.FTZ R32, R29, R32 ;  /* 0x000000201d207221 */ /* 0x000fe20000010000 */
[C---:B------:R-:W-:Y:S01]  /*2de0*/  FFMA.FTZ R44, R33.reuse, R35, R34 ;  /* 0x00000023212c7223 */ /* 0x040fe20000010022 */
[----:B------:R-:W-:Y:S01]  /*2df0*/  FADD.FTZ R46, R28, R35 ;  /* 0x000000231c2e7221 */ /* 0x000fe20000010000 */
[----:B------:R-:W-:Y:S01]  /*2e00*/  FFMA.FTZ R33, R33, R37, R38 ;  /* 0x0000002521217223 */ /* 0x000fe20000010026 */
[----:B------:R-:W-:Y:S01]  /*2e10*/  FADD.FTZ R37, R32, R37 ;  /* 0x0000002520257221 */ /* 0x000fe20000010000 */
[----:B------:R-:W-:Y:S01]  /*2e20*/  FMUL.FTZ R28, R30, R25 ;  /* 0x000000191e1c7220 */ /* 0x000fe20000410000 */
[--C-:B------:R-:W-:Y:S02]  /*2e30*/  HADD2.F32 R29, -RZ, R11.reuse.H0_H0 ;  /* 0x2000000bff1d7230 */ /* 0x100fe40000004100 */
[----:B------:R-:W-:Y:S01]  /*2e40*/  FFMA.FTZ R41, R40, R30, R17 ;  /* 0x0000001e28297223 */ /* 0x000fe20000010011 */
[----:B------:R-:W-:-:S02]  /*2e50*/  HADD2.F32 R35, -RZ, R11.H1_H1 ;  /* 0x3000000bff237230 */ /* 0x000fc40000004100 */
[----:B------:R-:W-:Y:S01]  /*2e60*/  FADD.FTZ R17, R28, R37 ;  /* 0x000000251c117221 */ /* 0x000fe20000010000 */
[----:B------:R-:W-:Y:S01]  /*2e70*/  FFMA.FTZ R40, R40, R28, R33 ;  /* 0x0000001c28287223 */ /* 0x000fe20000010021 */
[C---:B------:R-:W-:Y:S01]  /*2e80*/  FADD.FTZ R29, -R22.reuse, R29 ;  /* 0x0000001d161d7221 */ /* 0x040fe20000010100 */
[--C-:B------:R-:W-:Y:S02]  /*2e90*/  HADD2.F32 R33, -RZ, R70.reuse.H0_H0 ;  /* 0x20000046ff217230 */ /* 0x100fe40000004100 */
[----:B------:R-:W-:Y:S01]  /*2ea0*/  FADD.FTZ R37, -R22, R35 ;  /* 0x0000002316257221 */ /* 0x000fe20000010100 */
[----:B------:R-:W-:Y:S02]  /*2eb0*/  HADD2.F32 R32, -RZ, R70.H1_H1 ;  /* 0x30000046ff207230 */ /* 0x000fe40000004100 */
[-C--:B------:R-:W-:Y:S01]  /*2ec0*/  FMUL.FTZ R35, R29, R6.reuse ;  /* 0x000000061d237220 */ /* 0x080fe20000410000 */
        /* <DEDUP_REMOVED lines=20> */
.L_x_816:
[--C-:B------:R-:W-:Y:S02]  /*3010*/  HADD2.F32 R29, -RZ, R12.reuse.H0_H0 ;  /* 0x2000000cff1d7230 */ /* 0x100fe40000004100 */
[----:B------:R-:W-:Y:S01]  /*3020*/  FMUL.FTZ R28, R33, R24 ;  /* 0x00000018211c7220 */ /* 0x000fe20000410000 */
[----:B------:R-:W-:Y:S02]  /*3030*/  HADD2.F32 R39, -RZ, R12.H1_H1 ;  /* 0x3000000cff277230 */ /* 0x000fe40000004100 */
[----:B------:R-:W-:Y:S01]  /*3040*/  FADD.FTZ R31, R31, R30 ;  /* 0x0000001e1f1f7221 */ /* 0x000fe20000010000 */
[--C-:B------:R-:W-:Y:S02]  /*3050*/  HADD2.F32 R34, -RZ, R69.reuse.H1_H1 ;  /* 0x30000045ff227230 */ /* 0x100fe40000004100 */
[C---:B------:R-:W-:Y:S01]  /*3060*/  FADD.FTZ R29, -R22.reuse, R29 ;  /* 0x0000001d161d7221 */ /* 0x040fe20000010100 */
[----:B------:R-:W-:Y:S01]  /*3070*/  FFMA.FTZ R37, R35, R28, R40 ;  /* 0x0000001c23257223 */ /* 0x000fe20000010028 */
[----:B------:R-:W-:Y:S01]  /*3080*/  FADD.FTZ R43, -R22, R39 ;  /* 0x00000027162b7221 */ /* 0x000fe20000010100 */
[----:B------:R-:W-:Y:S01]  /*3090*/  FADD.FTZ R30, R17, R28 ;  /* 0x0000001c111e7221 */ /* 0x000fe20000010000 */
[----:B------:R-:W-:-:S02]  /*30a0*/  HADD2.F32 R17, -RZ, R69.H0_H0 ;  /* 0x20000045ff117230 */ /* 0x000fc40000004100 */
        /* <DEDUP_REMOVED lines=22> */
.L_x_817:
[----:B------:R-:W-:Y:S01]  /*3210*/  FFMA.FTZ R42, R38, R39, R37 ;  /* 0x00000027262a7223 */ /* 0x000fe20000010025 */
[----:B------:R-:W-:Y:S01]  /*3220*/  FMUL.FTZ R40, R17, R24 ;  /* 0x0000001811287220 */ /* 0x000fe20000410000 */
[----:B------:R-:W-:Y:S01]  /*3230*/  FADD.FTZ R39, R39, R30 ;  /* 0x0000001e27277221 */ /* 0x000fe20000010000 */
[----:B------:R-:W-:Y:S01]  /*3240*/  FFMA.FTZ R44, R35, R33, R44 ;  /* 0x00000021232c7223 */ /* 0x000fe2000001002c */
[--C-:B------:R-:W-:Y:S02]  /*3250*/  HADD2.F32 R35, -RZ, R13.reuse.H0_H0 ;  /* 0x2000000dff237230 */ /* 0x100fe40000004100 */
[----:B------:R-:W-:Y:S01]  /*3260*/  FADD.FTZ R46, R46, R33 ;  /* 0x000000212e2e7221 */ /* 0x000fe20000010000 */
[----:B------:R-:W-:Y:S02]  /*3270*/  HADD2.F32 R37, -RZ, R13.H1_H1 ;  /* 0x3000000dff257230 */ /* 0x000fe40000004100 */
[----:B------:R-:W-:Y:S01]  /*3280*/  FFMA.FTZ R33, R29, R40, R42 ;  /* 0x000000281d217223 */ /* 0x000fe2000001002a */
[----:B------:R-:W-:Y:S01]  /*3290*/  FADD.FTZ R40, R39, R40 ;  /* 0x0000002827287221 */ /* 0x000fe20000010000 */
[----:B------:R-:W-:Y:S01]  /*32a0*/  FMUL.FTZ R39, R34, R25 ;  /* 0x0000001922277220 */ /* 0x000fe20000410000 */
[C---:B------:R-:W-:Y:S01]  /*32b0*/  FADD.FTZ R35, -R22.reuse, R35 ;  /* 0x0000002316237221 */ /* 0x040fe20000010100 */
[----:B------:R-:W-:Y:S01]  /*32c0*/  FADD.FTZ R37, -R22, R37 ;  /* 0x0000002516257221 */ /* 0x000fe20000010100 */
[----:B------:R-:W-:Y:S01]  /*32d0*/  FFMA.FTZ R41, R38, R32, R41 ;  /* 0x0000002026297223 */ /* 0x000fe20000010029 */
        /* <DEDUP_REMOVED lines=25> */
.L_x_818:
[--C-:B------:R-:W-:Y:S02]  /*3470*/  HADD2.F32 R45, -RZ, R14.reuse.H0_H0 ;  /* 0x2000000eff2d7230 */ /* 0x100fe40000004100 */
[----:B------:R-:W-:Y:S01]  /*3480*/  FMUL.FTZ R40, R33, R24 ;  /* 0x0000001821287220 */ /* 0x000fe20000410000 */
[----:B------:R-:W-:Y:S02]  /*3490*/  HADD2.F32 R47, -RZ, R14.H1_H1 ;  /* 0x3000000eff2f7230 */ /* 0x000fe40000004100 */
[----:B------:R-:W-:Y:S01]  /*34a0*/  FADD.FTZ R37, R31, R32 ;  /* 0x000000201f257221 */ /* 0x000fe20000010000 */
[--C-:B------:R-:W-:Y:S02]  /*34b0*/  HADD2.F32 R31, -RZ, R67.reuse.H0_H0 ;  /* 0x20000043ff1f7230 */ /* 0x100fe40000004100 */
[C---:B------:R-:W-:Y:S01]  /*34c0*/  FADD.FTZ R45, -R22.reuse, R45 ;  /* 0x0000002d162d7221 */ /* 0x040fe20000010100 */
[----:B------:R-:W-:Y:S01]  /*34d0*/  FFMA.FTZ R43, R35, R40, R38 ;  /* 0x00000028232b7223 */ /* 0x000fe20000010026 */
[----:B------:R-:W-:Y:S01]  /*34e0*/  FADD.FTZ R47, -R22, R47 ;  /* 0x0000002f162f7221 */ /* 0x000fe20000010100 */
[----:B------:R-:W-:Y:S01]  /*34f0*/  FADD.FTZ R39, R39, R40 ;  /* 0x0000002827277221 */ /* 0x000fe20000010000 */
[----:B------:R-:W-:-:S02]  /*3500*/  HADD2.F32 R52, -RZ, R67.H1_H1 ;  /* 0x30000043ff347230 */ /* 0x000fc40000004100 */
        /* <DEDUP_REMOVED lines=22> */
.L_x_819:
[----:B------:R-:W-:Y:S01]  /*3670*/  FFMA.FTZ R40, R42, R32, R43 ;  /* 0x000000202a287223 */ /* 0x000fe2000001002b */
[----:B------:R-:W-:Y:S01]  /*3680*/  FMUL.FTZ R38, R31, R24 ;  /* 0x000000181f267220 */ /* 0x000fe20000410000 */
[----:B------:R-:W-:Y:S01]  /*3690*/  FFMA.FTZ R44, R29, R17, R44 ;  /* 0x000000111d2c7223 */ /* 0x000fe2000001002c */
[----:B------:R-:W-:Y:S01]  /*36a0*/  FADD.FTZ R46, R46, R17 ;  /* 0x000000112e2e7221 */ /* 0x000fe20000010000 */
[----:B------:R-:W-:Y:S01]  /*36b0*/  FADD.FTZ R39, R32, R39 ;  /* 0x0000002720277221 */ /* 0x000fe20000010000 */
[--C-:B------:R-:W-:Y:S02]  /*36c0*/  HADD2.F32 R17, -RZ, R15.reuse.H0_H0 ;  /* 0x2000000fff117230 */ /* 0x100fe40000004100 */
[----:B------:R-:W-:Y:S01]  /*36d0*/  FFMA.FTZ R32, R45, R38, R40 ;  /* 0x000000262d207223 */ /* 0x000fe20000010028 */
[----:B------:R-:W-:Y:S02]  /*36e0*/  HADD2.F32 R29, -RZ, R15.H1_H1 ;  /* 0x3000000fff1d7230 */ /* 0x000fe40000004100 */
[----:B------:R-:W-:Y:S01]  /*36f0*/  FADD.FTZ R40, R39, R38 ;  /* 0x0000002627287221 */ /* 0x000fe20000010000 */
[----:B------:R-:W-:Y:S01]  /*3700*/  FMUL.FTZ R47, R52, R25 ;  /* 0x00000019342f7220 */ /* 0x000fe20000410000 */
[----:B------:R-:W-:Y:S01]  /*3710*/  FADD.FTZ R39, -R22, R17 ;  /* 0x0000001116277221 */ /* 0x000fe20000010100 */
[----:B------:R-:W-:Y:S01]  /*3720*/  FFMA.FTZ R41, R28, R34, R41 ;  /* 0x000000221c297223 */ /* 0x000fe20000010029 */
[----:B------:R-:W-:Y:S01]  /*3730*/  FADD.FTZ R43, -R22, R29 ;  /* 0x0000001d162b7221 */ /* 0x000fe20000010100 */
        /* <DEDUP_REMOVED lines=25> */
.L_x_820:
        /* <DEDUP_REMOVED lines=32> */
.L_x_821:
[----:B------:R-:W-:Y:S01]  /*3ad0*/  FFMA.FTZ R54, R32, R48, R43 ;  /* 0x0000003020367223 */ /* 0x000fe2000001002b */
[----:B------:R-:W-:Y:S01]  /*3ae0*/  FMUL.FTZ R50, R37, R24 ;  /* 0x0000001825327220 */ /* 0x000fe20000410000 */
[----:B------:R-:W-:Y:S01]  /*3af0*/  FADD.FTZ R47, R48, R47 ;  /* 0x0000002f302f7221 */ /* 0x000fe20000010000 */
[----:B------:R-:W-:Y:S01]  /*3b00*/  FFMA.FTZ R48, R35, R33, R44 ;  /* 0x0000002123307223 */ /* 0x000fe2000001002c */
[----:B------:R-:W-:Y:S01]  /*3b10*/  FADD.FTZ R46, R46, R33 ;  /* 0x000000212e2e7221 */ /* 0x000fe20000010000 */
        /* <DEDUP_REMOVED lines=33> */
.L_x_822:
[----:B------:R-:W-:Y:S01]  /*3d30*/  FMUL.FTZ R54, R41, R24 ;  /* 0x0000001829367220 */ /* 0x000fe20000410000 */
[--C-:B------:R-:W-:Y:S02]  /*3d40*/  HADD2.F32 R49, -RZ, R64.reuse.H0_H0 ;  /* 0x20000040ff317230 */ /* 0x100fe40000004100 */
[----:B------:R-:W-:Y:S01]  /*3d50*/  FFMA.FTZ R45, R45, R31, R48 ;  /* 0x0000001f2d2d7223 */ /* 0x000fe20000010030 */
[----:B------:R-:W-:Y:S02]  /*3d60*/  HADD2.F32 R53, -RZ, R64.H1_H1 ;  /* 0x30000040ff357230 */ /* 0x000fe40000004100 */
[----:B------:R-:W-:Y:S01]  /*3d70*/  FFMA.FTZ R47, R43, R54, R50 ;  /* 0x000000362b2f7223 */ /* 0x000fe20000010032 */
[----:B------:R-:W-:Y:S01]  /*3d80*/  FADD.FTZ R54, R33, R54 ;  /* 0x0000003621367221 */ /* 0x000fe20000010000 */
[----:B------:R-:W-:Y:S01]  /*3d90*/  FMUL.FTZ R33, R42, R25 ;  /* 0x000000192a217220 */ /* 0x000fe20000410000 */
[C---:B------:R-:W-:Y:S01]  /*3da0*/  FADD.FTZ R49, -R22.reuse, R49 ;  /* 0x0000003116317221 */ /* 0x040fe20000010100 */
[----:B------:R-:W-:Y:S01]  /*3db0*/  FADD.FTZ R53, -R22, R53 ;  /* 0x0000003516357221 */ /* 0x000fe20000010100 */
[----:B------:R-:W-:Y:S01]  /*3dc0*/  FADD.FTZ R46, R46, R31 ;  /* 0x0000001f2e2e7221 */ /* 0x000fe20000010000 */
[----:B------:R-:W-:Y:S01]  /*3dd0*/  FFMA.FTZ R31, R44, R33, R47 ;  /* 0x000000212c1f7223 */ /* 0x000fe2000001002f */
[----:B------:R-:W-:Y:S01]  /*3de0*/  FADD.FTZ R34, R34, R30 ;  /* 0x0000001e22227221 */ /* 0x000fe20000010000 */
        /* <DEDUP_REMOVED lines=24> */
.L_x_823:
[----:B------:R-:W-:Y:S01]  /*3f70*/  FMUL.FTZ R30, R47, R24 ;  /* 0x000000182f1e7220 */ /* 0x000fe20000410000 */
[----:B------:R-:W-:Y:S01]  /*3f80*/  FFMA.FTZ R51, R51, R52, R35 ;  /* 0x0000003433337223 */ /* 0x000fe20000010023 */
[--C-:B------:R-:W-:Y:S02]  /*3f90*/  HADD2.F32 R53, -RZ, R61.reuse.H1_H1 ;  /* 0x3000003dff357230 */ /* 0x100fe40000004100 */
[----:B------:R-:W-:Y:S01]  /*3fa0*/  FADD.FTZ R52, R34, R52 ;  /* 0x0000003422347221 */ /* 0x000fe20000010000 */
[----:B------:R-:W-:Y:S02]  /*3fb0*/  HADD2.F32 R35, -RZ, R61.H0_H0 ;  /* 0x2000003dff237230 */ /* 0x000fe40000004100 */
[----:B------:R-:W-:Y:S01]  /*3fc0*/  FADD.FTZ R34, R33, R30 ;  /* 0x0000001e21227221 */ /* 0x000fe20000010000 */
[----:B------:R-:W-:Y:S01]  /*3fd0*/  FFMA.FTZ R31, R49, R30, R31 ;  /* 0x0000001e311f7223 */ /* 0x000fe2000001001f */
[----:B------:R-:W-:Y:S01]  /*3fe0*/  FMUL.FTZ R33, R48, R25 ;  /* 0x0000001930217220 */ /* 0x000fe20000410000 */
[C---:B------:R-:W-:Y:S01]  /*3ff0*/  FADD.FTZ R55, -R22.reuse, R53 ;  /* 0x0000003516377221 */ /* 0x040fe20000010100 */
[----:B------:R-:W-:Y:S01]  /*4000*/  FADD.FTZ R35, -R22, R35 ;  /* 0x0000002316237221 */ /* 0x000fe20000010100 */
[----:B------:R-:W-:-:S02]  /*4010*/  HADD2.F32 R56, -RZ, R78.H1_H1 ;  /* 0x3000004eff387230 */ /* 0x000fc40000004100 */
[----:B------:R-:W-:Y:S01]  /*4020*/  FFMA.FTZ R30, R50, R33, R31 ;  /* 0x00000021321e7223 */ /* 0x000fe2000001001f */
[-C--:B------:R-:W-:Y:S01]  /*4030*/  FMUL.FTZ R54, R55, R6.reuse ;  /* 0x0000000637367220 */ /* 0x080fe20000410000 */
[----:B------:R-:W-:Y:S01]  /*4040*/  FADD.FTZ R31, R33, R34 ;  /* 0x00000022211f7221 */ /* 0x000fe20000010000 */
[----:B------:R-:W-:Y:S01]  /*4050*/  FMUL.FTZ R53, R35, R6 ;  /* 0x0000000623357220 */ /* 0x000fe20000410000 */
[----:B------:R-:W-:Y:S01]  /*4060*/  HADD2.F32 R55, -RZ, R78.H0_H0 ;  /* 0x2000004eff377230 */ /* 0x000fe20000004100 */
        /* <DEDUP_REMOVED lines=19> */
.L_x_824:
[----:B------:R-:W-:Y:S01]  /*41a0*/  FMUL.FTZ R34, R55, R24 ;  /* 0x0000001837227220 */ /* 0x000fe20000410000 */
[----:B------:R-:W-:Y:S02]  /*41b0*/  HADD2.F32 R57, -RZ, R62.H0_H0 ;  /* 0x2000003eff397230 */ /* 0x000fe40000004100 */
[----:B------:R-:W-:Y:S02]  /*41c0*/  HADD2.F32 R35, -RZ, R77.H1_H1 ;  /* 0x3000004dff237230 */ /* 0x000fe40000004100 */
[----:B------:R-:W-:Y:S01]  /*41d0*/  FFMA.FTZ R33, R53, R34, R30 ;  /* 0x0000002235217223 */ /* 0x000fe2000001001e */
[----:B------:R-:W-:Y:S01]  /*41e0*/  FADD.FTZ R34, R31, R34 ;  /* 0x000000221f227221 */ /* 0x000fe20000010000 */
[----:B------:R-:W-:Y:S01]  /*41f0*/  FMUL.FTZ R31, R56, R25 ;  /* 0x00000019381f7220 */ /* 0x000fe20000410000 */
[----:B------:R-:W-:-:S03]  /*4200*/  FADD.FTZ R57, -R22, R57 ;  /* 0x0000003916397221 */ /* 0x000fc60000010100 */
[----:B------:R-:W-:Y:S01]  /*4210*/  FFMA.FTZ R30, R54, R31, R33 ;  /* 0x0000001f361e7223 */ /* 0x000fe20000010021 */
[----:B------:R-:W-:Y:S02]  /*4220*/  HADD2.F32 R33, -RZ, R62.H1_H1 ;  /* 0x3000003eff217230 */ /* 0x000fe40000004100 */
[----:B------:R-:W-:Y:S01]  /*4230*/  FADD.FTZ R31, R31, R34 ;  /* 0x000000221f1f7221 */ /* 0x000fe20000010000 */
[----:B------:R-:W-:Y:S01]  /*4240*/  FMUL.FTZ R57, R57, R6 ;  /* 0x0000000639397220 */ /* 0x000fe20000410000 */
[----:B------:R-:W-:Y:S02]  /*4250*/  HADD2.F32 R34, -RZ, R77.H0_H0 ;  /* 0x2000004dff227230 */ /* 0x000fe40000004100 */
        /* <DEDUP_REMOVED lines=21> */
.L_x_825:
[----:B------:R-:W0:Y:S01]  /*43b0*/  S2R R99, SR_LANEID ;  /* 0x0000000000637919 */ /* 0x000e220000000000 */
[----:B------:R-:W-:Y:S01]  /*43c0*/  FMUL.FTZ R58, R34, R24 ;  /* 0x00000018223a7220 */ /* 0x000fe20000410000 */
[----:B------:R-:W1:Y:S01]  /*43d0*/  S2UR UR11, SR_CgaCtaId ;  /* 0x00000000000b79c3 */ /* 0x000e620000008800 */
[----:B------:R-:W-:Y:S01]  /*43e0*/  FFMA.FTZ R45, R29, R17, R45 ;  /* 0x000000111d2d7223 */ /* 0x000fe2000001002d */
[----:B------:R-:W-:Y:S01]  /*43f0*/  FADD.FTZ R46, R46, R17 ;  /* 0x000000112e2e7221 */ /* 0x000fe20000010000 */
[----:B------:R-:W-:Y:S01]  /*4400*/  FFMA.FTZ R30, R57, R58, R30 ;  /* 0x0000003a391e7223 */ /* 0x000fe2000001001e */
[----:B------:R-:W-:Y:S01]  /*4410*/  FADD.FTZ R31, R31, R58 ;  /* 0x0000003a1f1f7221 */ /* 0x000fe20000010000 */
[----:B------:R-:W-:Y:S01]  /*4420*/  FMUL.FTZ R58, R35, R25 ;  /* 0x00000019233a7220 */ /* 0x000fe20000410000 */
[----:B------:R-:W-:Y:S01]  /*4430*/  FFMA.FTZ R51, R32, R28, R51 ;  /* 0x0000001c20337223 */ /* 0x000fe20000010033 */
[----:B------:R-:W-:Y:S01]  /*4440*/  FADD.FTZ R17, R52, R28 ;  /* 0x0000001c34117221 */ /* 0x000fe20000010000 */
[----:B------:R-:W-:Y:S01]  /*4450*/  FFMA.FTZ R28, R39, R37, R45 ;  /* 0x00000025271c7223 */ /* 0x000fe2000001002d */
[----:B------:R-:W-:Y:S01]  /*4460*/  FFMA.FTZ R30, R33, R58, R30 ;  /* 0x0000003a211e7223 */ /* 0x000fe2000001001e */
[----:B------:R-:W-:Y:S01]  /*4470*/  FADD.FTZ R31, R58, R31 ;  /* 0x0000001f3a1f7221 */ /* 0x000fe20000010000 */
[----:B------:R-:W-:Y:S01]  /*4480*/  FFMA.FTZ R51, R40, R38, R51 ;  /* 0x0000002628337223 */ /* 0x000fe20000010033 */
[----:B------:R-:W-:Y:S01]  /*4490*/  FADD.FTZ R46, R46, R37 ;  /* 0x000000252e2e7221 */ /* 0x000fe20000010000 */
[----:B------:R-:W-:Y:S01]  /*44a0*/  FADD.FTZ R17, R17, R38 ;  /* 0x0000002611117221 */ /* 0x000fe20000010000 */
[----:B------:R-:W2:Y:S01]  /*44b0*/  SHFL.DOWN PT, R58, R30, 0x1, 0x1f ;  /* 0x08201f001e3a7f89 */ /* 0x000ea200000e0000 */
[----:B------:R-:W-:Y:S01]  /*44c0*/  FFMA.FTZ R28, R43, R41, R28 ;  /* 0x000000292b1c7223 */ /* 0x000fe2000001001c */
[----:B------:R-:W-:Y:S01]  /*44d0*/  FFMA.FTZ R51, R44, R42, R51 ;  /* 0x0000002a2c337223 */ /* 0x000fe20000010033 */
[----:B------:R-:W-:Y:S01]  /*44e0*/  FADD.FTZ R46, R46, R41 ;  /* 0x000000292e2e7221 */ /* 0x000fe20000010000 */
[----:B------:R-:W3:Y:S01]  /*44f0*/  SHFL.DOWN PT, R59, R31, 0x1, 0x1f ;  /* 0x08201f001f3b7f89 */ /* 0x000ee200000e0000 */
[----:B------:R-:W-:Y:S01]  /*4500*/  FADD.FTZ R17, R17, R42 ;  /* 0x0000002a11117221 */ /* 0x000fe20000010000 */
[----:B------:R-:W-:Y:S01]  /*4510*/  FFMA.FTZ R28, R49, R47, R28 ;  /* 0x0000002f311c7223 */ /* 0x000fe2000001001c */
[----:B------:R-:W-:Y:S01]  /*4520*/  UMOV UR6, 0x400 ;  /* 0x0000040000067882 */ /* 0x000fe20000000000 */
[----:B------:R-:W-:Y:S01]  /*4530*/  FFMA.FTZ R51, R50, R48, R51 ;  /* 0x0000003032337223 */ /* 0x000fe20000010033 */
[----:B------:R-:W-:Y:S01]  /*4540*/  UIADD3 UR5, UR6, 0x60, URZ ;  /* 0x0000006006057890 */ /* 0x000fe2000fffe03f */
[----:B------:R-:W-:Y:S01]  /*4550*/  FADD.FTZ R46, R46, R47 ;  /* 0x0000002f2e2e7221 */ /* 0x000fe20000010000 */
[----:B------:R-:W-:Y:S01]  /*4560*/  FADD.FTZ R17, R17, R48 ;  /* 0x0000003011117221 */ /* 0x000fe20000010000 */
[----:B------:R-:W-:Y:S01]  /*4570*/  FFMA.FTZ R28, R53, R55, R28 ;  /* 0x00000037351c7223 */ /* 0x000fe2000001001c */
[----:B-1----:R-:W-:Y:S01]  /*4580*/  ULEA UR5, UR11, UR5, 0x18 ;  /* 0x000000050b057291 */ /* 0x002fe2000f8ec03f */
[----:B------:R-:W-:Y:S01]  /*4590*/  FFMA.FTZ R54, R54, R56, R51 ;  /* 0x0000003836367223 */ /* 0x000fe20000010033 */
[----:B------:R-:W-:Y:S01]  /*45a0*/  FADD.FTZ R55, R46, R55 ;  /* 0x000000372e377221 */ /* 0x000fe20000010000 */
[----:B0-----:R-:W-:Y:S01]  /*45b0*/  ISETP.GT.AND P0, PT, R99, 0x1e, PT ;  /* 0x0000001e6300780c */ /* 0x001fe20003f04270 */
[----:B------:R-:W-:Y:S01]  /*45c0*/  FADD.FTZ R56, R17, R56 ;  /* 0x0000003811387221 */ /* 0x000fe20000010000 */
[----:B------:R-:W-:Y:S01]  /*45d0*/  FFMA.FTZ R32, R57, R34, R28 ;  /* 0x0000002239207223 */ /* 0x000fe2000001001c */
[----:B------:R-:W-:Y:S01]  /*45e0*/  FFMA.FTZ R33, R33, R35, R54 ;  /* 0x0000002321217223 */ /* 0x000fe20000010036 */
[----:B------:R-:W0:Y:S01]  /*45f0*/  LDC.64 R28, c[0x0][0x268] ;  /* 0x00009a00ff1c7b82 */ /* 0x000e220000000a00 */
[----:B------:R-:W-:Y:S01]  /*4600*/  FADD.FTZ R34, R55, R34 ;  /* 0x0000002237227221 */ /* 0x000fe20000010000 */
[----:B------:R-:W-:Y:S01]  /*4610*/  FADD.FTZ R35, R56, R35 ;  /* 0x0000002338237221 */ /* 0x000fe20000010000 */
[----:B------:R-:W-:Y:S01]  /*4620*/  LEA R17, R2, UR5, 0x4 ;  /* 0x0000000502117c11 */ /* 0x000fe2000f8e20ff */
[----:B------:R-:W-:Y:S01]  /*4630*/  BSSY B0, `(.L_x_826) ;  /* 0x0000032000007945 */ /* 0x000fe20003800000 */
[----:B------:R-:W-:-:S03]  /*4640*/  LEA R37, R36, R2, 0x3 ;  /* 0x0000000224257211 */ /* 0x000fc600078e18ff */
[----:B------:R-:W-:Y:S01]  /*4650*/  STS.128 [R17], R32 ;  /* 0x0000002011007388 */ /* 0x000fe20000000c00 */
[----:B--2---:R-:W-:Y:S01]  /*4660*/  @!P0 FADD.FTZ R30, R30, R58 ;  /* 0x0000003a1e1e8221 */ /* 0x004fe20000010000 */
[----:B---3--:R-:W-:Y:S01]  /*4670*/  @!P0 FADD.FTZ R31, R31, R59 ;  /* 0x0000003b1f1f8221 */ /* 0x008fe20000010000 */
[----:B------:R-:W-:-:S03]  /*4680*/  ISETP.GT.AND P0, PT, R99, 0x1d, PT ;  /* 0x0000001d6300780c */ /* 0x000fc60003f04270 */
[----:B------:R-:W1:Y:S04]  /*4690*/  SHFL.DOWN PT, R58, R30, 0x2, 0x1f ;  /* 0x08401f001e3a7f89 */ /* 0x000e6800000e0000 */
[----:B------:R-:W2:Y:S01]  /*46a0*/  SHFL.DOWN PT, R59, R31, 0x2, 0x1f ;  /* 0x08401f001f3b7f89 */ /* 0x000ea200000e0000 */
[----:B0-----:R-:W-:-:S05]  /*46b0*/  IMAD.WIDE R28, R37, 0x4, R28 ;  /* 0x00000004251c7825 */ /* 0x001fca00078e021c */
        /* <DEDUP_REMOVED lines=41> */
.L_x_827:
[----:B------:R-:W-:Y:S05]  /*4950*/  BSYNC B0 ;  /* 0x0000000000007941 */ /* 0x000fea0003800000 */
.L_x_826:
        /* <DEDUP_REMOVED lines=17> */
[----:B--2---:R-:W-:Y:S01]  /*4a70*/  FADD.FTZ R39, R36, R48 ;  /* 0x0000003024277221 */ /* 0x004fe20000010000 */
[----:B------:R-:W1:Y:S01]  /*4a80*/  LDS.128 R32, [R17+0x380] ;  /* 0x0003800011207984 */ /* 0x000e620000000c00 */
        /* <DEDUP_REMOVED lines=9> */
[----:B------:R-:W-:-:S02]  /*4b20*/  FADD.FTZ R48, R36, R45 ;  /* 0x0000002d24307221 */ /* 0x000fc40000010000 */
[----:B------:R-:W2:Y:S01]  /*4b30*/  LDS.128 R36, [R17+0x400] ;  /* 0x0004000011247984 */ /* 0x000ea20000000c00 */
[----:B------:R-:W-:Y:S01]  /*4b40*/  FADD.FTZ R53, R49, R46 ;  /* 0x0000002e31357221 */ /* 0x000fe20000010000 */
[----:B------:R-:W-:Y:S02]  /*4b50*/  FADD.FTZ R56, R56, R47 ;  /* 0x0000002f38387221 */ /* 0x000fe40000010000 */
[----:B------:R-:W3:Y:S01]  /*4b60*/  LDS.128 R44, [R17+0x480] ;  /* 0x00048000112c7984 */ /* 0x000ee20000000c00 */
        /* <DEDUP_REMOVED lines=8> */
[----:B------:R-:W1:Y:S01]  /*4bf0*/  LDS.128 R40, [R17+0x580] ;  /* 0x0005800011287984 */ /* 0x000e620000000c00 */
[----:B------:R-:W-:-:S03]  /*4c00*/  FADD.FTZ R59, R48, R35 ;  /* 0x00000023303b7221 */ /* 0x000fc60000010000 */
[----:B------:R-:W4:Y:S04]  /*4c10*/  LDS.128 R32, [R17+0x600] ;  /* 0x0006000011207984 */ /* 0x000f280000000c00 */
[----:B------:R-:W5:Y:S01]  /*4c20*/  LDS.128 R48, [R17+0x680] ;  /* 0x0006800011307984 */ /* 0x000f620000000c00 */
        /* <DEDUP_REMOVED lines=8> */
[----:B0-----:R-:W-:Y:S01]  /*4cb0*/  FADD.FTZ R39, R39, R52 ;  /* 0x0000003427277221 */ /* 0x001fe20000010000 */
[----:B------:R-:W-:-:S02]  /*4cc0*/  FADD.FTZ R36, R36, R53 ;  /* 0x0000003524247221 */ /* 0x000fc40000010000 */
[----:B------:R-:W-:Y:S01]  /*4cd0*/  FADD.FTZ R45, R37, R54 ;  /* 0x00000036252d7221 */ /* 0x000fe20000010000 */
[----:B------:R-:W-:Y:S01]  /*4ce0*/  FADD.FTZ R56, R56, R55 ;  /* 0x0000003738387221 */ /* 0x000fe20000010000 */
[----:B-1----:R-:W-:Y:S01]  /*4cf0*/  FADD.FTZ R53, R39, R40 ;  /* 0x0000002827357221 */ /* 0x002fe20000010000 */
[----:B------:R-:W-:Y:S01]  /*4d00*/  FADD.FTZ R44, R36, R41 ;  /* 0x00000029242c7221 */ /* 0x000fe20000010000 */
[----:B------:R-:W-:Y:S01]  /*4d10*/  FADD.FTZ R45, R45, R42 ;  /* 0x0000002a2d2d7221 */ /* 0x000fe20000010000 */
[----:B------:R-:W0:Y:S01]  /*4d20*/  LDS.128 R36, [R17+0x700] ;  /* 0x0007000011247984 */ /* 0x000e220000000c00 */
[----:B------:R-:W-:Y:S01]  /*4d30*/  FADD.FTZ R52, R56, R43 ;  /* 0x0000002b38347221 */ /* 0x000fe20000010000 */
[----:B----4-:R-:W-:Y:S01]  /*4d40*/  FADD.FTZ R53, R53, R32 ;  /* 0x0000002035357221 */ /* 0x010fe20000010000 */
[----:B------:R-:W-:Y:S01]  /*4d50*/  FADD.FTZ R32, R44, R33 ;  /* 0x000000212c207221 */ /* 0x000fe20000010000 */
[----:B------:R-:W1:Y:S01]  /*4d60*/  LDS.128 R40, [R17+0x780] ;  /* 0x0007800011287984 */ /* 0x000e620000000c00 */
[----:B------:R-:W-:Y:S01]  /*4d70*/  FADD.FTZ R33, R45, R34 ;  /* 0x000000222d217221 */ /* 0x000fe20000010000 */
[----:B------:R-:W-:Y:S01]  /*4d80*/  FADD.FTZ R52, R52, R35 ;  /* 0x0000002334347221 */ /* 0x000fe20000010000 */
[----:B-----5:R-:W-:Y:S01]  /*4d90*/  FADD.FTZ R57, R32, R49 ;  /* 0x0000003120397221 */ /* 0x020fe20000010000 */
[----:B------:R-:W2:Y:S01]  /*4da0*/  LDS.128 R44, [R17+0x800] ;  /* 0x00080000112c7984 */ /* 0x000ea20000000c00 */
[----:B------:R-:W-:Y:S01]  /*4db0*/  FADD.FTZ R58, R33, R50 ;  /* 0x00000032213a7221 */ /* 0x000fe20000010000 */
[----:B------:R-:W-:Y:S01]  /*4dc0*/  FADD.FTZ R56, R53, R48 ;  /* 0x0000003035387221 */ /* 0x000fe20000010000 */
[----:B------:R-:W-:Y:S01]  /*4dd0*/  FADD.FTZ R59, R52, R51 ;  /* 0x00000033343b7221 */ /* 0x000fe20000010000 */
[----:B------:R-:W3:Y:S04]  /*4de0*/  LDS.128 R32, [R17+0x880] ;  /* 0x0008800011207984 */ /* 0x000ee80000000c00 */
[----:B------:R-:W4:Y:S04]  /*4df0*/  LDS.128 R48, [R17+0x900] ;  /* 0x0009000011307984 */ /* 0x000f280000000c00 */
[----:B------:R-:W5:Y:S01]  /*4e00*/  LDS.128 R52, [R17+0x980] ;  /* 0x0009800011347984 */ /* 0x000f620000000c00 */
        /* <DEDUP_REMOVED lines=63> */
[----:B------:R-:W-:-:S02]  /*5200*/  FADD.FTZ R34, R55, R35 ;  /* 0x0000002337227221 */ /* 0x000fc40000010000 */
        /* <DEDUP_REMOVED lines=19> */
[----:B------:R-:W-:-:S07]  /*5340*/  FADD.FTZ R35, R38, R59 ;  /* 0x0000003b26237221 */ /* 0x000fce0000010000 */
.L_x_829:
[----:B------:R-:W-:Y:S05]  /*5350*/  BSYNC B0 ;  /* 0x0000000000007941 */ /* 0x000fea0003800000 */
.L_x_828:
[----:B------:R-:W-:Y:S04]  /*5360*/  BSSY B0, `(.L_x_830) ;  /* 0x000000f000007945 */ /* 0x000fe80003800000 */
[----:B------:R-:W-:Y:S05]  /*5370*/  @P6 BRA `(.L_x_831) ;  /* 0x0000000000346947 */ /* 0x000fea0003800000 */
[----:B------:R-:W2:Y:S01]  /*5380*/  LDL R38, [R1] ;  /* 0x0000000001267983 */ /* 0x000ea20000100800 */
[----:B------:R-:W0:Y:S03]  /*5390*/  LDC.64 R40, c[0x0][0x288] ;  /* 0x0000a200ff287b82 */ /* 0x000e260000000a00 */
[----:B------:R-:W3:Y:S01]  /*53a0*/  LDL R17, [R1+0x4] ;  /* 0x0000040001117983 */ /* 0x000ee20000100800 */
[----:B------:R-:W-:-:S03]  /*53b0*/  LEA R36, P6, R122, R28, 0x2 ;  /* 0x0000001c7a247211 */ /* 0x000fc600078c10ff */
[----:B------:R1:W-:Y:S01]  /*53c0*/  REDG.E.ADD.F32.FTZ.RN.STRONG.GPU desc[UR8][R28.64], R32 ;  /* 0x000000201c0079a6 */ /* 0x0003e2000c10f388 */
[----:B--2---:R-:W-:Y:S02]  /*53d0*/  IADD3.X R37, R29, R38, RZ, P6, !PT ;  /* 0x000000261d257210 */ /* 0x004fe400037fe4ff */
[----:B------:R-:W-:-:S03]  /*53e0*/  LEA R38, P6, R123, R28, 0x2 ;  /* 0x0000001c7b267211 */ /* 0x000fc600078c10ff */
[----:B------:R1:W-:Y:S01]  /*53f0*/  REDG.E.ADD.F32.FTZ.RN.STRONG.GPU desc[UR8][R36.64], R33 ;  /* 0x00000021240079a6 */ /* 0x0003e2000c10f388 */
[----:B---3--:R-:W-:Y:S02]  /*5400*/  IADD3.X R39, R29, R17, RZ, P6, !PT ;  /* 0x000000111d277210 */ /* 0x008fe400037fe4ff */
[----:B0-----:R-:W-:-:S04]  /*5410*/  LEA R42, P6, R40, R28, 0x2 ;  /* 0x0000001c282a7211 */ /* 0x001fc800078c10ff */
[----:B------:R-:W-:-:S05]  /*5420*/  LEA.HI.X R43, R40, R29, R41, 0x2, P6 ;  /* 0x0000001d282b7211 */ /* 0x000fca00030f1429 */
[----:B------:R1:W-:Y:S04]  /*5430*/  REDG.E.ADD.F32.FTZ.RN.STRONG.GPU desc[UR8][R42.64], R34 ;  /* 0x000000222a0079a6 */ /* 0x0003e8000c10f388 */
[----:B------:R1:W-:Y:S02]  /*5440*/  REDG.E.ADD.F32.FTZ.RN.STRONG.GPU desc[UR8][R38.64], R35 ;  /* 0x00000023260079a6 */ /* 0x0003e4000c10f388 */
.L_x_831:
[----:B------:R-:W-:Y:S05]  /*5450*/  BSYNC B0 ;  /* 0x0000000000007941 */ /* 0x000fea0003800000 */
.L_x_830:
[----:B------:R-:W-:-:S13]  /*5460*/  ISETP.GE.U32.AND P6, PT, R4, 0x2, PT ;  /* 0x000000020400780c */ /* 0x000fda0003fc6070 */
[----:B------:R-:W-:Y:S05]  /*5470*/  @!P6 BRA `(.L_x_832) ;  /* 0x0000001000a8e947 */ /* 0x000fea0003800000 */
[----:B-1----:R-:W0:Y:S01]  /*5480*/  LDC.64 R28, c[0x0][0x258] ;  /* 0x00009600ff1c7b82 */ /* 0x002e220000000a00 */
        /* <DEDUP_REMOVED lines=31> */
.L_x_834:
[----:B------:R-:W2:Y:S04]  /*5680*/  LDG.E.STRONG.GPU R17, desc[UR8][R28.64] ;  /* 0x000000081c117981 */ /* 0x000ea8000c1ef900 */
[----:B--2---:R-:W-:Y:S01]  /*5690*/  CCTL.IVALL ;  /* 0x00000000ff00798f */ /* 0x004fe20002000000 */
[----:B------:R-:W-:Y:S05]  /*56a0*/  YIELD ;  /* 0x0000000000007946 */ /* 0x000fea0003800000 */
[----:B------:R-:W-:-:S13]  /*56b0*/  ISETP.NE.AND P6, PT, R17, R36, PT ;  /* 0x000000241100720c */ /* 0x000fda0003fc5270 */
[----:B------:R-:W-:Y:S05]  /*56c0*/  @P6 BRA `(.L_x_834) ;  /* 0xfffffffc00ec6947 */ /* 0x000fea000383ffff */
.L_x_833:
        /* <DEDUP_REMOVED lines=21> */
.L_x_838:
        /* <DEDUP_REMOVED lines=115> */
.L_x_837:
        /* <DEDUP_REMOVED lines=62> */
.L_x_839:
[----:B------:R-:W-:-:S04]  /*6330*/  ISETP.NE.AND P6, PT, R17, RZ, PT ;  /* 0x000000ff1100720c */ /* 0x000fc80003fc5270 */
[----:B------:R-:W-:-:S13]  /*6340*/  ISETP.NE.OR P6, PT, R29, RZ, P6 ;  /* 0x000000ff1d00720c */ /* 0x000fda00037c5670 */
[----:B------:R-:W-:Y:S05]  /*6350*/  @!P6 BRA `(.L_x_835) ;  /* 0x00000000007ce947 */ /* 0x000fea0003800000 */
.L_x_836:
        /* <DEDUP_REMOVED lines=31> */
.L_x_835:
        /* <DEDUP_REMOVED lines=11> */
.L_x_841:
[----:B------:R-:W-:Y:S05]  /*6600*/  BSYNC B0 ;  /* 0x0000000000007941 */ /* 0x000fea0003800000 */
.L_x_840:
        /* <DEDUP_REMOVED lines=17> */
.L_x_832:
[----:B------:R-:W0:Y:S01]  /*6720*/  S2UR UR6, SR_CgaCtaId ;  /* 0x00000000000679c3 */ /* 0x000e220000008800 */
[----:B------:R-:W-:Y:S01]  /*6730*/  UMOV UR5, 0x400 ;  /* 0x0000040000057882 */ /* 0x000fe20000000000 */
[----:B------:R-:W-:Y:S01]  /*6740*/  ISETP.NE.AND P6, PT, RZ, UR10, PT ;  /* 0x0000000aff007c0c */ /* 0x000fe2000bfc5270 */
[--C-:B-1----:R-:W-:Y:S02]  /*6750*/  HADD2.F32 R35, -RZ, R23.reuse.H0_H0 ;  /* 0x20000017ff237230 */ /* 0x102fe40000004100 */
[----:B------:R-:W-:Y:S02]  /*6760*/  HADD2.F32 R23, -RZ, R23.H1_H1 ;  /* 0x30000017ff177230 */ /* 0x000fe40000004100 */
[--C-:B------:R-:W-:Y:S01]  /*6770*/  HADD2.F32 R37, -RZ, R76.reuse.H0_H0 ;  /* 0x2000004cff257230 */ /* 0x100fe20000004100 */
[----:B------:R-:W1:Y:S01]  /*6780*/  LDC R33, c[0x0][0x2ac] ;  /* 0x0000ab00ff217b82 */ /* 0x000e620000000800 */
[----:B------:R-:W-:Y:S01]  /*6790*/  FADD.FTZ R39, -R22, R35 ;  /* 0x0000002316277221 */ /* 0x000fe20000010100 */
[----:B------:R-:W-:-:S02]  /*67a0*/  HADD2.F32 R76, -RZ, R76.H1_H1 ;  /* 0x3000004cff4c7230 */ /* 0x000fc40000004100 */
[----:B------:R-:W-:Y:S02]  /*67b0*/  HADD2.F32 R35, -RZ, R60.H1_H1 ;  /* 0x3000003cff237230 */ /* 0x000fe40000004100 */
[----:B------:R-:W-:Y:S01]  /*67c0*/  FMUL.FTZ R39, R39, R6 ;  /* 0x0000000627277220 */ /* 0x000fe20000410000 */
[----:B0-----:R-:W-:-:S09]  /*67d0*/  ULEA UR5, UR6, UR5, 0x18 ;  /* 0x0000000506057291 */ /* 0x001fd2000f8ec03f */
[----:B------:R-:W-:Y:S01]  /*67e0*/  @!P0 STS.64 [UR5+0x50], R30 ;  /* 0x0000501eff008988 */ /* 0x000fe20008000a05 */
[----:B------:R-:W-:Y:S06]  /*67f0*/  BAR.SYNC.DEFER_BLOCKING 0x0 ;  /* 0x0000000000007b1d */ /* 0x000fec0000010000 */
[----:B------:R-:W0:Y:S01]  /*6800*/  LDS.64 R28, [UR5+0x50] ;  /* 0x00005005ff1c7984 */ /* 0x000e220008000a00 */
[----:B------:R-:W-:Y:S02]  /*6810*/  ULDC UR5, c[0x0][0x2bc] ;  /* 0x0000af0000057ab9 */ /* 0x000fe40000000800 */
[----:B0-----:R-:W-:Y:S01]  /*6820*/  FMUL.FTZ R32, R29, UR5 ;  /* 0x000000051d207c20 */ /* 0x001fe20008410000 */
[----:B------:R-:W-:Y:S01]  /*6830*/  FADD.FTZ R29, -R22, R23 ;  /* 0x00000017161d7221 */ /* 0x000fe20000010100 */
[----:B------:R-:W-:Y:S01]  /*6840*/  FMUL.FTZ R17, R28, UR5 ;  /* 0x000000051c117c20 */ /* 0x000fe20008410000 */
[----:B------:R-:W-:-:S02]  /*6850*/  HADD2.F32 R23, -RZ, R60.H0_H0 ;  /* 0x2000003cff177230 */ /* 0x000fc40000004100 */
[----:B------:R-:W-:Y:S01]  /*6860*/  FMUL.FTZ R34, R29, R6 ;  /* 0x000000061d227220 */ /* 0x000fe20000410000 */
        /* <DEDUP_REMOVED lines=19> */
.L_x_842:
        /* <DEDUP_REMOVED lines=19> */
[----:B------:R-:W-:-:S05]  /*6ad0*/  F2FP.F16.F32.PACK_AB R29, R28, R29 ;  /* 0x0000001d1c1d723e */ /* 0x000fca00000000ff */
[----:B------:R0:W-:Y:S02]  /*6ae0*/  STG.E desc[UR8][R30.64], R29 ;  /* 0x0000001d1e007986 */ /* 0x0001e4000c101908 */
.L_x_844:
[----:B------:R-:W-:Y:S05]  /*6af0*/  BSYNC B0 ;  /* 0x0000000000007941 */ /* 0x000fea0003800000 */
.L_x_843:
[----:B------:R-:W-:Y:S01]  /*6b00*/  ISETP.NE.AND P0, PT, RZ, UR10, PT ;  /* 0x0000000aff007c0c */ /* 0x000fe2000bf05270 */
[C---:B0-----:R-:W-:Y:S01]  /*6b10*/  FADD.FTZ R29, -R22.reuse, R23 ;  /* 0x00000017161d7221 */ /* 0x041fe20000010100 */
[----:B------:R-:W-:Y:S01]  /*6b20*/  FADD.FTZ R31, -R22, R35 ;  /* 0x00000023161f7221 */ /* 0x000fe20000010100 */
[----:B------:R-:W-:Y:S02]  /*6b30*/  HADD2.F32 R23, -RZ, R7.H0_H0 ;  /* 0x20000007ff177230 */ /* 0x000fe40000004100 */
[--C-:B------:R-:W-:Y:S02]  /*6b40*/  HADD2.F32 R37, -RZ, R75.reuse.H0_H0 ;  /* 0x2000004bff257230 */ /* 0x100fe40000004100 */
[-C--:B------:R-:W-:Y:S01]  /*6b50*/  FMUL.FTZ R35, R29, R6.reuse ;  /* 0x000000061d237220 */ /* 0x080fe20000410000 */
[----:B------:R-:W-:Y:S02]  /*6b60*/  HADD2.F32 R34, -RZ, R75.H1_H1 ;  /* 0x3000004bff227230 */ /* 0x000fe40000004100 */
[----:B------:R-:W-:Y:S01]  /*6b70*/  FMUL.FTZ R36, R31, R6 ;  /* 0x000000061f247220 */ /* 0x000fe20000410000 */
        /* <DEDUP_REMOVED lines=20> */
.L_x_845:
        /* <DEDUP_REMOVED lines=21> */
.L_x_847:
[----:B------:R-:W-:Y:S05]  /*6e10*/  BSYNC B0 ;  /* 0x0000000000007941 */ /* 0x000fea0003800000 */
.L_x_846:
[----:B------:R-:W-:Y:S01]  /*6e20*/  ISETP.NE.AND P0, PT, RZ, UR10, PT ;  /* 0x0000000aff007c0c */ /* 0x000fe2000bf05270 */
[C---:B0-----:R-:W-:Y:S01]  /*6e30*/  FADD.FTZ R29, -R22.reuse, R23 ;  /* 0x00000017161d7221 */ /* 0x041fe20000010100 */
[----:B------:R-:W-:Y:S01]  /*6e40*/  FADD.FTZ R31, -R22, R7 ;  /* 0x00000007161f7221 */ /* 0x000fe20000010100 */
[--C-:B------:R-:W-:Y:S02]  /*6e50*/  HADD2.F32 R35, -RZ, R74.reuse.H0_H0 ;  /* 0x2000004aff237230 */ /* 0x100fe40000004100 */
[----:B------:R-:W-:Y:S02]  /*6e60*/  HADD2.F32 R74, -RZ, R74.H1_H1 ;  /* 0x3000004aff4a7230 */ /* 0x000fe40000004100 */
[-C--:B------:R-:W-:Y:S01]  /*6e70*/  FMUL.FTZ R43, R29, R6.reuse ;  /* 0x000000061d2b7220 */ /* 0x080fe20000410000 */
[--C-:B------:R-:W-:Y:S02]  /*6e80*/  HADD2.F32 R7, -RZ, R8.reuse.H0_H0 ;  /* 0x20000008ff077230 */ /* 0x100fe40000004100 */
        /* <DEDUP_REMOVED lines=21> */
.L_x_848:
[----:B------:R-:W-:Y:S01]  /*6fe0*/  ISETP.NE.AND P0, PT, R103, RZ, PT ;  /* 0x000000ff6700720c */ /* 0x000fe20003f05270 */
[----:B------:R-:W-:-:S12]  /*6ff0*/  BSSY B0, `(.L_x_849) ;  /* 0x0000014000007945 */ /* 0x000fd80003800000 */
[----:B------:R-:W-:Y:S05]  /*7000*/  @!P0 BRA `(.L_x_850) ;  /* 0x0000000000488947 */ /* 0x000fea0003800000 */
[----:B------:R-:W-:Y:S01]  /*7010*/  ULDC.64 UR12, c[0x0][0x288] ;  /* 0x0000a200000c7ab9 */ /* 0x000fe20000000a00 */
[----:B------:R-:W-:Y:S01]  /*7020*/  MOV R28, R18 ;  /* 0x00000012001c7202 */ /* 0x000fe20000000f00 */
[----:B------:R-:W-:Y:S01]  /*7030*/  IMAD R8, R115, UR12, RZ ;  /* 0x0000000c73087c24 */ /* 0x000fe2000f8e02ff */
[----:B------:R-:W-:-:S03]  /*7040*/  MOV R29, R21 ;  /* 0x00000015001d7202 */ /* 0x000fc60000000f00 */
[----:B------:R-:W-:Y:S02]  /*7050*/  IMAD R31, R91, UR13, R8 ;  /* 0x0000000d5b1f7c24 */ /* 0x000fe4000f8e0208 */
[----:B------:R-:W-:Y:S01]  /*7060*/  FFMA.FTZ R8, R17, R43, R32 ;  /* 0x0000002b11087223 */ /* 0x000fe20000010020 */
[----:B------:R-:W-:Y:S01]  /*7070*/  IMAD.WIDE.U32 R28, R91, UR12, R28 ;  /* 0x0000000c5b1c7c25 */ /* 0x000fe2000f8e001c */
[----:B------:R-:W-:-:S03]  /*7080*/  ULDC.64 UR12, c[0x0][0x210] ;  /* 0x00008400000c7ab9 */ /* 0x000fc60000000a00 */
[----:B------:R-:W-:Y:S01]  /*7090*/  FFMA.FTZ R35, R35, R24, -R8 ;  /* 0x0000001823237223 */ /* 0x000fe20000010808 */
[----:B------:R-:W-:Y:S01]  /*70a0*/  IADD3 R31, R29, R31, RZ ;  /* 0x0000001f1d1f7210 */ /* 0x000fe20007ffe0ff */
[----:B------:R-:W-:Y:S01]  /*70b0*/  FFMA.FTZ R29, R17, R36, R32 ;  /* 0x00000024111d7223 */ /* 0x000fe20000010020 */
[----:B------:R-:W-:-:S03]  /*70c0*/  LEA R30, P0, R28, UR12, 0x1 ;  /* 0x0000000c1c1e7c11 */ /* 0x000fc6000f8008ff */
[----:B------:R-:W-:Y:S01]  /*70d0*/  FFMA.FTZ R37, R74, R25, -R29 ;  /* 0x000000194a257223 */ /* 0x000fe2000001081d */
[-C--:B------:R-:W-:Y:S01]  /*70e0*/  FMUL.FTZ R29, R35, R6.reuse ;  /* 0x00000006231d7220 */ /* 0x080fe20000410000 */
[----:B------:R-:W-:Y:S02]  /*70f0*/  LEA.HI.X R31, R28, UR13, R31, 0x1, P0 ;  /* 0x0000000d1c1f7c11 */ /* 0x000fe400080f0c1f */
[----:B------:R-:W-:-:S05]  /*7100*/  FMUL.FTZ R8, R37, R6 ;  /* 0x0000000625087220 */ /* 0x000fca0000410000 */
[----:B------:R-:W-:-:S05]  /*7110*/  F2FP.F16.F32.PACK_AB R29, R8, R29 ;  /* 0x0000001d081d723e */ /* 0x000fca00000000ff */
[----:B------:R0:W-:Y:S02]  /*7120*/  STG.E desc[UR8][R30.64], R29 ;  /* 0x0000001d1e007986 */ /* 0x0001e4000c101908 */
.L_x_850:
[----:B------:R-:W-:Y:S05]  /*7130*/  BSYNC B0 ;  /* 0x0000000000007941 */ /* 0x000fea0003800000 */
.L_x_849:
        /* <DEDUP_REMOVED lines=28> */
.L_x_851:
        /* <DEDUP_REMOVED lines=19> */
[----:B------:R-:W-:-:S05]  /*7430*/  F2FP.F16.F32.PACK_AB R9, R8, R9 ;  /* 0x000000090809723e */ /* 0x000fca00000000ff */
[----:B------:R0:W-:Y:S02]  /*7440*/  STG.E desc[UR8][R28.64], R9 ;  /* 0x000000091c007986 */ /* 0x0001e4000c101908 */
.L_x_853:
[----:B------:R-:W-:Y:S05]  /*7450*/  BSYNC B0 ;  /* 0x0000000000007941 */ /* 0x000fea0003800000 */
.L_x_852:
        /* <DEDUP_REMOVED lines=28> */
.L_x_854:
        /* <DEDUP_REMOVED lines=21> */
.L_x_856:
[----:B------:R-:W-:Y:S05]  /*7770*/  BSYNC B0 ;  /* 0x0000000000007941 */ /* 0x000fea0003800000 */
.L_x_855:
        /* <DEDUP_REMOVED lines=28> */
.L_x_857:
        /* <DEDUP_REMOVED lines=21> */
.L_x_859:
[----:B------:R-:W-:Y:S05]  /*7a90*/  BSYNC B0 ;  /* 0x0000000000007941 */ /* 0x000fea0003800000 */
.L_x_858:
        /* <DEDUP_REMOVED lines=28> */
.L_x_860:
        /* <DEDUP_REMOVED lines=21> */
.L_x_862:
[----:B------:R-:W-:Y:S05]  /*7db0*/  BSYNC B0 ;  /* 0x0000000000007941 */ /* 0x000fea0003800000 */
.L_x_861:
[----:B------:R-:W-:Y:S01]  /*7dc0*/  ISETP.NE.AND P6, PT, RZ, UR10, PT ;  /* 0x0000000aff007c0c */ /* 0x000fe2000bfc5270 */
[C---:B------:R-:W-:Y:S01]  /*7dd0*/  FADD.FTZ R7, -R22.reuse, R7 ;  /* 0x0000000716077221 */ /* 0x040fe20000010100 */
        /* <DEDUP_REMOVED lines=26> */
.L_x_863:
[----:B------:R-:W-:Y:S04]  /*7f80*/  BSSY B0, `(.L_x_864) ;  /* 0x0000014000007945 */ /* 0x000fe80003800000 */
[----:B------:R-:W-:Y:S05]  /*7f90*/  @!P5 BRA `(.L_x_865) ;  /* 0x000000000048d947 */ /* 0x000fea0003800000 */
[----:B------:R-:W-:Y:S01]  /*7fa0*/  ULDC.64 UR12, c[0x0][0x288] ;  /* 0x0000a200000c7ab9 */ /* 0x000fe20000000a00 */
[----:B------:R-:W-:Y:S01]  /*7fb0*/  MOV R8, R18 ;  /* 0x0000001200087202 */ /* 0x000fe20000000f00 */
[----:B------:R-:W-:Y:S01]  /*7fc0*/  IMAD R7, R110, UR12, RZ ;  /* 0x0000000c6e077c24 */ /* 0x000fe2000f8e02ff */
[----:B0-----:R-:W-:-:S03]  /*7fd0*/  MOV R9, R21 ;  /* 0x0000001500097202 */ /* 0x001fc60000000f00 */
[C---:B------:R-:W-:Y:S02]  /*7fe0*/  IMAD R7, R86.reuse, UR13, R7 ;  /* 0x0000000d56077c24 */ /* 0x040fe4000f8e0207 */
[----:B------:R-:W-:Y:S01]  /*7ff0*/  IMAD.WIDE.U32 R8, R86, UR12, R8 ;  /* 0x0000000c56087c25 */ /* 0x000fe2000f8e0008 */
[----:B------:R-:W-:-:S04]  /*8000*/  ULDC.64 UR12, c[0x0][0x210] ;  /* 0x00008400000c7ab9 */ /* 0x000fc80000000a00 */
[----:B------:R-:W-:Y:S02]  /*8010*/  IADD3 R7, R9, R7, RZ ;  /* 0x0000000709077210 */ /* 0x000fe40007ffe0ff */
[----:B------:R-:W-:-:S04]  /*8020*/  LEA R10, P0, R8, UR12, 0x1 ;  /* 0x0000000c080a7c11 */ /* 0x000fc8000f8008ff */
[----:B------:R-:W-:Y:S01]  /*8030*/  LEA.HI.X R11, R8, UR13, R7, 0x1, P0 ;  /* 0x0000000d080b7c11 */ /* 0x000fe200080f0c07 */
[C-C-:B------:R-:W-:Y:S01]  /*8040*/  FFMA.FTZ R8, R17.reuse, R31, R32.reuse ;  /* 0x0000001f11087223 */ /* 0x140fe20000010020 */
[----:B------:R-:W-:-:S03]  /*8050*/  FFMA.FTZ R7, R17, R30, R32 ;  /* 0x0000001e11077223 */ /* 0x000fc60000010020 */
[----:B------:R-:W-:Y:S01]  /*8060*/  FFMA.FTZ R29, R29, R24, -R8 ;  /* 0x000000181d1d7223 */ /* 0x000fe20000010808 */
[----:B------:R-:W-:-:S03]  /*8070*/  FFMA.FTZ R7, R12, R25, -R7 ;  /* 0x000000190c077223 */ /* 0x000fc60000010807 */
[-C--:B------:R-:W-:Y:S01]  /*8080*/  FMUL.FTZ R8, R29, R6.reuse ;  /* 0x000000061d087220 */ /* 0x080fe20000410000 */
[----:B------:R-:W-:-:S05]  /*8090*/  FMUL.FTZ R7, R7, R6 ;  /* 0x0000000607077220 */ /* 0x000fca0000410000 */
[----:B------:R-:W-:-:S05]  /*80a0*/  F2FP.F16.F32.PACK_AB R7, R7, R8 ;  /* 0x000000080707723e */ /* 0x000fca00000000ff */
[----:B------:R1:W-:Y:S02]  /*80b0*/  STG.E desc[UR8][R10.64], R7 ;  /* 0x000000070a007986 */ /* 0x0003e4000c101908 */
.L_x_865:
[----:B------:R-:W-:Y:S05]  /*80c0*/  BSYNC B0 ;  /* 0x0000000000007941 */ /* 0x000fea0003800000 */
.L_x_864:
[C---:B------:R-:W-:Y:S01]  /*80d0*/  FADD.FTZ R35, -R22.reuse, R35 ;  /* 0x0000002316237221 */ /* 0x040fe20000010100 */
[----:B------:R-:W-:Y:S01]  /*80e0*/  FADD.FTZ R37, -R22, R37 ;  /* 0x0000002516257221 */ /* 0x000fe20000010100 */
[--C-:B-1----:R-:W-:Y:S02]  /*80f0*/  HADD2.F32 R7, -RZ, R68.reuse.H0_H0 ;  /* 0x20000044ff077230 */ /* 0x102fe40000004100 */
[----:B------:R-:W-:Y:S02]  /*8100*/  HADD2.F32 R68, -RZ, R68.H1_H1 ;  /* 0x30000044ff447230 */ /* 0x000fe40000004100 */
[-C--:B------:R-:W-:Y:S01]  /*8110*/  FMUL.FTZ R35, R35, R6.reuse ;  /* 0x0000000623237220 */ /* 0x080fe20000410000 */
[--C-:B------:R-:W-:Y:S02]  /*8120*/  HADD2.F32 R31, -RZ, R14.reuse.H0_H0 ;  /* 0x2000000eff1f7230 */ /* 0x100fe40000004100 */
[----:B------:R-:W-:Y:S01]  /*8130*/  FMUL.FTZ R30, R37, R6 ;  /* 0x00000006251e7220 */ /* 0x000fe20000410000 */
[----:B------:R-:W-:Y:S01]  /*8140*/  HADD2.F32 R39, -RZ, R14.H1_H1 ;  /* 0x3000000eff277230 */ /* 0x000fe20000004100 */
        /* <DEDUP_REMOVED lines=19> */
.L_x_866:
[----:B------:R-:W-:Y:S04]  /*8280*/  BSSY B0, `(.L_x_867) ;  /* 0x0000014000007945 */ /* 0x000fe80003800000 */
[----:B------:R-:W-:Y:S05]  /*8290*/  @!P4 BRA `(.L_x_868) ;  /* 0x000000000048c947 */ /* 0x000fea0003800000 */
[----:B------:R-:W-:Y:S01]  /*82a0*/  ULDC.64 UR12, c[0x0][0x288] ;  /* 0x0000a200000c7ab9 */ /* 0x000fe20000000a00 */
[----:B------:R-:W-:Y:S01]  /*82b0*/  MOV R8, R18 ;  /* 0x0000001200087202 */ /* 0x000fe20000000f00 */
[----:B0-----:R-:W-:Y:S01]  /*82c0*/  IMAD R10, R109, UR12, RZ ;  /* 0x0000000c6d0a7c24 */ /* 0x001fe2000f8e02ff */
        /* <DEDUP_REMOVED lines=11> */
[-C--:B------:R-:W-:Y:S01]  /*8380*/  FMUL.FTZ R8, R7, R6.reuse ;  /* 0x0000000607087220 */ /* 0x080fe20000410000 */
[----:B------:R-:W-:-:S05]  /*8390*/  FMUL.FTZ R7, R9, R6 ;  /* 0x0000000609077220 */ /* 0x000fca0000410000 */
[----:B------:R-:W-:-:S05]  /*83a0*/  F2FP.F16.F32.PACK_AB R7, R7, R8 ;  /* 0x000000080707723e */ /* 0x000fca00000000ff */
[----:B------:R1:W-:Y:S02]  /*83b0*/  STG.E desc[UR8][R10.64], R7 ;  /* 0x000000070a007986 */ /* 0x0003e4000c101908 */
.L_x_868:
[----:B------:R-:W-:Y:S05]  /*83c0*/  BSYNC B0 ;  /* 0x0000000000007941 */ /* 0x000fea0003800000 */
.L_x_867:
[C---:B------:R-:W-:Y:S01]  /*83d0*/  FADD.FTZ R31, -R22.reuse, R31 ;  /* 0x0000001f161f7221 */ /* 0x040fe20000010100 */
[----:B------:R-:W-:Y:S01]  /*83e0*/  FADD.FTZ R39, -R22, R39 ;  /* 0x0000002716277221 */ /* 0x000fe20000010100 */
[--C-:B-1----:R-:W-:Y:S02]  /*83f0*/  HADD2.F32 R7, -RZ, R67.reuse.H0_H0 ;  /* 0x20000043ff077230 */ /* 0x102fe40000004100 */
[----:B------:R-:W-:Y:S02]  /*8400*/  HADD2.F32 R12, -RZ, R67.H1_H1 ;  /* 0x30000043ff0c7230 */ /* 0x000fe40000004100 */
[-C--:B------:R-:W-:Y:S01]  /*8410*/  FMUL.FTZ R31, R31, R6.reuse ;  /* 0x000000061f1f7220 */ /* 0x080fe20000410000 */
[----:B------:R-:W-:Y:S02]  /*8420*/  HADD2.F32 R35, -RZ, R15.H0_H0 ;  /* 0x2000000fff237230 */ /* 0x000fe40000004100 */
[----:B------:R-:W-:Y:S01]  /*8430*/  FMUL.FTZ R30, R39, R6 ;  /* 0x00000006271e7220 */ /* 0x000fe20000410000 */
        /* <DEDUP_REMOVED lines=19> */
.L_x_869:
        /* <DEDUP_REMOVED lines=20> */
.L_x_871:
[----:B------:R-:W-:Y:S05]  /*86b0*/  BSYNC B0 ;  /* 0x0000000000007941 */ /* 0x000fea0003800000 */
.L_x_870:
[----:B------:R-:W-:Y:S02]  /*86c0*/  HADD2.F32 R15, -RZ, R15.H1_H1 ;  /* 0x3000000fff0f7230 */ /* 0x000fe40000004100 */
[C---:B------:R-:W-:Y:S01]  /*86d0*/  FADD.FTZ R35, -R22.reuse, R35 ;  /* 0x0000002316237221 */ /* 0x040fe20000010100 */
[--C-:B-1----:R-:W-:Y:S01]  /*86e0*/  HADD2.F32 R7, -RZ, R66.reuse.H0_H0 ;  /* 0x20000042ff077230 */ /* 0x102fe20000004100 */
[----:B------:R-:W-:Y:S01]  /*86f0*/  SHF.R.U32.HI R30, RZ, 0x3, R2 ;  /* 0x00000003ff1e7819 */ /* 0x000fe20000011602 */
[----:B------:R-:W-:Y:S02]  /*8700*/  HADD2.F32 R66, -RZ, R66.H1_H1 ;  /* 0x30000042ff427230 */ /* 0x000fe40000004100 */
[----:B------:R-:W-:Y:S01]  /*8710*/  FADD.FTZ R15, -R22, R15 ;  /* 0x0000000f160f7221 */ /* 0x000fe20000010100 */
[--C-:B------:R-:W-:Y:S02]  /*8720*/  HADD2.F32 R29, -RZ, R16.reuse.H0_H0 ;  /* 0x20000010ff1d7230 */ /* 0x100fe40000004100 */
[----:B------:R-:W-:Y:S01]  /*8730*/  FMUL.FTZ R35, R35, R6 ;  /* 0x0000000623237220 */ /* 0x000fe20000410000 */
[----:B------:R-:W-:-:S02]  /*8740*/  HADD2.F32 R31, -RZ, R16.H1_H1 ;  /* 0x30000010ff1f7230 */ /* 0x000fc40000004100 */
[----:B------:R-:W-:Y:S01]  /*8750*/  FMUL.FTZ R28, R15, R6 ;  /* 0x000000060f1c7220 */ /* 0x000fe20000410000 */
        /* <DEDUP_REMOVED lines=19> */
.L_x_872:
        /* <DEDUP_REMOVED lines=20> */
.L_x_874:
[----:B------:R-:W-:Y:S05]  /*89d0*/  BSYNC B0 ;  /* 0x0000000000007941 */ /* 0x000fea0003800000 */
.L_x_873:
[C---:B------:R-:W-:Y:S01]  /*89e0*/  FADD.FTZ R29, -R22.reuse, R29 ;  /* 0x0000001d161d7221 */ /* 0x040fe20000010100 */
[----:B------:R-:W-:Y:S01]  /*89f0*/  FADD.FTZ R31, -R22, R31 ;  /* 0x0000001f161f7221 */ /* 0x000fe20000010100 */
[----:B------:R-:W-:Y:S02]  /*8a00*/  IMAD R33, R33, UR7, R30 ;  /* 0x0000000721217c24 */ /* 0x000fe4000f8e021e */
[--C-:B-1----:R-:W-:Y:S02]  /*8a10*/  HADD2.F32 R7, -RZ, R65.reuse.H0_H0 ;  /* 0x20000041ff077230 */ /* 0x102fe40000004100 */
[-C--:B------:R-:W-:Y:S01]  /*8a20*/  FMUL.FTZ R29, R29, R6.reuse ;  /* 0x000000061d1d7220 */ /* 0x080fe20000410000 */
[----:B------:R-:W-:Y:S02]  /*8a30*/  HADD2.F32 R12, -RZ, R65.H1_H1 ;  /* 0x30000041ff0c7230 */ /* 0x000fe40000004100 */
[----:B------:R-:W-:Y:S01]  /*8a40*/  FMUL.FTZ R28, R31, R6 ;  /* 0x000000061f1c7220 */ /* 0x000fe20000410000 */
[----:B------:R-:W-:Y:S01]  /*8a50*/  HADD2.F32 R35, -RZ, R63.H0_H0 ;  /* 0x2000003fff237230 */ /* 0x000fe20000004100 */
        /* <DEDUP_REMOVED lines=19> */
.L_x_875:
        /* <DEDUP_REMOVED lines=20> */
.L_x_877:
[----:B------:R-:W-:Y:S05]  /*8cd0*/  BSYNC B0 ;  /* 0x0000000000007941 */ /* 0x000fea0003800000 */
.L_x_876:
[----:B------:R-:W-:Y:S02]  /*8ce0*/  HADD2.F32 R63, -RZ, R63.H1_H1 ;  /* 0x3000003fff3f7230 */ /* 0x000fe40000004100 */
[C---:B------:R-:W-:Y:S01]  /*8cf0*/  FADD.FTZ R35, -R22.reuse, R35 ;  /* 0x0000002316237221 */ /* 0x040fe20000010100 */
[----:B------:R-:W-:Y:S01]  /*8d00*/  IADD3 R29, R33, 0x180, RZ ;  /* 0x00000180211d7810 */ /* 0x000fe20007ffe0ff */
[----:B------:R-:W-:Y:S01]  /*8d10*/  ULDC.64 UR12, c[0x0][0x290] ;  /* 0x0000a400000c7ab9 */ /* 0x000fe20000000a00 */
[--C-:B-1----:R-:W-:Y:S02]  /*8d20*/  HADD2.F32 R7, -RZ, R80.reuse.H0_H0 ;  /* 0x20000050ff077230 */ /* 0x102fe40000004100 */
[----:B------:R-:W-:Y:S01]  /*8d30*/  FADD.FTZ R63, -R22, R63 ;  /* 0x0000003f163f7221 */ /* 0x000fe20000010100 */
[----:B------:R-:W-:Y:S02]  /*8d40*/  HADD2.F32 R80, -RZ, R80.H1_H1 ;  /* 0x30000050ff507230 */ /* 0x000fe40000004100 */
[-C--:B------:R-:W-:Y:S01]  /*8d50*/  FMUL.FTZ R35, R35, R6.reuse ;  /* 0x0000000623237220 */ /* 0x080fe20000410000 */
[----:B------:R-:W-:Y:S01]  /*8d60*/  SHF.R.S32.HI R30, RZ, 0x1f, R29 ;  /* 0x0000001fff1e7819 */ /* 0x000fe2000001141d */
        /* <DEDUP_REMOVED lines=20> */
.L_x_878:
[----:B------:R-:W-:Y:S01]  /*8eb0*/  ISETP.GE.U32.AND P0, PT, R29, UR12, PT ;  /* 0x0000000c1d007c0c */ /* 0x000fe2000bf06070 */
[----:B------:R-:W-:Y:S01]  /*8ec0*/  BSSY B0, `(.L_x_879) ;  /* 0x0000018000007945 */ /* 0x000fe20003800000 */
[--C-:B------:R-:W-:Y:S02]  /*8ed0*/  HADD2.F32 R13, -RZ, R64.reuse.H0_H0 ;  /* 0x20000040ff0d7230 */ /* 0x100fe40000004100 */
[----:B------:R-:W-:Y:S01]  /*8ee0*/  ISETP.GE.AND.EX P0, PT, R30, UR13, PT, P0 ;  /* 0x0000000d1e007c0c */ /* 0x000fe2000bf06300 */
[----:B------:R-:W-:-:S03]  /*8ef0*/  HADD2.F32 R15, -RZ, R64.H1_H1 ;  /* 0x30000040ff0f7230 */ /* 0x000fc60000004100 */
[----:B------:R-:W-:-:S13]  /*8f00*/  ISETP.LT.U32.AND P0, PT, R2, 0x100, !P0 ;  /* 0x000001000200780c */ /* 0x000fda0004701070 */
        /* <DEDUP_REMOVED lines=19> */
.L_x_880:
[----:B------:R-:W-:Y:S05]  /*9040*/  BSYNC B0 ;  /* 0x0000000000007941 */ /* 0x000fea0003800000 */
.L_x_879:
[C---:B------:R-:W-:Y:S01]  /*9050*/  FADD.FTZ R13, -R22.reuse, R13 ;  /* 0x0000000d160d7221 */ /* 0x040fe20000010100 */
[----:B------:R-:W-:Y:S01]  /*9060*/  IADD3 R30, R33, 0x1a0, RZ ;  /* 0x000001a0211e7810 */ /* 0x000fe20007ffe0ff */
[----:B------:R-:W-:Y:S01]  /*9070*/  FADD.FTZ R15, -R22, R15 ;  /* 0x0000000f160f7221 */ /* 0x000fe20000010100 */
[--C-:B-1----:R-:W-:Y:S02]  /*9080*/  HADD2.F32 R7, -RZ, R79.reuse.H0_H0 ;  /* 0x2000004fff077230 */ /* 0x102fe40000004100 */
[-C--:B------:R-:W-:Y:S01]  /*9090*/  FMUL.FTZ R29, R13, R6.reuse ;  /* 0x000000060d1d7220 */ /* 0x080fe20000410000 */
[----:B------:R-:W-:Y:S01]  /*90a0*/  HADD2.F32 R12, -RZ, R79.H1_H1 ;  /* 0x3000004fff0c7230 */ /* 0x000fe20000004100 */
[----:B------:R-:W-:Y:S01]  /*90b0*/  SHF.R.S32.HI R31, RZ, 0x1f, R30 ;  /* 0x0000001fff1f7819 */ /* 0x000fe2000001141e */
        /* <DEDUP_REMOVED lines=20> */
.L_x_881:
        /* <DEDUP_REMOVED lines=25> */
.L_x_883:
[----:B------:R-:W-:Y:S05]  /*9390*/  BSYNC B0 ;  /* 0x0000000000007941 */ /* 0x000fea0003800000 */
.L_x_882:
        /* <DEDUP_REMOVED lines=27> */
.L_x_884:
[----:B------:R-:W-:Y:S01]  /*9550*/  ISETP.GE.U32.AND P0, PT, R30, UR12, PT ;  /* 0x0000000c1e007c0c */ /* 0x000fe2000bf06070 */
[--C-:B0-----:R-:W-:Y:S01]  /*9560*/  HADD2.F32 R9, -RZ, R62.reuse.H0_H0 ;  /* 0x2000003eff097230 */ /* 0x101fe20000004100 */
[----:B------:R-:W-:Y:S01]  /*9570*/  BSSY B0, `(.L_x_885) ;  /* 0x0000019000007945 */ /* 0x000fe20003800000 */
[----:B------:R-:W-:Y:S01]  /*9580*/  HADD2.F32 R11, -RZ, R62.H1_H1 ;  /* 0x3000003eff0b7230 */ /* 0x000fe20000004100 */
[----:B------:R-:W-:Y:S02]  /*9590*/  ISETP.GE.AND.EX P0, PT, R31, UR13, PT, P0 ;  /* 0x0000000d1f007c0c */ /* 0x000fe4000bf06300 */
[----:B------:R-:W-:Y:S02]  /*95a0*/  FADD.FTZ R13, -R22, R9 ;  /* 0x00000009160d7221 */ /* 0x000fe40000010100 */
[----:B------:R-:W-:Y:S01]  /*95b0*/  ISETP.LT.U32.AND P0, PT, R2, 0x100, !P0 ;  /* 0x000001000200780c */ /* 0x000fe20004701070 */
[----:B------:R-:W-:-:S12]  /*95c0*/  FADD.FTZ R15, -R22, R11 ;  /* 0x0000000b160f7221 */ /* 0x000fd80000010100 */
        /* <DEDUP_REMOVED lines=19> */
.L_x_886:
[----:B------:R-:W-:Y:S05]  /*9700*/  BSYNC B0 ;  /* 0x0000000000007941 */ /* 0x000fea0003800000 */
.L_x_885:
[----:B------:R-:W-:Y:S01]  /*9710*/  IADD3 R33, R33, 0x1e0, RZ ;  /* 0x000001e021217810 */ /* 0x000fe20007ffe0ff */
[--C-:B0-----:R-:W-:Y:S02]  /*9720*/  HADD2.F32 R7, -RZ, R77.reuse.H0_H0 ;  /* 0x2000004dff077230 */ /* 0x101fe40000004100 */
[-C--:B------:R-:W-:Y:S01]  /*9730*/  FMUL.FTZ R23, R13, R6.reuse ;  /* 0x000000060d177220 */ /* 0x080fe20000410000 */
[----:B------:R-:W-:Y:S01]  /*9740*/  HADD2.F32 R12, -RZ, R77.H1_H1 ;  /* 0x3000004dff0c7230 */ /* 0x000fe20000004100 */
        /* <DEDUP_REMOVED lines=21> */
.L_x_887:
[----:B------:R-:W-:Y:S01]  /*98a0*/  ISETP.GE.U32.AND P0, PT, R33, UR12, PT ;  /* 0x0000000c21007c0c */ /* 0x000fe2000bf06070 */
[----:B------:R-:W-:Y:S03]  /*98b0*/  BSSY B0, `(.L_x_888) ;  /* 0x0000016000007945 */ /* 0x000fe60003800000 */
[----:B------:R-:W-:-:S04]  /*98c0*/  ISETP.GE.AND.EX P0, PT, R22, UR13, PT, P0 ;  /* 0x0000000d16007c0c */ /* 0x000fc8000bf06300 */
[----:B------:R-:W-:-:S13]  /*98d0*/  ISETP.LT.U32.AND P0, PT, R2, 0x100, !P0 ;  /* 0x000001000200780c */ /* 0x000fda0004701070 */
        /* <DEDUP_REMOVED lines=19> */
.L_x_889:
[----:B------:R-:W-:Y:S05]  /*9a10*/  BSYNC B0 ;  /* 0x0000000000007941 */ /* 0x000fea0003800000 */
.L_x_888:
[----:B------:R-:W-:Y:S02]  /*9a20*/  IADD3 R5, R3, R5, RZ ;  /* 0x0000000503057210 */ /* 0x000fe40007ffe0ff */
[----:B------:R-:W-:Y:S02]  /*9a30*/  IADD3 R82, R82, 0x1, RZ ;  /* 0x0000000152527810 */ /* 0x000fe40007ffe0ff */
[----:B------:R-:W-:-:S13]  /*9a40*/  ISETP.GE.AND P0, PT, R5, UR4, PT ;  /* 0x0000000405007c0c */ /* 0x000fda000bf06270 */
[----:B------:R-:W-:Y:S05]  /*9a50*/  @!P0 BRA `(.L_x_890) ;  /* 0xffffff6c00208947 */ /* 0x000fea000383ffff */
.L_x_807:
        /* <DEDUP_REMOVED lines=23> */
.L_x_892:
[----:B------:R-:W-:Y:S05]  /*9bd0*/  BSYNC B0 ;  /* 0x0000000000007941 */ /* 0x000fea0003800000 */
.L_x_891:
[----:B------:R-:W-:Y:S05]  /*9be0*/  @P0 EXIT ;  /* 0x000000000000094d */ /* 0x000fea0003800000 */
[----:B------:R-:W-:Y:S05]  /*9bf0*/  @P2 BRA `(.L_x_893) ;  /* 0x0000000000202947 */ /* 0x000fea0003800000 */
[----:B------:R-:W-:-:S05]  /*9c00*/  IMAD R0, R6, R9, RZ ;  /* 0x0000000906007224 */ /* 0x000fca00078e02ff */
[----:B------:R-:W-:-:S13]  /*9c10*/  ISETP.NE.AND P0, PT, R0, -0x1, PT ;  /* 0xffffffff0000780c */ /* 0x000fda0003f05270 */
[----:B------:R-:W-:Y:S05]  /*9c20*/  @!P0 BRA `(.L_x_893) ;  /* 0x0000000000148947 */ /* 0x000fea0003800000 */
.L_x_894:
[----:B0-----:R-:W2:Y:S04]  /*9c30*/  LDG.E.STRONG.GPU R3, desc[UR8][R4.64] ;  /* 0x0000000804037981 */ /* 0x001ea8000c1ef900 */
[----:B--2---:R-:W-:Y:S01]  /*9c40*/  CCTL.IVALL ;  /* 0x00000000ff00798f */ /* 0x004fe20002000000 */
[----:B------:R-:W-:Y:S05]  /*9c50*/  YIELD ;  /* 0x0000000000007946 */ /* 0x000fea0003800000 */
[----:B------:R-:W-:-:S13]  /*9c60*/  ISETP.NE.AND P0, PT, R3, R0, PT ;  /* 0x000000000300720c */ /* 0x000fda0003f05270 */
[----:B------:R-:W-:Y:S05]  /*9c70*/  @P0 BRA `(.L_x_894) ;  /* 0xfffffffc00ec0947 */ /* 0x000fea000383ffff */
.L_x_893:
        /* <DEDUP_REMOVED lines=24> */
.L_x_895:
        /* <DEDUP_REMOVED lines=23> */
.L_x_896:
        /* <DEDUP_REMOVED lines=9> */
.L_x_3311:


//--------------------- .text._Z35group_norm_nhwc_bwd_one_pass_kernelI11Fp16IOBf16WLi64ELi16ELi256EEv26Group_norm_nhwc_bwd_params --------------------------
	.section	.text._Z35group_norm_nhwc_bwd_one_pass_kernelI11Fp16IOBf16WLi64ELi16ELi256EEv26Group_norm_nhwc_bwd_params,"ax",@progbits
	.align	128
        .global         _Z35group_norm_nhwc_bwd_one_pass_kernelI11Fp16IOBf16WLi64ELi16ELi256EEv26Group_norm_nhwc_bwd_params
        .type           _Z35group_norm_nhwc_bwd_one_pass_kernelI11Fp16IOBf16WLi64ELi16ELi256EEv26Group_norm_nhwc_bwd_params,@function
        .size           _Z35group_norm_nhwc_bwd_one_pass_kernelI11Fp16IOBf16WLi64ELi16ELi256EEv26Group_norm_nhwc_bwd_params,(.L_x_3312 - _Z35group_norm_nhwc_bwd_one_pass_kernelI11Fp16IOBf16WLi64ELi16ELi256EEv26Group_norm_nhwc_bwd_params)
        .other          _Z35group_norm_nhwc_bwd_one_pass_kernelI11Fp16IOBf16WLi64ELi16ELi256EEv26Group_norm_nhwc_bwd_params,@"STO_CUDA_ENTRY STV_DEFAULT"
_Z35group_norm_nhwc_bwd_one_pass_kernelI11Fp16IOBf16WLi64ELi16ELi256EEv26Group_norm_nhwc_bwd_params:
.text._Z35group_norm_nhwc_bwd_one_pass_kernelI11Fp16IOBf16WLi64ELi16ELi256EEv26Group_norm_nhwc_bwd_params:
        /* <DEDUP_REMOVED lines=47> */
.L_x_924:
        /* <DEDUP_REMOVED lines=10> */
[----:B---3--:R-:W-:-:S02]  /*0390*/  IADD3 R6, R8, 0xffffffe, RZ ;  /* 0x0ffffffe08067810 */ /* 0x008fc40007ffe0ff */
[----:B------:R-:W-:-:S04]  /*03a0*/  SHF.R.U32.HI R8, RZ, 0x3, R37 ;  /* 0x00000003ff087819 */ /* 0x000fc80000011625 */
[----:B------:R3:W4:Y:S01]  /*03b0*/  F2I.FTZ.U32.TRUNC.NTZ R7, R6 ;  /* 0x0000000600077305 */ /* 0x000722000021f000 */
[----:B-1----:R-:W-:Y:S01]  /*03c0*/  IMAD R8, R13, UR14, R8 ;  /* 0x0000000e0d087c24 */ /* 0x002fe2000f8e0208 */
[----:B---3--:R-:W-:Y:S02]  /*03d0*/  MOV R6, RZ ;  /* 0x000000ff00067202 */ /* 0x008fe40000000f00 */
[----:B----4-:R-:W-:-:S05]  /*03e0*/  IADD3 R10, RZ, -R7, RZ ;  /* 0x80000007ff0a7210 */ /* 0x010fca0007ffe0ff */
[----:B------:R-:W-:-:S04]  /*03f0*/  IMAD R11, R10, R9, RZ ;  /* 0x000000090a0b7224 */ /* 0x000fc800078e02ff */
[----:B------:R-:W-:Y:S02]  /*0400*/  IMAD.HI.U32 R7, R7, R11, R6 ;  /* 0x0000000b07077227 */ /* 0x000fe400078e0006 */
[----:B------:R-:W1:Y:S04]  /*0410*/  LDC.64 R10, c[0x0][0x248] ;  /* 0x00009200ff0a7b82 */ /* 0x000e680000000a00 */
[----:B------:R-:W-:-:S05]  /*0420*/  IMAD.HI.U32 R7, R7, R12, RZ ;  /* 0x0000000c07077227 */ /* 0x000fca00078e00ff */
[----:B------:R-:W-:-:S05]  /*0430*/  IADD3 R6, -R7, RZ, RZ ;  /* 0x000000ff07067210 */ /* 0x000fca0007ffe1ff */
[----:B------:R-:W-:Y:S01]  /*0440*/  IMAD R6, R9, R6, R12 ;  /* 0x0000000609067224 */ /* 0x000fe200078e020c */
[----:B------:R-:W-:-:S04]  /*0450*/  LOP3.LUT R12, R35, R14, RZ, 0x3c, !PT ;  /* 0x0000000e230c7212 */ /* 0x000fc800078e3cff */
[----:B------:R-:W-:Y:S01]  /*0460*/  ISETP.GT.U32.AND P5, PT, R9, R6, PT ;  /* 0x000000060900720c */ /* 0x000fe20003fa4070 */
[----:B-1----:R-:W-:-:S06]  /*0470*/  IMAD.WIDE R10, R35, 0x8, R10 ;  /* 0x00000008230a7825 */ /* 0x002fcc00078e020a */
[----:B------:R-:W3:Y:S06]  /*0480*/  LDG.E.64 R10, desc[UR12][R10.64] ;  /* 0x0000000c0a0a7981 */ /* 0x000eec000c1e1b00 */
[----:B------:R-:W-:-:S04]  /*0490*/  @!P5 IADD3 R6, R6, -R9, RZ ;  /* 0x800000090606d210 */ /* 0x000fc80007ffe0ff */
[----:B------:R-:W-:Y:S02]  /*04a0*/  ISETP.GE.U32.AND P4, PT, R6, R9, PT ;  /* 0x000000090600720c */ /* 0x000fe40003f86070 */
[----:B------:R-:W-:Y:S02]  /*04b0*/  IADD3 R8, R8, 0x20, RZ ;  /* 0x0000002008087810 */ /* 0x000fe40007ffe0ff */
[----:B------:R-:W-:Y:S02]  /*04c0*/  ISETP.GE.AND P2, PT, R12, RZ, PT ;  /* 0x000000ff0c00720c */ /* 0x000fe40003f46270 */
[----:B------:R-:W-:Y:S01]  /*04d0*/  @!P5 IADD3 R7, R7, 0x1, RZ ;  /* 0x000000010707d810 */ /* 0x000fe20007ffe0ff */
[----:B------:R-:W1:Y:S01]  /*04e0*/  @P1 LDC.64 R12, c[0x0][0x228] ;  /* 0x00008a00ff0c1b82 */ /* 0x000e620000000a00 */
        /* <DEDUP_REMOVED lines=20> */
[----:B------:R-:W4:Y:S01]  /*0630*/  @P0 LDC.64 R20, c[0x0][0x288] ;  /* 0x0000a200ff140b82 */ /* 0x000f220000000a00 */
[----:B------:R-:W-:Y:S01]  /*0640*/  SHF.R.S32.HI R9, RZ, 0x1f, R0 ;  /* 0x0000001fff097819 */ /* 0x000fe20000011400 */
[C---:B------:R-:W-:Y:S02]  /*0650*/  IMAD R43, R41.reuse, UR11, R8 ;  /* 0x0000000b292b7c24 */ /* 0x040fe4000f8e0208 */
[----:B------:R-:W-:-:S04]  /*0660*/  IMAD.WIDE.U32 R40, R41, UR10, R6 ;  /* 0x0000000a29287c25 */ /* 0x000fc8000f8e0006 */
[----:B--2---:R-:W-:Y:S01]  /*0670*/  @P1 IMAD R8, R9, R16, RZ ;  /* 0x0000001009081224 */ /* 0x004fe200078e02ff */
[----:B------:R-:W-:Y:S01]  /*0680*/  IADD3 R43, R41, R43, RZ ;  /* 0x0000002b292b7210 */ /* 0x000fe20007ffe0ff */
[----:B------:R-:W2:Y:S01]  /*0690*/  @P0 LDC.64 R14, c[0x0][0x230] ;  /* 0x00008c00ff0e0b82 */ /* 0x000ea20000000a00 */
[----:B------:R-:W-:Y:S01]  /*06a0*/  @P1 MOV R42, R40 ;  /* 0x00000028002a1202 */ /* 0x000fe20000000f00 */
[C---:B------:R-:W-:Y:S01]  /*06b0*/  @P1 IMAD R23, R0.reuse, R17, R8 ;  /* 0x0000001100171224 */ /* 0x040fe200078e0208 */
[----:B------:R-:W-:-:S03]  /*06c0*/  IADD3 R29, R0, 0x20, RZ ;  /* 0x00000020001d7810 */ /* 0x000fc60007ffe0ff */
[----:B------:R-:W-:Y:S02]  /*06d0*/  @P1 IMAD.WIDE.U32 R16, R0, R16, R42 ;  /* 0x0000001000101225 */ /* 0x000fe400078e002a */
[----:B------:R-:W2:Y:S01]  /*06e0*/  @P0 LDC.64 R8, c[0x0][0x228] ;  /* 0x00008a00ff080b82 */ /* 0x000ea20000000a00 */
[----:B------:R-:W-:Y:S02]  /*06f0*/  SHF.R.S32.HI R27, RZ, 0x1f, R29 ;  /* 0x0000001fff1b7819 */ /* 0x000fe4000001141d */
[----:B------:R-:W-:Y:S02]  /*0700*/  @P1 IADD3 R17, R17, R23, RZ ;  /* 0x0000001711111210 */ /* 0x000fe40007ffe0ff */
[C---:B------:R-:W-:Y:S01]  /*0710*/  @P1 SHF.L.U32 R23, R16.reuse, 0x1, RZ ;  /* 0x0000000110171819 */ /* 0x040fe200000006ff */
[----:B----4-:R-:W-:Y:S01]  /*0720*/  @P0 IMAD R26, R27, R20, RZ ;  /* 0x000000141b1a0224 */ /* 0x010fe200078e02ff */
[----:B------:R-:W-:Y:S02]  /*0730*/  @P1 SHF.L.U64.HI R22, R16, 0x1, R17 ;  /* 0x0000000110161819 */ /* 0x000fe40000010211 */
[----:B------:R-:W-:-:S02]  /*0740*/  @P0 MOV R16, R40 ;  /* 0x0000002800100202 */ /* 0x000fc40000000f00 */
[----:B------:R-:W-:Y:S01]  /*0750*/  @P0 MOV R17, R43 ;  /* 0x0000002b00110202 */ /* 0x000fe20000000f00 */
[----:B------:R-:W-:Y:S01]  /*0760*/  @P0 IMAD R27, R29, R21, R26 ;  /* 0x000000151d1b0224 */ /* 0x000fe200078e021a */
[----:B0-----:R-:W-:Y:S01]  /*0770*/  @P1 IADD3 R18, P2, R23, R18, RZ ;  /* 0x0000001217121210 */ /* 0x001fe20007f5e0ff */
[----:B------:R-:W-:-:S03]  /*0780*/  @P0 IMAD.WIDE.U32 R20, R29, R20, R16 ;  /* 0x000000141d140225 */ /* 0x000fc600078e0010 */
[----:B------:R-:W-:Y:S02]  /*0790*/  @P1 IADD3.X R19, R22, R19, RZ, P2, !PT ;  /* 0x0000001316131210 */ /* 0x000fe400017fe4ff */
[----:B-1----:R-:W-:Y:S02]  /*07a0*/  @P1 IADD3 R16, P2, R23, R12, RZ ;  /* 0x0000000c17101210 */ /* 0x002fe40007f5e0ff */
[----:B------:R-:W-:Y:S02]  /*07b0*/  @P0 SHF.L.U32 R17, R20, 0x1, RZ ;  /* 0x0000000114110819 */ /* 0x000fe400000006ff */
[----:B------:R-:W-:Y:S02]  /*07c0*/  CS2R R32, SRZ ;  /* 0x0000000000207805 */ /* 0x000fe4000001ff00 */
[----:B------:R-:W-:Y:S02]  /*07d0*/  CS2R R30, SRZ ;  /* 0x00000000001e7805 */ /* 0x000fe4000001ff00 */
[----:B--2---:R-:W-:-:S02]  /*07e0*/  @P0 IADD3 R12, P3, R17, R14, RZ ;  /* 0x0000000e110c0210 */ /* 0x004fc40007f7e0ff */
[----:B------:R-:W-:Y:S01]  /*07f0*/  @P0 IADD3 R8, P4, R17, R8, RZ ;  /* 0x0000000811080210 */ /* 0x000fe20007f9e0ff */
[----:B------:R0:W5:Y:S01]  /*0800*/  @P1 LDG.E R32, desc[UR12][R18.64] ;  /* 0x0000000c12201981 */ /* 0x000162000c1e1900 */
[----:B------:R-:W-:-:S05]  /*0810*/  @P1 IADD3.X R17, R22, R13, RZ, P2, !PT ;  /* 0x0000000d16111210 */ /* 0x000fca00017fe4ff */
[----:B------:R0:W5:Y:S01]  /*0820*/  @P1 LDG.E R31, desc[UR12][R16.64] ;  /* 0x0000000c101f1981 */ /* 0x000162000c1e1900 */
[----:B------:R-:W-:-:S04]  /*0830*/  @P0 IADD3 R21, R21, R27, RZ ;  /* 0x0000001b15150210 */ /* 0x000fc80007ffe0ff */
[----:B------:R-:W-:-:S04]  /*0840*/  @P0 SHF.L.U64.HI R20, R20, 0x1, R21 ;  /* 0x0000000114140819 */ /* 0x000fc80000010215 */
[C---:B------:R-:W-:Y:S02]  /*0850*/  @P0 IADD3.X R13, R20.reuse, R15, RZ, P3, !PT ;  /* 0x0000000f140d0210 */ /* 0x040fe40001ffe4ff */
[----:B------:R-:W-:-:S03]  /*0860*/  @P0 IADD3.X R9, R20, R9, RZ, P4, !PT ;  /* 0x0000000914090210 */ /* 0x000fc600027fe4ff */
[----:B------:R0:W5:Y:S04]  /*0870*/  @P0 LDG.E R33, desc[UR12][R12.64] ;  /* 0x0000000c0c210981 */ /* 0x000168000c1e1900 */
[----:B------:R0:W5:Y:S01]  /*0880*/  @P0 LDG.E R30, desc[UR12][R8.64] ;  /* 0x0000000c081e0981 */ /* 0x000162000c1e1900 */
[----:B------:R-:W-:Y:S01]  /*0890*/  UMOV UR10, 0x3f800000 ;  /* 0x3f800000000a7882 */ /* 0x000fe20000000000 */
[----:B------:R-:W-:Y:S01]  /*08a0*/  BSSY B0, `(.L_x_898) ;  /* 0x0000022000007945 */ /* 0x000fe20003800000 */
[----:B------:R-:W-:Y:S02]  /*08b0*/  CS2R R28, SRZ ;  /* 0x00000000001c7805 */ /* 0x000fe4000001ff00 */
[----:B------:R-:W-:Y:S02]  /*08c0*/  CS2R R26, SRZ ;  /* 0x00000000001a7805 */ /* 0x000fe4000001ff00 */
        /* <DEDUP_REMOVED lines=8> */
[----:B------:R-:W1:Y:S02]  /*0950*/  @P0 MUFU.RSQ R10, R10 ;  /* 0x0000000a000a0308 */ /* 0x000e640000001400 */
[----:B-1----:R-:W-:Y:S02]  /*0960*/  @P0 R2UR UR4, R10 ;  /* 0x000000000a0402ca */ /* 0x002fe400000e0000 */
[----:B------:R-:W-:-:S11]  /*0970*/  ISETP.GT.U32.AND P0, PT, R37, 0xff, PT ;  /* 0x000000ff2500780c */ /* 0x000fd60003f04070 */
[----:B------:R-:W-:Y:S02]  /*0980*/  @UP0 UMOV UR10, UR4 ;  /* 0x00000004000a0c82 */ /* 0x000fe40008000000 */
[----:B0-----:R-:W-:Y:S05]  /*0990*/  @P0 BRA `(.L_x_899) ;  /* 0x0000000000480947 */ /* 0x001fea0003800000 */
[----:B------:R-:W-:Y:S01]  /*09a0*/  ULDC.U8 UR4, c[0x0][0x2a4] ;  /* 0x0000a90000047ab9 */ /* 0x000fe20000000000 */
[C---:B------:R-:W-:Y:S01]  /*09b0*/  SHF.L.U32 R11, R6.reuse, 0x1, RZ ;  /* 0x00000001060b7819 */ /* 0x040fe200000006ff */
[----:B------:R-:W-:Y:S01]  /*09c0*/  ULDC.64 UR16, c[0x0][0x238] ;  /* 0x00008e0000107ab9 */ /* 0x000fe20000000a00 */
[----:B------:R-:W-:Y:S02]  /*09d0*/  ISETP.NE.AND P0, PT, RZ, UR4, PT ;  /* 0x00000004ff007c0c */ /* 0x000fe4000bf05270 */
[----:B------:R-:W-:Y:S02]  /*09e0*/  SHF.L.U64.HI R10, R6, 0x1, R7 ;  /* 0x00000001060a7819 */ /* 0x000fe40000010207 */
[----:B------:R-:W-:-:S04]  /*09f0*/  IADD3 R6, P2, R11, UR16, RZ ;  /* 0x000000100b067c10 */ /* 0x000fc8000ff5e0ff */
[----:B------:R-:W-:-:S05]  /*0a00*/  IADD3.X R7, R10, UR17, RZ, P2, !PT ;  /* 0x000000110a077c10 */ /* 0x000fca00097fe4ff */
[----:B------:R-:W0:Y:S01]  /*0a10*/  @P0 LDC.64 R8, c[0x0][0x240] ;  /* 0x00009000ff080b82 */ /* 0x000e220000000a00 */
        /* <DEDUP_REMOVED lines=10> */
.L_x_899:
[----:B------:R-:W-:Y:S05]  /*0ac0*/  BSYNC B0 ;  /* 0x0000000000007941 */ /* 0x000fea0003800000 */
.L_x_898:
[----:B------:R-:W-:Y:S01]  /*0ad0*/  ULDC.U8 UR4, c[0x0][0x2a4] ;  /* 0x0000a90000047ab9 */ /* 0x000fe20000000000 */
[--C-:B-----5:R-:W-:Y:S01]  /*0ae0*/  HADD2.F32 R6, -RZ, R32.reuse.H0_H0 ;  /* 0x20000020ff067230 */ /* 0x120fe20000004100 */
        /* <DEDUP_REMOVED lines=32> */
.L_x_900:
        /* <DEDUP_REMOVED lines=26> */
.L_x_901:
        /* <DEDUP_REMOVED lines=75> */
.L_x_903:
[----:B------:R-:W-:Y:S05]  /*1340*/  BSYNC B0 ;  /* 0x0000000000007941 */ /* 0x000fea0003800000 */
.L_x_902:
        /* <DEDUP_REMOVED lines=158> */
.L_x_905:
[----:B------:R-:W-:Y:S05]  /*1d30*/  BSYNC B0 ;  /* 0x0000000000007941 */ /* 0x000fea0003800000 */
.L_x_904:
        /* <DEDUP_REMOVED lines=19> */
.L_x_907:
[----:B------:R-:W-:Y:S05]  /*1e70*/  BSYNC B0 ;  /* 0x0000000000007941 */ /* 0x000fea0003800000 */
.L_x_906:
        /* <DEDUP_REMOVED lines=31> */
.L_x_910:
[----:B-1----:R-:W2:Y:S04]  /*2070*/  LDG.E.STRONG.GPU R10, desc[UR12][R8.64] ;  /* 0x0000000c080a7981 */ /* 0x002ea8000c1ef900 */
[----:B--2---:R-:W-:Y:S01]  /*2080*/  CCTL.IVALL ;  /* 0x00000000ff00798f */ /* 0x004fe20002000000 */
[----:B------:R-:W-:Y:S05]  /*2090*/  YIELD ;  /* 0x0000000000007946 */ /* 0x000fea0003800000 */
[----:B------:R-:W-:-:S13]  /*20a0*/  ISETP.NE.AND P0, PT, R10, R15, PT ;  /* 0x0000000f0a00720c */ /* 0x000fda0003f05270 */
[----:B------:R-:W-:Y:S05]  /*20b0*/  @P0 BRA `(.L_x_910) ;  /* 0xfffffffc00ec0947 */ /* 0x000fea000383ffff */
.L_x_909:
        /* <DEDUP_REMOVED lines=16> */
.L_x_914:
        /* <DEDUP_REMOVED lines=115> */
.L_x_913:
        /* <DEDUP_REMOVED lines=61> */
.L_x_915:
[----:B------:R-:W-:-:S13]  /*2cc0*/  ISETP.NE.OR P0, PT, R16, RZ, P0 ;  /* 0x000000ff1000720c */ /* 0x000fda0000705670 */
[----:B------:R-:W-:Y:S05]  /*2cd0*/  @!P0 BRA `(.L_x_911) ;  /* 0x00000000007c8947 */ /* 0x000fea0003800000 */
.L_x_912:
        /* <DEDUP_REMOVED lines=31> */
.L_x_911:
        /* <DEDUP_REMOVED lines=11> */
.L_x_917:
[----:B------:R-:W-:Y:S05]  /*2f80*/  BSYNC B0 ;  /* 0x0000000000007941 */ /* 0x000fea0003800000 */
.L_x_916:
        /* <DEDUP_REMOVED lines=16> */
.L_x_908:
[----:B------:R-:W3:Y:S01]  /*3090*/  S2UR UR6, SR_CgaCtaId ;  /* 0x00000000000679c3 */ /* 0x000ee20000008800 */
[----:B------:R-:W-:Y:S01]  /*30a0*/  UMOV UR4, 0x400 ;  /* 0x0000040000047882 */ /* 0x000fe20000000000 */
[--C-:B-1----:R-:W-:Y:S01]  /*30b0*/  HADD2.F32 R13, -RZ, R33.reuse.H0_H0 ;  /* 0x20000021ff0d7230 */ /* 0x102fe20000004100 */
[----:B--2---:R-:W-:Y:S01]  /*30c0*/  SHF.R.U32.HI R15, RZ, 0x3, R37 ;  /* 0x00000003ff0f7819 */ /* 0x004fe20000011625 */
[----:B------:R-:W-:-:S04]  /*30d0*/  HADD2.F32 R33, -RZ, R33.H1_H1 ;  /* 0x30000021ff217230 */ /* 0x000fc80000004100 */
[----:B------:R-:W1:Y:S01]  /*30e0*/  LDC R12, c[0x0][0x2ac] ;  /* 0x0000ab00ff0c7b82 */ /* 0x000e620000000800 */
[----:B---3--:R-:W-:-:S09]  /*30f0*/  ULEA UR4, UR6, UR4, 0x18 ;  /* 0x0000000406047291 */ /* 0x008fd2000f8ec03f */
[----:B------:R-:W-:Y:S01]  /*3100*/  @!P3 STS.64 [UR4+0x50], R6 ;  /* 0x00005006ff00b988 */ /* 0x000fe20008000a04 */
[----:B------:R-:W-:Y:S06]  /*3110*/  BAR.SYNC.DEFER_BLOCKING 0x0 ;  /* 0x0000000000007b1d */ /* 0x000fec0000010000 */
[----:B0-----:R-:W0:Y:S01]  /*3120*/  LDS.64 R8, [UR4+0x50] ;  /* 0x00005004ff087984 */ /* 0x001e220008000a00 */
[----:B------:R-:W-:Y:S02]  /*3130*/  ULDC UR4, c[0x0][0x2bc] ;  /* 0x0000af0000047ab9 */ /* 0x000fe40000000800 */
[----:B0-----:R-:W-:Y:S01]  /*3140*/  FMUL.FTZ R11, R9, UR4 ;  /* 0x00000004090b7c20 */ /* 0x001fe20008410000 */
        /* <DEDUP_REMOVED lines=28> */
.L_x_918:
        /* <DEDUP_REMOVED lines=15> */
[----:B------:R-:W-:Y:S02]  /*3400*/  ULDC.64 UR16, c[0x0][0x210] ;  /* 0x0000840000107ab9 */ /* 0x000fe40000000a00 */
[----:B------:R-:W-:Y:S02]  /*3410*/  LEA R8, P0, R6, UR16, 0x1 ;  /* 0x0000001006087c11 */ /* 0x000fe4000f8008ff */
[----:B------:R-:W-:Y:S02]  /*3420*/  IADD3 R9, R7, R9, RZ ;  /* 0x0000000907097210 */ /* 0x000fe40007ffe0ff */
[----:B------:R-:W-:Y:S02]  /*3430*/  F2FP.F16.F32.PACK_AB R7, R14, R17 ;  /* 0x000000110e07723e */ /* 0x000fe400000000ff */
[----:B------:R-:W-:-:S05]  /*3440*/  LEA.HI.X R9, R6, UR17, R9, 0x1, P0 ;  /* 0x0000001106097c11 */ /* 0x000fca00080f0c09 */
[----:B------:R0:W-:Y:S02]  /*3450*/  STG.E desc[UR12][R8.64], R7 ;  /* 0x0000000708007986 */ /* 0x0001e4000c10190c */
.L_x_920:
[----:B------:R-:W-:Y:S05]  /*3460*/  BSYNC B0 ;  /* 0x0000000000007941 */ /* 0x000fea0003800000 */
.L_x_919:
        /* <DEDUP_REMOVED lines=27> */
.L_x_921:
        /* <DEDUP_REMOVED lines=10> */
[----:B------:R-:W-:Y:S01]  /*36c0*/  FFMA.FTZ R8, R10, R8, R11 ;  /* 0x000000080a087223 */ /* 0x000fe2000001000b */
[----:B------:R-:W-:Y:S02]  /*36d0*/  SHF.R.S32.HI R12, RZ, 0x1f, R13 ;  /* 0x0000001fff0c7819 */ /* 0x000fe4000001140d */
[----:B------:R-:W-:Y:S01]  /*36e0*/  MOV R41, R43 ;  /* 0x0000002b00297202 */ /* 0x000fe20000000f00 */
[----:B------:R-:W-:Y:S01]  /*36f0*/  FFMA.FTZ R8, R7, R26, -R8 ;  /* 0x0000001a07087223 */ /* 0x000fe20000010808 */
[----:B------:R-:W-:Y:S01]  /*3700*/  FFMA.FTZ R9, R6, R29, -R9 ;  /* 0x0000001d06097223 */ /* 0x000fe20000010809 */
[----:B------:R-:W-:Y:S02]  /*3710*/  IMAD R10, R12, UR16, RZ ;  /* 0x000000100c0a7c24 */ /* 0x000fe4000f8e02ff */
[----:B------:R-:W-:-:S04]  /*3720*/  IMAD.WIDE.U32 R40, R13, UR16, R40 ;  /* 0x000000100d287c25 */ /* 0x000fc8000f8e0028 */
[----:B------:R-:W-:Y:S01]  /*3730*/  FMUL.FTZ R9, R9, UR10 ;  /* 0x0000000a09097c20 */ /* 0x000fe20008410000 */
[----:B------:R-:W-:Y:S01]  /*3740*/  FMUL.FTZ R8, R8, UR10 ;  /* 0x0000000a08087c20 */ /* 0x000fe20008410000 */
[----:B------:R-:W-:Y:S01]  /*3750*/  IMAD R7, R13, UR17, R10 ;  /* 0x000000110d077c24 */ /* 0x000fe2000f8e020a */
[----:B------:R-:W-:Y:S02]  /*3760*/  ULDC.64 UR16, c[0x0][0x210] ;  /* 0x0000840000107ab9 */ /* 0x000fe40000000a00 */
[----:B------:R-:W-:Y:S02]  /*3770*/  LEA R6, P0, R40, UR16, 0x1 ;  /* 0x0000001028067c11 */ /* 0x000fe4000f8008ff */
[----:B------:R-:W-:Y:S02]  /*3780*/  IADD3 R7, R41, R7, RZ ;  /* 0x0000000729077210 */ /* 0x000fe40007ffe0ff */
[----:B------:R-:W-:Y:S02]  /*3790*/  F2FP.F16.F32.PACK_AB R9, R8, R9 ;  /* 0x000000090809723e */ /* 0x000fe400000000ff */
[----:B------:R-:W-:-:S05]  /*37a0*/  LEA.HI.X R7, R40, UR17, R7, 0x1, P0 ;  /* 0x0000001128077c11 */ /* 0x000fca00080f0c07 */
[----:B------:R0:W-:Y:S02]  /*37b0*/  STG.E desc[UR12][R6.64], R9 ;  /* 0x0000000906007986 */ /* 0x0001e4000c10190c */
.L_x_923:
[----:B------:R-:W-:Y:S05]  /*37c0*/  BSYNC B0 ;  /* 0x0000000000007941 */ /* 0x000fea0003800000 */
.L_x_922:
[----:B------:R-:W-:Y:S01]  /*37d0*/  ULDC UR4, c[0x0][0x2a0] ;  /* 0x0000a80000047ab9 */ /* 0x000fe20000000800 */
[----:B------:R-:W-:Y:S01]  /*37e0*/  ULDC UR6, c[0x0][0x270] ;  /* 0x00009c0000067ab9 */ /* 0x000fe20000000800 */
[----:B------:R-:W-:Y:S01]  /*37f0*/  IADD3 R35, R24, R35, RZ ;  /* 0x0000002318237210 */ /* 0x000fe20007ffe0ff */
[----:B------:R-:W-:Y:S01]  /*3800*/  UIMAD UR4, UR4, UR6, URZ ;  /* 0x00000006040472a4 */ /* 0x000fe2000f8e023f */
[----:B------:R-:W-:-:S05]  /*3810*/  IADD3 R34, R34, 0x1, RZ ;  /* 0x0000000122227810 */ /* 0x000fca0007ffe0ff */
[----:B------:R-:W-:-:S13]  /*3820*/  ISETP.GE.AND P0, PT, R35, UR4, PT ;  /* 0x0000000423007c0c */ /* 0x000fda000bf06270 */
[----:B------:R-:W-:Y:S05]  /*3830*/  @!P0 BRA `(.L_x_924) ;  /* 0xffffffc800ac8947 */ /* 0x000fea000383ffff */
.L_x_897:
        /* <DEDUP_REMOVED lines=23> */
.L_x_926:
[----:B------:R-:W-:Y:S05]  /*39b0*/  BSYNC B0 ;  /* 0x0000000000007941 */ /* 0x000fea0003800000 */
.L_x_925:
[----:B------:R-:W-:Y:S05]  /*39c0*/  @P0 EXIT ;  /* 0x000000000000094d */ /* 0x000fea0003800000 */
[----:B------:R-:W-:Y:S05]  /*39d0*/  @P2 BRA `(.L_x_927) ;  /* 0x0000000000202947 */ /* 0x000fea0003800000 */
[----:B------:R-:W-:-:S05]  /*39e0*/  IMAD R0, R6, R7, RZ ;  /* 0x0000000706007224 */ /* 0x000fca00078e02ff */
[----:B------:R-:W-:-:S13]  /*39f0*/  ISETP.NE.AND P0, PT, R0, -0x1, PT ;  /* 0xffffffff0000780c */ /* 0x000fda0003f05270 */
[----:B------:R-:W-:Y:S05]  /*3a00*/  @!P0 BRA `(.L_x_927) ;  /* 0x0000000000148947 */ /* 0x000fea0003800000 */
.L_x_928:
[----:B0-----:R-:W2:Y:S04]  /*3a10*/  LDG.E.STRONG.GPU R5, desc[UR12][R2.64] ;  /* 0x0000000c02057981 */ /* 0x001ea8000c1ef900 */
[----:B--2---:R-:W-:Y:S01]  /*3a20*/  CCTL.IVALL ;  /* 0x00000000ff00798f */ /* 0x004fe20002000000 */
[----:B------:R-:W-:Y:S05]  /*3a30*/  YIELD ;  /* 0x0000000000007946 */ /* 0x000fea0003800000 */
[----:B------:R-:W-:-:S13]  /*3a40*/  ISETP.NE.AND P0, PT, R5, R0, PT ;  /* 0x000000000500720c */ /* 0x000fda0003f05270 */
[----:B------:R-:W-:Y:S05]  /*3a50*/  @P0 BRA `(.L_x_928) ;  /* 0xfffffffc00ec0947 */ /* 0x000fea000383ffff */
.L_x_927:
        /* <DEDUP_REMOVED lines=24> */
.L_x_929:
        /* <DEDUP_REMOVED lines=25> */
.L_x_930:
        /* <DEDUP_REMOVED lines=9> */
.L_x_3312:


//--------------------- .text._Z35group_norm_nhwc_bwd_one_pass_kernelI11Fp16IOBf16WLi128ELi16ELi256EEv26Group_norm_nhwc_bwd_params --------------------------
	.section	.text._Z35group_norm_nhwc_bwd_one_pass_kernelI11Fp16IOBf16WLi128ELi16ELi256EEv26Group_norm_nhwc_bwd_params,"ax",@progbits
	.align	128
        .global         _Z35group_norm_nhwc_bwd_one_pass_kernelI11Fp16IOBf16WLi128ELi16ELi256EEv26Group_norm_nhwc_bwd_params
        .type           _Z35group_norm_nhwc_bwd_one_pass_kernelI11Fp16IOBf16WLi128ELi16ELi256EEv26Group_norm_nhwc_bwd_params,@function
        .size           _Z35group_norm_nhwc_bwd_one_pass_kernelI11Fp16IOBf16WLi128ELi16ELi256EEv26Group_norm_nhwc_bwd_params,(.L_x_3313 - _Z35group_norm_nhwc_bwd_one_pass_kernelI11Fp16IOBf16WLi128ELi16ELi256EEv26Group_norm_nhwc_bwd_params)
        .other          _Z35group_norm_nhwc_bwd_one_pass_kernelI11Fp16IOBf16WLi128ELi16ELi256EEv26Group_norm_nhwc_bwd_params,@"STO_CUDA_ENTRY STV_DEFAULT"
_Z35group_norm_nhwc_bwd_one_pass_kernelI11Fp16IOBf16WLi128ELi16ELi256EEv26Group_norm_nhwc_bwd_params:
.text._Z35group_norm_nhwc_bwd_one_pass_kernelI11Fp16IOBf16WLi128ELi16ELi256EEv26Group_norm_nhwc_bwd_params:
        /* <DEDUP_REMOVED lines=15> */
[----:B------:R-:W-:Y:S01]  /*00f0*/  ISETP.GE.U32.AND P2, PT, R40, 0x100, PT ;  /* 0x000001002800780c */ /* 0x000fe20003f46070 */
[----:B------:R-:W-:Y:S01]  /*0100*/  UIMAD.WIDE.U32 UR4, UR10, 0x3, URZ ;  /* 0x000000030a0478a5 */ /* 0x000fe2000f8e003f */
[----:B------:R-:W-:Y:S01]  /*0110*/  SHF.R.S32.HI R5, RZ, 0x1f, R40 ;  /* 0x0000001fff057819 */ /* 0x000fe20000011428 */
[----:B------:R-:W-:Y:S01]  /*0120*/  UIMAD UR8, UR11, 0x3, URZ ;  /* 0x000000030b0878a4 */ /* 0x000fe2000f8e023f */
[----:B------:R-:W1:Y:S01]  /*0130*/  S2UR UR9, SR_CgaCtaId ;  /* 0x00000000000979c3 */ /* 0x000e620000008800 */
[----:B------:R-:W-:Y:S01]  /*0140*/  ULEA.HI UR7, UP0, UR11, UR10, URZ, 0x1 ;  /* 0x0000000a0b077291 */ /* 0x000fe2000f81083f */
[----:B------:R-:W-:Y:S01]  /*0150*/  R2UR UR15, R0 ;  /* 0x00000000000f72ca */ /* 0x000fe200000e0000 */
[----:B------:R-:W-:Y:S01]  /*0160*/  UIADD3 UR8, UR5, UR8, URZ ;  /* 0x0000000805087290 */ /* 0x000fe2000fffe03f */
[----:B------:R-:W-:Y:S01]  /*0170*/  LEA.HI R5, R5, R40, RZ, 0x5 ;  /* 0x0000002805057211 */ /* 0x000fe200078f28ff */
[----:B------:R-:W-:Y:S01]  /*0180*/  UMOV UR6, 0x400 ;  /* 0x0000040000067882 */ /* 0x000fe20000000000 */
[----:B------:R-:W-:-:S04]  /*0190*/  UIADD3.X UR10, URZ, UR11, URZ, UP0, !UPT ;  /* 0x0000000b3f0a7290 */ /* 0x000fc800087fe43f */
[----:B------:R-:W-:Y:S02]  /*01a0*/  USHF.R.S64 UR5, UR7, 0x1, UR10 ;  /* 0x0000000107057899 */ /* 0x000fe4000800100a */
[----:B------:R-:W-:Y:S01]  /*01b0*/  USHF.R.S32.HI UR7, URZ, 0x1, UR10 ;  /* 0x000000013f077899 */ /* 0x000fe2000801140a */
[----:B0-----:R-:W-:-:S03]  /*01c0*/  IMAD R2, R3, UR14, R2 ;  /* 0x0000000e03027c24 */ /* 0x001fc6000f8e0202 */
[----:B------:R-:W-:Y:S01]  /*01d0*/  USHF.L.U64.HI UR7, UR5, 0x2, UR7 ;  /* 0x0000000205077899 */ /* 0x000fe20008010207 */
[----:B------:R-:W0:Y:S01]  /*01e0*/  S2R R3, SR_LANEID ;  /* 0x0000000000037919 */ /* 0x000e220000000000 */
[----:B------:R-:W-:Y:S02]  /*01f0*/  ISETP.LT.U32.AND P1, PT, R2, UR16, PT ;  /* 0x0000001002007c0c */ /* 0x000fe4000bf21070 */
[----:B------:R-:W-:Y:S01]  /*0200*/  SHF.R.S32.HI R4, RZ, 0x1f, R2 ;  /* 0x0000001fff047819 */ /* 0x000fe20000011402 */
[----:B-1----:R-:W-:Y:S02]  /*0210*/  ULEA UR9, UR9, UR6, 0x18 ;  /* 0x0000000609097291 */ /* 0x002fe4000f8ec03f */
[----:B------:R-:W-:Y:S01]  /*0220*/  ULEA.HI UR6, UP0, UR8, UR4, URZ, 0x1 ;  /* 0x0000000408067291 */ /* 0x000fe2000f81083f */
[----:B------:R-:W-:Y:S02]  /*0230*/  ISETP.LT.AND.EX P1, PT, R4, UR17, !P2, P1 ;  /* 0x0000001104007c0c */ /* 0x000fe4000d721310 */
[----:B------:R-:W-:Y:S01]  /*0240*/  IADD3 R4, R2, 0x20, RZ ;  /* 0x0000002002047810 */ /* 0x000fe20007ffe0ff */
[----:B------:R-:W-:Y:S01]  /*0250*/  UIADD3.X UR8, URZ, UR8, URZ, UP0, !UPT ;  /* 0x000000083f087290 */ /* 0x000fe200087fe43f */
[----:B------:R-:W-:-:S02]  /*0260*/  UMOV UR4, URZ ;  /* 0x0000003f00047c82 */ /* 0x000fc40008000000 */
        /* <DEDUP_REMOVED lines=8> */
[----:B------:R-:W-:-:S07]  /*02f0*/  LEA R4, R4, UR9, 0x3 ;  /* 0x0000000904047c11 */ /* 0x000fce000f8e18ff */
.L_x_966:
[----:B------:R-:W1:Y:S01]  /*0300*/  LDC R11, c[0x0][0x2a0] ;  /* 0x0000a800ff0b7b82 */ /* 0x000e620000000800 */
        /* <DEDUP_REMOVED lines=8> */
[----:B------:R-:W3:Y:S02]  /*0390*/  @P2 LDC.64 R16, c[0x0][0x288] ;  /* 0x0000a200ff102b82 */ /* 0x000ee40000000a00 */
[----:B------:R-:W4:Y:S01]  /*03a0*/  LDG.E.64 R14, desc[UR12][R14.64] ;  /* 0x0000000c0e0e7981 */ /* 0x000f22000c1e1b00 */
[----:B-1----:R-:W-:-:S05]  /*03b0*/  IABS R8, R11 ;  /* 0x0000000b00087213 */ /* 0x002fca0000000000 */
[----:B------:R-:W1:Y:S01]  /*03c0*/  @P2 LDC.64 R20, c[0x0][0x230] ;  /* 0x00008c00ff142b82 */ /* 0x000e620000000a00 */
[----:B0-----:R-:W0:Y:S01]  /*03d0*/  I2F.RP R5, R8 ;  /* 0x0000000800057306 */ /* 0x001e220000209400 */
        /* <DEDUP_REMOVED lines=160> */
.L_x_933:
[----:B------:R-:W-:Y:S05]  /*0de0*/  BSYNC B0 ;  /* 0x0000000000007941 */ /* 0x000fea0003800000 */
.L_x_932:
[----:B------:R-:W-:Y:S01]  /*0df0*/  ULDC.U8 UR9, c[0x0][0x2a4] ;  /* 0x0000a90000097ab9 */ /* 0x000fe20000000000 */
[--C-:B-----5:R-:W-:Y:S01]  /*0e00*/  HADD2.F32 R6, -RZ, R38.reuse.H0_H0 ;  /* 0x20000026ff067230 */ /* 0x120fe20000004100 */
        /* <DEDUP_REMOVED lines=27> */
.L_x_934:
        /* <DEDUP_REMOVED lines=33> */
.L_x_935:
        /* <DEDUP_REMOVED lines=31> */
.L_x_936:
[----:B------:R-:W-:Y:S01]  /*13c0*/  FFMA.FTZ R22, R8, R21, R19 ;  /* 0x0000001508167223 */ /* 0x000fe20000010013 */
[----:B------:R-:W-:Y:S01]  /*13d0*/  FMUL.FTZ R20, R18, R31 ;  /* 0x0000001f12147220 */ /* 0x000fe20000410000 */
[----:B------:R-:W-:Y:S01]  /*13e0*/  FADD.FTZ R21, R21, R12 ;  /* 0x0000000c15157221 */ /* 0x000fe20000010000 */
[----:B------:R-:W-:Y:S02]  /*13f0*/  FMUL.FTZ R23, R15, R28 ;  /* 0x0000001c0f177220 */ /* 0x000fe40000410000 */
[----:B------:R-:W-:Y:S01]  /*1400*/  FFMA.FTZ R19, R17, R20, R22 ;  /* 0x0000001411137223 */ /* 0x000fe20000010016 */
[----:B------:R-:W-:Y:S01]  /*1410*/  FADD.FTZ R20, R21, R20 ;  /* 0x0000001415147221 */ /* 0x000fe20000010000 */
[--C-:B------:R-:W-:Y:S02]  /*1420*/  HADD2.F32 R21, -RZ, R35.reuse.H0_H0 ;  /* 0x20000023ff157230 */ /* 0x100fe40000004100 */
[----:B------:R-:W-:Y:S02]  /*1430*/  HADD2.F32 R22, -RZ, R35.H1_H1 ;  /* 0x30000023ff167230 */ /* 0x000fe40000004100 */
[----:B------:R-:W-:Y:S01]  /*1440*/  FFMA.FTZ R12, R16, R23, R19 ;  /* 0x00000017100c7223 */ /* 0x000fe20000010013 */
[----:B------:R-:W-:Y:S01]  /*1450*/  FADD.FTZ R23, R23, R20 ;  /* 0x0000001417177221 */ /* 0x000fe20000010000 */
[----:B------:R-:W-:Y:S01]  /*1460*/  FADD.FTZ R21, R21, -UR20 ;  /* 0x8000001415157e21 */ /* 0x000fe20008010000 */
[----:B------:R-:W-:-:S02]  /*1470*/  HADD2.F32 R19, -RZ, R32.H1_H1 ;  /* 0x30000020ff137230 */ /* 0x000fc40000004100 */
[----:B------:R-:W-:Y:S01]  /*1480*/  FADD.FTZ R20, R22, -UR20 ;  /* 0x8000001416147e21 */ /* 0x000fe20008010000 */
[----:B------:R-:W-:Y:S02]  /*1490*/  HADD2.F32 R22, -RZ, R32.H0_H0 ;  /* 0x20000020ff167230 */ /* 0x000fe40000004100 */
        /* <DEDUP_REMOVED lines=21> */
.L_x_937:
        /* <DEDUP_REMOVED lines=81> */
.L_x_939:
[----:B------:R-:W-:Y:S05]  /*1b00*/  BSYNC B0 ;  /* 0x0000000000007941 */ /* 0x000fea0003800000 */
.L_x_938:
        /* <DEDUP_REMOVED lines=158> */
.L_x_941:
[----:B------:R-:W-:Y:S05]  /*24f0*/  BSYNC B0 ;  /* 0x0000000000007941 */ /* 0x000fea0003800000 */
.L_x_940:
        /* <DEDUP_REMOVED lines=20> */
.L_x_943:
[----:B------:R-:W-:Y:S05]  /*2640*/  BSYNC B0 ;  /* 0x0000000000007941 */ /* 0x000fea0003800000 */
.L_x_942:
        /* <DEDUP_REMOVED lines=35> */
.L_x_946:
[----:B------:R-:W2:Y:S04]  /*2880*/  LDG.E.STRONG.GPU R5, desc[UR12][R8.64] ;  /* 0x0000000c08057981 */ /* 0x000ea8000c1ef900 */
[----:B--2---:R-:W-:Y:S01]  /*2890*/  CCTL.IVALL ;  /* 0x00000000ff00798f */ /* 0x004fe20002000000 */
[----:B------:R-:W-:Y:S05]  /*28a0*/  YIELD ;  /* 0x0000000000007946 */ /* 0x000fea0003800000 */
[----:B------:R-:W-:-:S13]  /*28b0*/  ISETP.NE.AND P0, PT, R5, R12, PT ;  /* 0x0000000c0500720c */ /* 0x000fda0003f05270 */
[----:B------:R-:W-:Y:S05]  /*28c0*/  @P0 BRA `(.L_x_946) ;  /* 0xfffffffc00ec0947 */ /* 0x000fea000383ffff */
.L_x_945:
        /* <DEDUP_REMOVED lines=17> */
.L_x_950:
        /* <DEDUP_REMOVED lines=115> */
.L_x_949:
        /* <DEDUP_REMOVED lines=61> */
.L_x_951:
[----:B------:R-:W-:-:S13]  /*34e0*/  ISETP.NE.OR P0, PT, R5, RZ, P0 ;  /* 0x000000ff0500720c */ /* 0x000fda0000705670 */
[----:B------:R-:W-:Y:S05]  /*34f0*/  @!P0 BRA `(.L_x_947) ;  /* 0x00000000007c8947 */ /* 0x000fea0003800000 */
.L_x_948:
        /* <DEDUP_REMOVED lines=31> */
.L_x_947:
        /* <DEDUP_REMOVED lines=11> */
.L_x_953:
[----:B------:R-:W-:Y:S05]  /*37a0*/  BSYNC B0 ;  /* 0x0000000000007941 */ /* 0x000fea0003800000 */
.L_x_952:
        /* <DEDUP_REMOVED lines=16> */
.L_x_944:
[----:B------:R-:W1:Y:S01]  /*38b0*/  S2UR UR10, SR_CgaCtaId ;  /* 0x00000000000a79c3 */ /* 0x000e620000008800 */
[----:B------:R-:W-:Y:S01]  /*38c0*/  UMOV UR9, 0x400 ;  /* 0x0000040000097882 */ /* 0x000fe20000000000 */
[----:B------:R-:W-:Y:S01]  /*38d0*/  SHF.R.U32.HI R5, RZ, 0x3, R40 ;  /* 0x00000003ff057819 */ /* 0x000fe20000011628 */
[----:B------:R-:W-:-:S05]  /*38e0*/  ULDC.64 UR18, c[0x0][0x290] ;  /* 0x0000a40000127ab9 */ /* 0x000fca0000000a00 */
[----:B--2---:R-:W2:Y:S01]  /*38f0*/  LDC R10, c[0x0][0x2ac] ;  /* 0x0000ab00ff0a7b82 */ /* 0x004ea20000000800 */
[----:B-1----:R-:W-:Y:S01]  /*3900*/  ULEA UR9, UR10, UR9, 0x18 ;  /* 0x000000090a097291 */ /* 0x002fe2000f8ec03f */
[----:B--2---:R-:W-:-:S08]  /*3910*/  IMAD R5, R10, UR14, R5 ;  /* 0x0000000e0a057c24 */ /* 0x004fd0000f8e0205 */
[----:B------:R0:W-:Y:S01]  /*3920*/  @!P3 STS.64 [UR9+0x50], R6 ;  /* 0x00005006ff00b988 */ /* 0x0001e20008000a09 */
[----:B------:R-:W-:Y:S01]  /*3930*/  BAR.SYNC.DEFER_BLOCKING 0x0 ;  /* 0x0000000000007b1d */ /* 0x000fe20000010000 */
[C---:B------:R-:W-:Y:S02]  /*3940*/  IADD3 R10, R5.reuse, 0x40, RZ ;  /* 0x00000040050a7810 */ /* 0x040fe40007ffe0ff */
[----:B------:R-:W-:Y:S02]  /*3950*/  IADD3 R5, R5, 0x60, RZ ;  /* 0x0000006005057810 */ /* 0x000fe40007ffe0ff */
[----:B------:R-:W-:Y:S01]  /*3960*/  ISETP.GE.U32.AND P0, PT, R10, UR18, PT ;  /* 0x000000120a007c0c */ /* 0x000fe2000bf06070 */
[--C-:B0-----:R-:W-:Y:S01]  /*3970*/  HADD2.F32 R7, -RZ, R38.reuse.H0_H0 ;  /* 0x20000026ff077230 */ /* 0x101fe20000004100 */
[----:B------:R-:W-:Y:S01]  /*3980*/  ISETP.GE.U32.AND P3, PT, R5, UR18, PT ;  /* 0x0000001205007c0c */ /* 0x000fe2000bf66070 */
[----:B------:R-:W-:Y:S01]  /*3990*/  HADD2.F32 R38, -RZ, R38.H1_H1 ;  /* 0x30000026ff267230 */ /* 0x000fe20000004100 */
[----:B------:R-:W-:-:S02]  /*39a0*/  SHF.R.S32.HI R5, RZ, 0x1f, R5 ;  /* 0x0000001fff057819 */ /* 0x000fc40000011405 */
[----:B------:R-:W-:Y:S02]  /*39b0*/  SHF.R.S32.HI R10, RZ, 0x1f, R10 ;  /* 0x0000001fff0a7819 */ /* 0x000fe4000001140a */
[----:B------:R-:W-:Y:S01]  /*39c0*/  ISETP.GE.AND.EX P3, PT, R5, UR19, PT, P3 ;  /* 0x0000001305007c0c */ /* 0x000fe2000bf66330 */
[----:B------:R-:W-:Y:S01]  /*39d0*/  FADD.FTZ R38, R38, -UR20 ;  /* 0x8000001426267e21 */ /* 0x000fe20008010000 */
[----:B------:R-:W-:-:S03]  /*39e0*/  ISETP.GE.AND.EX P0, PT, R10, UR19, PT, P0 ;  /* 0x000000130a007c0c */ /* 0x000fc6000bf06300 */
[----:B------:R-:W-:Y:S01]  /*39f0*/  FMUL.FTZ R38, R38, UR11 ;  /* 0x0000000b26267c20 */ /* 0x000fe20008410000 */
[----:B------:R-:W0:Y:S01]  /*3a00*/  LDS.64 R8, [UR9+0x50] ;  /* 0x00005009ff087984 */ /* 0x000e220008000a00 */
[----:B------:R-:W-:Y:S02]  /*3a10*/  ULDC UR9, c[0x0][0x2bc] ;  /* 0x0000af0000097ab9 */ /* 0x000fe40000000800 */
[----:B0-----:R-:W-:Y:S01]  /*3a20*/  FMUL.FTZ R6, R9, UR9 ;  /* 0x0000000909067c20 */ /* 0x001fe20008410000 */
[----:B------:R-:W-:Y:S01]  /*3a30*/  FADD.FTZ R9, R7, -UR20 ;  /* 0x8000001407097e21 */ /* 0x000fe20008010000 */
[----:B------:R-:W-:Y:S01]  /*3a40*/  FMUL.FTZ R5, R8, UR9 ;  /* 0x0000000908057c20 */ /* 0x000fe20008410000 */
[----:B------:R-:W-:Y:S02]  /*3a50*/  HADD2.F32 R8, -RZ, R37.H0_H0 ;  /* 0x20000025ff087230 */ /* 0x000fe40000004100 */
[----:B------:R-:W-:Y:S02]  /*3a60*/  HADD2.F32 R7, -RZ, R39.H0_H0 ;  /* 0x20000027ff077230 */ /* 0x000fe40000004100 */
[----:B------:R-:W-:Y:S01]  /*3a70*/  FMUL.FTZ R19, R9, UR11 ;  /* 0x0000000b09137c20 */ /* 0x000fe20008410000 */
[----:B------:R-:W-:-:S02]  /*3a80*/  HADD2.F32 R37, -RZ, R37.H1_H1 ;  /* 0x30000025ff257230 */ /* 0x000fc40000004100 */
        /* <DEDUP_REMOVED lines=20> */
.L_x_954:
[----:B------:R-:W-:Y:S04]  /*3bd0*/  BSSY B0, `(.L_x_955) ;  /* 0x0000015000007945 */ /* 0x000fe80003800000 */
[----:B------:R-:W-:Y:S05]  /*3be0*/  @!P1 BRA `(.L_x_956) ;  /* 0x00000000004c9947 */ /* 0x000fea0003800000 */
[C---:B------:R-:W-:Y:S01]  /*3bf0*/  FFMA.FTZ R9, R5.reuse, R19, R6 ;  /* 0x0000001305097223 */ /* 0x040fe20000010006 */
[----:B------:R-:W-:Y:S01]  /*3c00*/  SHF.R.S32.HI R11, RZ, 0x1f, R2 ;  /* 0x0000001fff0b7819 */ /* 0x000fe20000011402 */
[----:B------:R-:W-:Y:S01]  /*3c10*/  ULDC.64 UR18, c[0x0][0x288] ;  /* 0x0000a20000127ab9 */ /* 0x000fe20000000a00 */
[----:B------:R-:W-:Y:S01]  /*3c20*/  FFMA.FTZ R12, R5, R38, R6 ;  /* 0x00000026050c7223 */ /* 0x000fe20000010006 */
        /* <DEDUP_REMOVED lines=12> */
[----:B------:R-:W-:Y:S02]  /*3cf0*/  F2FP.F16.F32.PACK_AB R9, R12, R13 ;  /* 0x0000000d0c09723e */ /* 0x000fe400000000ff */
[----:B------:R-:W-:-:S05]  /*3d00*/  LEA.HI.X R11, R8, UR19, R11, 0x1, P5 ;  /* 0x00000013080b7c11 */ /* 0x000fca000a8f0c0b */
[----:B------:R0:W-:Y:S02]  /*3d10*/  STG.E desc[UR12][R10.64], R9 ;  /* 0x000000090a007986 */ /* 0x0001e4000c10190c */
.L_x_956:
[----:B------:R-:W-:Y:S05]  /*3d20*/  BSYNC B0 ;  /* 0x0000000000007941 */ /* 0x000fea0003800000 */
.L_x_955:
[----:B0-----:R-:W-:Y:S01]  /*3d30*/  FADD.FTZ R9, R7, -UR20 ;  /* 0x8000001407097e21 */ /* 0x001fe20008010000 */
        /* <DEDUP_REMOVED lines=24> */
.L_x_957:
[----:B------:R-:W-:Y:S04]  /*3ec0*/  BSSY B0, `(.L_x_958) ;  /* 0x0000016000007945 */ /* 0x000fe80003800000 */
        /* <DEDUP_REMOVED lines=21> */
.L_x_959:
[----:B------:R-:W-:Y:S05]  /*4020*/  BSYNC B0 ;  /* 0x0000000000007941 */ /* 0x000fea0003800000 */
.L_x_958:
[--C-:B0-----:R-:W-:Y:S01]  /*4030*/  HADD2.F32 R7, -RZ, R34.reuse.H0_H0 ;  /* 0x20000022ff077230 */ /* 0x101fe20000004100 */
[C---:B------:R-:W-:Y:S01]  /*4040*/  ISETP.LT.U32.AND P0, PT, R40.reuse, 0x100, !P0 ;  /* 0x000001002800780c */ /* 0x040fe20004701070 */
[----:B------:R-:W-:Y:S01]  /*4050*/  HADD2.F32 R34, -RZ, R34.H1_H1 ;  /* 0x30000022ff227230 */ /* 0x000fe20000004100 */
[----:B------:R-:W-:Y:S01]  /*4060*/  ISETP.LT.U32.AND P3, PT, R40, 0x100, !P3 ;  /* 0x000001002800780c */ /* 0x000fe20005f61070 */
[----:B------:R-:W-:Y:S02]  /*4070*/  HADD2.F32 R8, -RZ, R33.H0_H0 ;  /* 0x20000021ff087230 */ /* 0x000fe40000004100 */
        /* <DEDUP_REMOVED lines=26> */
.L_x_960:
        /* <DEDUP_REMOVED lines=22> */
.L_x_962:
[----:B------:R-:W-:Y:S05]  /*4380*/  BSYNC B0 ;  /* 0x0000000000007941 */ /* 0x000fea0003800000 */
.L_x_961:
        /* <DEDUP_REMOVED lines=25> */
.L_x_963:
        /* <DEDUP_REMOVED lines=12> */
[----:B------:R-:W-:Y:S01]  /*45e0*/  FMUL.FTZ R8, R6, UR11 ;  /* 0x0000000b06087c20 */ /* 0x000fe20008410000 */
        /* <DEDUP_REMOVED lines=8> */
.L_x_965:
[----:B------:R-:W-:Y:S05]  /*4670*/  BSYNC B0 ;  /* 0x0000000000007941 */ /* 0x000fea0003800000 */
.L_x_964:
        /* <DEDUP_REMOVED lines=8> */
.L_x_931:
        /* <DEDUP_REMOVED lines=23> */
.L_x_968:
[----:B------:R-:W-:Y:S05]  /*4870*/  BSYNC B0 ;  /* 0x0000000000007941 */ /* 0x000fea0003800000 */
.L_x_967:
[----:B------:R-:W-:Y:S05]  /*4880*/  @P0 EXIT ;  /* 0x000000000000094d */ /* 0x000fea0003800000 */
[----:B------:R-:W-:Y:S05]  /*4890*/  @P2 BRA `(.L_x_969) ;  /* 0x0000000000202947 */ /* 0x000fea0003800000 */
[----:B------:R-:W-:-:S05]  /*48a0*/  IMAD R0, R6, R7, RZ ;  /* 0x0000000706007224 */ /* 0x000fca00078e02ff */
[----:B------:R-:W-:-:S13]  /*48b0*/  ISETP.NE.AND P0, PT, R0, -0x1, PT ;  /* 0xffffffff0000780c */ /* 0x000fda0003f05270 */
[----:B------:R-:W-:Y:S05]  /*48c0*/  @!P0 BRA `(.L_x_969) ;  /* 0x0000000000148947 */ /* 0x000fea0003800000 */
.L_x_970:
[----:B0-----:R-:W2:Y:S04]  /*48d0*/  LDG.E.STRONG.GPU R5, desc[UR12][R2.64] ;  /* 0x0000000c02057981 */ /* 0x001ea8000c1ef900 */
[----:B--2---:R-:W-:Y:S01]  /*48e0*/  CCTL.IVALL ;  /* 0x00000000ff00798f */ /* 0x004fe20002000000 */
[----:B------:R-:W-:Y:S05]  /*48f0*/  YIELD ;  /* 0x0000000000007946 */ /* 0x000fea0003800000 */
[----:B------:R-:W-:-:S13]  /*4900*/  ISETP.NE.AND P0, PT, R5, R0, PT ;  /* 0x000000000500720c */ /* 0x000fda0003f05270 */
[----:B------:R-:W-:Y:S05]  /*4910*/  @P0 BRA `(.L_x_970) ;  /* 0xfffffffc00ec0947 */ /* 0x000fea000383ffff */
.L_x_969:
        /* <DEDUP_REMOVED lines=24> */
.L_x_971:
        /* <DEDUP_REMOVED lines=25> */
.L_x_972:
        /* <DEDUP_REMOVED lines=13> */
.L_x_3313:


//--------------------- .text._Z35group_norm_nhwc_bwd_one_pass_kernelI11Fp16IOBf16WLi256ELi16ELi256EEv26Group_norm_nhwc_bwd_params --------------------------
	.section	.text._Z35group_norm_nhwc_bwd_one_pass_kernelI11Fp16IOBf16WLi256ELi16ELi256EEv26Group_norm_nhwc_bwd_params,"ax",@progbits
	.align	128
        .global         _Z35group_norm_nhwc_bwd_one_pass_kernelI11Fp16IOBf16WLi256ELi16ELi256EEv26Group_norm_nhwc_bwd_params
        .type           _Z35group_norm_nhwc_bwd_one_pass_kernelI11Fp16IOBf16WLi256ELi16ELi256EEv26Group_norm_nhwc_bwd_params,@function
        .size           _Z35group_norm_nhwc_bwd_one_pass_kernelI11Fp16IOBf16WLi256ELi16ELi256EEv26Group_norm_nhwc_bwd_params,(.L_x_3314 - _Z35group_norm_nhwc_bwd_one_pass_kernelI11Fp16IOBf16WLi256ELi16ELi256EEv26Group_norm_nhwc_bwd_params)
        .other          _Z35group_norm_nhwc_bwd_one_pass_kernelI11Fp16IOBf16WLi256ELi16ELi256EEv26Group_norm_nhwc_bwd_params,@"STO_CUDA_ENTRY STV_DEFAULT"
_Z35group_norm_nhwc_bwd_one_pass_kernelI11Fp16IOBf16WLi256ELi16ELi256EEv26Group_norm_nhwc_bwd_params:
.text._Z35group_norm_nhwc_bwd_one_pass_kernelI11Fp16IOBf16WLi256ELi16ELi256EEv26Group_norm_nhwc_bwd_params:
        /* <DEDUP_REMOVED lines=47> */
.L_x_1024:
        /* <DEDUP_REMOVED lines=12> */
[C---:B------:R-:W-:Y:S02]  /*03b0*/  IADD3 R18, R2.reuse, 0x60, RZ ;  /* 0x0000006002127810 */ /* 0x040fe40007ffe0ff */
[C---:B------:R-:W-:Y:S02]  /*03c0*/  IADD3 R14, R2.reuse, 0x80, RZ ;  /* 0x00000080020e7810 */ /* 0x040fe40007ffe0ff */
[----:B------:R-:W-:Y:S02]  /*03d0*/  IADD3 R49, R2, 0xe0, RZ ;  /* 0x000000e002317810 */ /* 0x000fe40007ffe0ff */
[----:B-1----:R-:W-:Y:S01]  /*03e0*/  IABS R6, R8 ;  /* 0x0000000800067213 */ /* 0x002fe20000000000 */
[----:B------:R-:W1:Y:S01]  /*03f0*/  @P6 LDC.64 R36, c[0x0][0x230] ;  /* 0x00008c00ff246b82 */ /* 0x000e620000000a00 */
[----:B------:R-:W-:-:S02]  /*0400*/  SHF.R.S32.HI R45, RZ, 0x1f, R49 ;  /* 0x0000001fff2d7819 */ /* 0x000fc40000011431 */
        /* <DEDUP_REMOVED lines=66> */
[----:B-1----:R-:W-:-:S02]  /*0830*/  @P6 IADD3 R36, P1, R25, R36, RZ ;  /* 0x0000002419246210 */ /* 0x002fc40007f3e0ff */
[----:B------:R-:W-:Y:S01]  /*0840*/  SHF.R.S32.HI R15, RZ, 0x1f, R14 ;  /* 0x0000001fff0f7819 */ /* 0x000fe2000001140e */
[----:B------:R-:W-:Y:S01]  /*0850*/  @!P5 IMAD.WIDE.U32 R4, R23, R4, R12 ;  /* 0x000000041704d225 */ /* 0x000fe200078e000c */
[----:B------:R-:W-:Y:S02]  /*0860*/  @P6 IADD3.X R37, R20, R37, RZ, P1, !PT ;  /* 0x0000002514256210 */ /* 0x000fe40000ffe4ff */
[----:B------:R-:W-:Y:S01]  /*0870*/  ISETP.GE.OR.EX P2, PT, R15, UR19, P0, P2 ;  /* 0x000000130f007c0c */ /* 0x000fe20008746720 */
[----:B------:R-:W1:Y:S01]  /*0880*/  @!P3 LDC.64 R12, c[0x0][0x288] ;  /* 0x0000a200ff0cbb82 */ /* 0x000e620000000a00 */
[----:B---3--:R-:W-:Y:S02]  /*0890*/  @P6 IADD3 R34, P1, R25, R34, RZ ;  /* 0x0000002219226210 */ /* 0x008fe40007f3e0ff */
[----:B------:R-:W-:Y:S02]  /*08a0*/  @!P5 IADD3 R5, R5, R27, RZ ;  /* 0x0000001b0505d210 */ /* 0x000fe40007ffe0ff */
[----:B------:R-:W-:-:S02]  /*08b0*/  @!P5 SHF.L.U32 R23, R4, 0x1, RZ ;  /* 0x000000010417d819 */ /* 0x000fc400000006ff */
        /* <DEDUP_REMOVED lines=39> */
[----:B------:R-:W-:Y:S02]  /*0b30*/  IADD3 R17, R2, 0xa0, RZ ;  /* 0x000000a002117810 */ /* 0x000fe40007ffe0ff */
[----:B------:R-:W-:Y:S02]  /*0b40*/  @!P3 IADD3.X R25, R18, R25, RZ, P1, !PT ;  /* 0x000000191219b210 */ /* 0x000fe40000ffe4ff */
[----:B-1----:R-:W-:-:S02]  /*0b50*/  @!P3 IADD3 R22, P1, R15, R22, RZ ;  /* 0x000000160f16b210 */ /* 0x002fc40007f3e0ff */
[----:B------:R-:W-:Y:S02]  /*0b60*/  @!P2 IADD3 R15, R5, R19, RZ ;  /* 0x00000013050fa210 */ /* 0x000fe40007ffe0ff */
[----:B------:R-:W-:Y:S02]  /*0b70*/  @!P2 SHF.L.U32 R5, R4, 0x1, RZ ;  /* 0x000000010405a819 */ /* 0x000fe400000006ff */
[----:B------:R-:W-:Y:S02]  /*0b80*/  @!P3 IADD3.X R23, R18, R23, RZ, P1, !PT ;  /* 0x000000171217b210 */ /* 0x000fe40000ffe4ff */
[----:B------:R-:W-:Y:S02]  /*0b90*/  @!P2 SHF.L.U64.HI R14, R4, 0x1, R15 ;  /* 0x00000001040ea819 */ /* 0x000fe4000001020f */
[----:B----4-:R-:W-:Y:S02]  /*0ba0*/  @!P2 IADD3 R20, P1, R5, R20, RZ ;  /* 0x000000140514a210 */ /* 0x010fe40007f3e0ff */
[----:B------:R-:W-:-:S02]  /*0bb0*/  SHF.R.S32.HI R41, RZ, 0x1f, R2 ;  /* 0x0000001fff297819 */ /* 0x000fc40000011402 */
[C---:B------:R-:W-:Y:S02]  /*0bc0*/  @!P2 IADD3.X R21, R14.reuse, R21, RZ, P1, !PT ;  /* 0x000000150e15a210 */ /* 0x040fe40000ffe4ff */
[----:B0-----:R-:W-:Y:S02]  /*0bd0*/  @!P2 IADD3 R4, P1, R5, R12, RZ ;  /* 0x0000000c0504a210 */ /* 0x001fe40007f3e0ff */
[----:B------:R-:W-:Y:S02]  /*0be0*/  P2R R39, PR, RZ, 0x10 ;  /* 0x00000010ff277803 */ /* 0x000fe40000000000 */
[----:B------:R-:W-:Y:S02]  /*0bf0*/  @!P2 IADD3.X R5, R14, R13, RZ, P1, !PT ;  /* 0x0000000d0e05a210 */ /* 0x000fe40000ffe4ff */
[----:B------:R-:W-:Y:S02]  /*0c00*/  ISETP.GE.U32.AND P1, PT, R17, UR18, PT ;  /* 0x0000001211007c0c */ /* 0x000fe4000bf26070 */
[----:B------:R-:W-:-:S04]  /*0c10*/  SHF.R.S32.HI R13, RZ, 0x1f, R17 ;  /* 0x0000001fff0d7819 */ /* 0x000fc80000011411 */
        /* <DEDUP_REMOVED lines=57> */
[----:B-----5:R1:W5:Y:S04]  /*0fb0*/  @P6 LDG.E R46, desc[UR12][R48.64] ;  /* 0x0000000c302e6981 */ /* 0x020368000c1e1900 */
[----:B------:R-:W5:Y:S01]  /*0fc0*/  @P5 LDG.E R47, desc[UR12][R34.64] ;  /* 0x0000000c222f5981 */ /* 0x000f62000c1e1900 */
[----:B------:R-:W-:Y:S02]  /*0fd0*/  MOV R54, RZ ;  /* 0x000000ff00367202 */ /* 0x000fe40000000f00 */
[----:B0-----:R-:W-:Y:S02]  /*0fe0*/  CS2R R44, SRZ ;  /* 0x00000000002c7805 */ /* 0x001fe4000001ff00 */
[----:B------:R-:W-:Y:S02]  /*0ff0*/  CS2R R52, SRZ ;  /* 0x0000000000347805 */ /* 0x000fe4000001ff00 */
[----:B------:R-:W-:-:S02]  /*1000*/  CS2R R50, SRZ ;  /* 0x0000000000327805 */ /* 0x000fc4000001ff00 */
[----:B-1----:R-:W-:Y:S01]  /*1010*/  CS2R R48, SRZ ;  /* 0x0000000000307805 */ /* 0x002fe2000001ff00 */
[----:B------:R-:W5:Y:S04]  /*1020*/  @!P3 LDG.E R44, desc[UR12][R24.64] ;  /* 0x0000000c182cb981 */ /* 0x000f68000c1e1900 */
[----:B------:R-:W5:Y:S04]  /*1030*/  @!P3 LDG.E R50, desc[UR12][R22.64] ;  /* 0x0000000c1632b981 */ /* 0x000f68000c1e1900 */
[----:B------:R-:W5:Y:S01]  /*1040*/  @!P1 LDG.E R48, desc[UR12][R12.64] ;  /* 0x0000000c0c309981 */ /* 0x000f62000c1e1900 */
[----:B------:R-:W-:Y:S01]  /*1050*/  UMOV UR18, 0x3f800000 ;  /* 0x3f80000000127882 */ /* 0x000fe20000000000 */
[----:B------:R-:W-:Y:S02]  /*1060*/  BSSY B0, `(.L_x_974) ;  /* 0x0000036000007945 */ /* 0x000fe40003800000 */
        /* <DEDUP_REMOVED lines=26> */
[----:B------:R-:W3:Y:S04]  /*1210*/  @!P6 LDG.E R54, desc[UR12][R18.64] ;  /* 0x0000000c1236e981 */ /* 0x000ee8000c1e1900 */
[----:B------:R2:W5:Y:S01]  /*1220*/  @!P6 LDG.E R53, desc[UR12][R16.64] ;  /* 0x0000000c1035e981 */ /* 0x000562000c1e1900 */
[----:B------:R-:W-:Y:S01]  /*1230*/  @UP0 UMOV UR18, UR9 ;  /* 0x0000000900120c82 */ /* 0x000fe20008000000 */
[----:B------:R-:W-:Y:S01]  /*1240*/  HFMA2.MMA R3, -RZ, RZ, 0, 0 ;  /* 0x00000000ff037435 */ /* 0x000fe200000001ff */
[----:B-1----:R-:W-:-:S02]  /*1250*/  CS2R R36, SRZ ;  /* 0x0000000000247805 */ /* 0x002fc4000001ff00 */
[----:B------:R-:W-:Y:S01]  /*1260*/  MOV R4, RZ ;  /* 0x000000ff00047202 */ /* 0x000fe20000000f00 */
[--C-:B---3--:R-:W-:Y:S02]  /*1270*/  HADD2.F32 R18, -RZ, R54.reuse.H0_H0 ;  /* 0x20000036ff127230 */ /* 0x108fe40000004100 */
[----:B------:R-:W-:Y:S01]  /*1280*/  HADD2.F32 R19, -RZ, R54.H1_H1 ;  /* 0x30000036ff137230 */ /* 0x000fe20000004100 */
[----:B--2---:R-:W-:Y:S06]  /*1290*/  @P0 BRA `(.L_x_975) ;  /* 0x0000000000480947 */ /* 0x004fec0003800000 */
        /* <DEDUP_REMOVED lines=18> */
.L_x_975:
[----:B------:R-:W-:Y:S05]  /*13c0*/  BSYNC B0 ;  /* 0x0000000000007941 */ /* 0x000fea0003800000 */
.L_x_974:
        /* <DEDUP_REMOVED lines=28> */
.L_x_976:
[----:B------:R-:W-:Y:S01]  /*1590*/  FMUL.FTZ R5, R33, R3 ;  /* 0x0000000321057220 */ /* 0x000fe20000410000 */
        /* <DEDUP_REMOVED lines=32> */
.L_x_977:
[--C-:B------:R-:W-:Y:S02]  /*17a0*/  HADD2.F32 R11, -RZ, R43.reuse.H0_H0 ;  /* 0x2000002bff0b7230 */ /* 0x100fe40000004100 */
[----:B------:R-:W-:Y:S01]  /*17b0*/  FMUL.FTZ R13, R32, R3 ;  /* 0x00000003200d7220 */ /* 0x000fe20000410000 */
[----:B------:R-:W-:Y:S02]  /*17c0*/  HADD2.F32 R14, -RZ, R43.H1_H1 ;  /* 0x3000002bff0e7230 */ /* 0x000fe40000004100 */
[----:B------:R-:W-:Y:S01]  /*17d0*/  FADD.FTZ R11, R11, -UR17 ;  /* 0x800000110b0b7e21 */ /* 0x000fe20008010000 */
[----:B------:R-:W-:Y:S02]  /*17e0*/  FFMA.FTZ R12, R28, R13, R5 ;  /* 0x0000000d1c0c7223 */ /* 0x000fe40000010005 */
[----:B------:R-:W-:Y:S01]  /*17f0*/  FADD.FTZ R15, R14, -UR17 ;  /* 0x800000110e0f7e21 */ /* 0x000fe20008010000 */
[----:B------:R-:W-:Y:S01]  /*1800*/  FADD.FTZ R13, R10, R13 ;  /* 0x0000000d0a0d7221 */ /* 0x000fe20000010000 */
[----:B------:R-:W-:Y:S01]  /*1810*/  FMUL.FTZ R27, R11, UR18 ;  /* 0x000000120b1b7c20 */ /* 0x000fe20008410000 */
[----:B------:R-:W-:-:S02]  /*1820*/  HADD2.F32 R5, -RZ, R51.H0_H0 ;  /* 0x20000033ff057230 */ /* 0x000fc40000004100 */
[----:B------:R-:W-:Y:S01]  /*1830*/  FMUL.FTZ R14, R26, R4 ;  /* 0x000000041a0e7220 */ /* 0x000fe20000410000 */
        /* <DEDUP_REMOVED lines=21> */
.L_x_978:
[----:B------:R-:W-:Y:S01]  /*1990*/  FFMA.FTZ R16, R23, R14, R12 ;  /* 0x0000000e17107223 */ /* 0x000fe2000001000c */
[----:B------:R-:W-:Y:S01]  /*19a0*/  FMUL.FTZ R12, R5, R3 ;  /* 0x00000003050c7220 */ /* 0x000fe20000410000 */
[----:B------:R-:W-:Y:S01]  /*19b0*/  FADD.FTZ R13, R14, R13 ;  /* 0x0000000d0e0d7221 */ /* 0x000fe20000010000 */
[----:B------:R-:W-:Y:S01]  /*19c0*/  FMUL.FTZ R24, R10, R4 ;  /* 0x000000040a187220 */ /* 0x000fe20000410000 */
[--C-:B------:R-:W-:Y:S02]  /*19d0*/  HADD2.F32 R15, -RZ, R44.reuse.H1_H1 ;  /* 0x3000002cff0f7230 */ /* 0x100fe40000004100 */
[----:B------:R-:W-:Y:S01]  /*19e0*/  FFMA.FTZ R14, R27, R12, R16 ;  /* 0x0000000c1b0e7223 */ /* 0x000fe20000010010 */
[----:B------:R-:W-:Y:S01]  /*19f0*/  FADD.FTZ R13, R13, R12 ;  /* 0x0000000c0d0d7221 */ /* 0x000fe20000010000 */
[----:B------:R-:W-:Y:S02]  /*1a00*/  HADD2.F32 R12, -RZ, R44.H0_H0 ;  /* 0x2000002cff0c7230 */ /* 0x000fe40000004100 */
[----:B------:R-:W-:Y:S01]  /*1a10*/  FFMA.FTZ R17, R11, R24, R14 ;  /* 0x000000180b117223 */ /* 0x000fe2000001000e */
[----:B------:R-:W-:Y:S01]  /*1a20*/  FADD.FTZ R15, R15, -UR17 ;  /* 0x800000110f0f7e21 */ /* 0x000fe20008010000 */
[----:B------:R-:W-:Y:S01]  /*1a30*/  FADD.FTZ R24, R24, R13 ;  /* 0x0000000d18187221 */ /* 0x000fe20000010000 */
[----:B------:R-:W-:Y:S01]  /*1a40*/  FADD.FTZ R14, R12, -UR17 ;  /* 0x800000110c0e7e21 */ /* 0x000fe20008010000 */
        /* <DEDUP_REMOVED lines=23> */
.L_x_979:
[----:B------:R-:W-:Y:S01]  /*1bc0*/  FMUL.FTZ R19, R12, R3 ;  /* 0x000000030c137220 */ /* 0x000fe20000410000 */
[--C-:B------:R-:W-:Y:S02]  /*1bd0*/  HADD2.F32 R16, -RZ, R41.reuse.H0_H0 ;  /* 0x20000029ff107230 */ /* 0x100fe40000004100 */
[----:B------:R-:W-:Y:S01]  /*1be0*/  FFMA.FTZ R25, R20, R33, RZ ;  /* 0x0000002114197223 */ /* 0x000fe200000100ff */
        /* <DEDUP_REMOVED lines=8> */
[----:B------:R-:W-:Y:S01]  /*1c70*/  FMUL.FTZ R29, R13, R4 ;  /* 0x000000040d1d7220 */ /* 0x000fe20000410000 */
        /* <DEDUP_REMOVED lines=20> */
.L_x_980:
[----:B------:R-:W-:Y:S01]  /*1dc0*/  FFMA.FTZ R20, R21, R31, RZ ;  /* 0x0000001f15147223 */ /* 0x000fe200000100ff */
[----:B------:R-:W-:Y:S01]  /*1dd0*/  FFMA.FTZ R59, R15, R29, R22 ;  /* 0x0000001d0f3b7223 */ /* 0x000fe20000010016 */
[----:B------:R-:W-:Y:S01]  /*1de0*/  FMUL.FTZ R35, R16, R3 ;  /* 0x0000000310237220 */ /* 0x000fe20000410000 */
[----:B------:R-:W-:Y:S01]  /*1df0*/  FADD.FTZ R24, R29, R24 ;  /* 0x000000181d187221 */ /* 0x000fe20000010000 */
[--C-:B------:R-:W-:Y:S02]  /*1e00*/  HADD2.F32 R21, -RZ, R42.reuse.H0_H0 ;  /* 0x2000002aff157230 */ /* 0x100fe40000004100 */
[----:B------:R-:W-:Y:S01]  /*1e10*/  FFMA.FTZ R20, R23, R26, R20 ;  /* 0x0000001a17147223 */ /* 0x000fe20000010014 */
[----:B------:R-:W-:Y:S02]  /*1e20*/  HADD2.F32 R23, -RZ, R42.H1_H1 ;  /* 0x3000002aff177230 */ /* 0x000fe40000004100 */
[----:B------:R-:W-:Y:S01]  /*1e30*/  FFMA.FTZ R22, R18, R35, R59 ;  /* 0x0000002312167223 */ /* 0x000fe2000001003b */
[----:B------:R-:W-:Y:S01]  /*1e40*/  FADD.FTZ R35, R24, R35 ;  /* 0x0000002318237221 */ /* 0x000fe20000010000 */
[----:B------:R-:W-:Y:S01]  /*1e50*/  FFMA.FTZ R28, R28, R32, R25 ;  /* 0x000000201c1c7223 */ /* 0x000fe20000010019 */
[----:B------:R-:W-:Y:S01]  /*1e60*/  FMUL.FTZ R30, R17, R4 ;  /* 0x00000004111e7220 */ /* 0x000fe20000410000 */
[----:B------:R-:W-:Y:S01]  /*1e70*/  FADD.FTZ R24, R21, -UR17 ;  /* 0x8000001115187e21 */ /* 0x000fe20008010000 */
[----:B------:R-:W-:Y:S01]  /*1e80*/  FADD.FTZ R25, R23, -UR17 ;  /* 0x8000001117197e21 */ /* 0x000fe20008010000 */
[----:B------:R-:W-:-:S02]  /*1e90*/  HADD2.F32 R21, -RZ, R48.H0_H0 ;  /* 0x20000030ff157230 */ /* 0x000fc40000004100 */
[----:B------:R-:W-:Y:S01]  /*1ea0*/  FFMA.FTZ R29, R19, R30, R22 ;  /* 0x0000001e131d7223 */ /* 0x000fe20000010016 */
[----:B------:R-:W-:Y:S01]  /*1eb0*/  FMUL.FTZ R23, R24, UR18 ;  /* 0x0000001218177c20 */ /* 0x000fe20008410000 */
[----:B------:R-:W-:Y:S01]  /*1ec0*/  FADD.FTZ R30, R30, R35 ;  /* 0x000000231e1e7221 */ /* 0x000fe20000010000 */
[----:B------:R-:W-:Y:S02]  /*1ed0*/  HADD2.F32 R22, -RZ, R48.H1_H1 ;  /* 0x30000030ff167230 */ /* 0x000fe40000004100 */
        /* <DEDUP_REMOVED lines=22> */
.L_x_981:
        /* <DEDUP_REMOVED lines=36> */
.L_x_982:
        /* <DEDUP_REMOVED lines=35> */
.L_x_983:
        /* <DEDUP_REMOVED lines=89> */
.L_x_985:
[----:B------:R-:W-:Y:S05]  /*2a40*/  BSYNC B0 ;  /* 0x0000000000007941 */ /* 0x000fea0003800000 */
.L_x_984:
        /* <DEDUP_REMOVED lines=159> */
.L_x_987:
[----:B------:R-:W-:Y:S05]  /*3440*/  BSYNC B0 ;  /* 0x0000000000007941 */ /* 0x000fea0003800000 */
.L_x_986:
        /* <DEDUP_REMOVED lines=19> */
.L_x_989:
[----:B------:R-:W-:Y:S05]  /*3580*/  BSYNC B0 ;  /* 0x0000000000007941 */ /* 0x000fea0003800000 */
.L_x_988:
        /* <DEDUP_REMOVED lines=36> */
.L_x_992:
[----:B------:R-:W2:Y:S04]  /*37d0*/  LDG.E.STRONG.GPU R16, desc[UR12][R12.64] ;  /* 0x0000000c0c107981 */ /* 0x000ea8000c1ef900 */
[----:B--2---:R-:W-:Y:S01]  /*37e0*/  CCTL.IVALL ;  /* 0x00000000ff00798f */ /* 0x004fe20002000000 */
[----:B------:R-:W-:Y:S05]  /*37f0*/  YIELD ;  /* 0x0000000000007946 */ /* 0x000fea0003800000 */
[----:B------:R-:W-:-:S13]  /*3800*/  ISETP.NE.AND P6, PT, R16, R19, PT ;  /* 0x000000131000720c */ /* 0x000fda0003fc5270 */
[----:B------:R-:W-:Y:S05]  /*3810*/  @P6 BRA `(.L_x_992) ;  /* 0xfffffffc00ec6947 */ /* 0x000fea000383ffff */
.L_x_991:
        /* <DEDUP_REMOVED lines=19> */
.L_x_996:
        /* <DEDUP_REMOVED lines=116> */
.L_x_995:
        /* <DEDUP_REMOVED lines=62> */
.L_x_997:
[----:B------:R-:W-:-:S06]  /*4470*/  UISETP.NE.OR UP0, UPT, UR9, URZ, UP0 ;  /* 0x0000003f0900728c */ /* 0x000fcc0008705670 */
[----:B------:R-:W-:-:S13]  /*4480*/  PLOP3.LUT P6, PT, PT, PT, UP0, 0x80, 0x0 ;  /* 0x000000000000781c */ /* 0x000fda0003fcf008 */
[----:B------:R-:W-:Y:S05]  /*4490*/  @!P6 BRA `(.L_x_993) ;  /* 0x00000000007ce947 */ /* 0x000fea0003800000 */
.L_x_994:
        /* <DEDUP_REMOVED lines=31> */
.L_x_993:
        /* <DEDUP_REMOVED lines=10> */
.L_x_999:
[----:B------:R-:W-:Y:S05]  /*4730*/  BSYNC B0 ;  /* 0x0000000000007941 */ /* 0x000fea0003800000 */
.L_x_998:
        /* <DEDUP_REMOVED lines=17> */
.L_x_990:
        /* <DEDUP_REMOVED lines=39> */
.L_x_1000:
        /* <DEDUP_REMOVED lines=20> */
[----:B------:R-:W-:-:S05]  /*4c00*/  F2FP.F16.F32.PACK_AB R11, R10, R11 ;  /* 0x0000000b0a0b723e */ /* 0x000fca00000000ff */
[----:B------:R0:W-:Y:S02]  /*4c10*/  STG.E desc[UR12][R12.64], R11 ;  /* 0x0000000b0c007986 */ /* 0x0001e4000c10190c */
.L_x_1002:
[----:B------:R-:W-:Y:S05]  /*4c20*/  BSYNC B0 ;  /* 0x0000000000007941 */ /* 0x000fea0003800000 */
.L_x_1001:
[----:B------:R-:W-:Y:S01]  /*4c30*/  ISETP.NE.AND P6, PT, R57, RZ, PT ;  /* 0x000000ff3900720c */ /* 0x000fe20003fc5270 */
[----:B0-----:R-:W-:Y:S01]  /*4c40*/  FADD.FTZ R12, R15, -UR17 ;  /* 0x800000110f0c7e21 */ /* 0x001fe20008010000 */
[----:B------:R-:W-:Y:S01]  /*4c50*/  FADD.FTZ R45, R45, -UR17 ;  /* 0x800000112d2d7e21 */ /* 0x000fe20008010000 */
[--C-:B------:R-:W-:Y:S02]  /*4c60*/  HADD2.F32 R15, -RZ, R43.reuse.H0_H0 ;  /* 0x2000002bff0f7230 */ /* 0x100fe40000004100 */
        /* <DEDUP_REMOVED lines=24> */
.L_x_1003:
        /* <DEDUP_REMOVED lines=17> */
[----:B------:R-:W-:Y:S02]  /*4f00*/  LEA R12, P0, R10, UR10, 0x1 ;  /* 0x0000000a0a0c7c11 */ /* 0x000fe4000f8008ff */
[----:B------:R-:W-:Y:S02]  /*4f10*/  IADD3 R19, R11, R19, RZ ;  /* 0x000000130b137210 */ /* 0x000fe40007ffe0ff */
[----:B------:R-:W-:Y:S02]  /*4f20*/  F2FP.F16.F32.PACK_AB R11, R16, R17 ;  /* 0x00000011100b723e */ /* 0x000fe400000000ff */
[----:B------:R-:W-:-:S05]  /*4f30*/  LEA.HI.X R13, R10, UR11, R19, 0x1, P0 ;  /* 0x0000000b0a0d7c11 */ /* 0x000fca00080f0c13 */
[----:B------:R0:W-:Y:S02]  /*4f40*/  STG.E desc[UR12][R12.64], R11 ;  /* 0x0000000b0c007986 */ /* 0x0001e4000c10190c */
.L_x_1005:
[----:B------:R-:W-:Y:S05]  /*4f50*/  BSYNC B0 ;  /* 0x0000000000007941 */ /* 0x000fea0003800000 */
.L_x_1004:
        /* <DEDUP_REMOVED lines=27> */
.L_x_1006:
[----:B------:R-:W-:Y:S04]  /*5110*/  BSSY B0, `(.L_x_1007) ;  /* 0x0000016000007945 */ /* 0x000fe80003800000 */
[----:B------:R-:W-:Y:S05]  /*5120*/  @P4 BRA `(.L_x_1008) ;  /* 0x0000000000504947 */ /* 0x000fea0003800000 */
        /* <DEDUP_REMOVED lines=20> */
.L_x_1008:
[----:B------:R-:W-:Y:S05]  /*5270*/  BSYNC B0 ;  /* 0x0000000000007941 */ /* 0x000fea0003800000 */
.L_x_1007:
        /* <DEDUP_REMOVED lines=27> */
.L_x_1009:
        /* <DEDUP_REMOVED lines=22> */
.L_x_1011:
[----:B------:R-:W-:Y:S05]  /*5590*/  BSYNC B0 ;  /* 0x0000000000007941 */ /* 0x000fea0003800000 */
.L_x_1010:
        /* <DEDUP_REMOVED lines=27> */
.L_x_1012:
        /* <DEDUP_REMOVED lines=10> */
[----:B------:R-:W-:Y:S01]  /*57f0*/  IMAD R18, R13, UR10, RZ ;  /* 0x0000000a0d127c24 */ /* 0x000fe2000f8e02ff */
        /* <DEDUP_REMOVED lines=11> */
.L_x_1014:
[----:B------:R-:W-:Y:S05]  /*58b0*/  BSYNC B0 ;  /* 0x0000000000007941 */ /* 0x000fea0003800000 */
.L_x_1013:
[----:B------:R-:W-:Y:S01]  /*58c0*/  FADD.FTZ R13, R10, -UR17 ;  /* 0x800000110a0d7e21 */ /* 0x000fe20008010000 */
[----:B------:R-:W-:Y:S01]  /*58d0*/  FADD.FTZ R42, R42, -UR17 ;  /* 0x800000112a2a7e21 */ /* 0x000fe20008010000 */
[--C-:B------:R-:W-:Y:S02]  /*58e0*/  HADD2.F32 R10, -RZ, R39.reuse.H0_H0 ;  /* 0x20000027ff0a7230 */ /* 0x100fe40000004100 */
[--C-:B------:R-:W-:Y:S02]  /*58f0*/  HADD2.F32 R12, -RZ, R48.reuse.H0_H0 ;  /* 0x20000030ff0c7230 */ /* 0x100fe40000004100 */
[----:B------:R-:W-:Y:S01]  /*5900*/  FMUL.FTZ R26, R13, UR18 ;  /* 0x000000120d1a7c20 */ /* 0x000fe20008410000 */
[----:B0-----:R-:W-:Y:S02]  /*5910*/  HADD2.F32 R11, -RZ, R48.H1_H1 ;  /* 0x30000030ff0b7230 */ /* 0x001fe40000004100 */
        /* <DEDUP_REMOVED lines=21> */
.L_x_1015:
        /* <DEDUP_REMOVED lines=22> */
.L_x_1017:
[----:B------:R-:W-:Y:S05]  /*5bd0*/  BSYNC B0 ;  /* 0x0000000000007941 */ /* 0x000fea0003800000 */
.L_x_1016:
        /* <DEDUP_REMOVED lines=27> */
.L_x_1018:
        /* <DEDUP_REMOVED lines=23> */
.L_x_1020:
[----:B------:R-:W-:Y:S05]  /*5f00*/  BSYNC B0 ;  /* 0x0000000000007941 */ /* 0x000fea0003800000 */
.L_x_1019:
        /* <DEDUP_REMOVED lines=26> */
.L_x_1021:
        /* <DEDUP_REMOVED lines=24> */
.L_x_1023:
[----:B------:R-:W-:Y:S05]  /*6230*/  BSYNC B0 ;  /* 0x0000000000007941 */ /* 0x000fea0003800000 */
.L_x_1022:
        /* <DEDUP_REMOVED lines=8> */
.L_x_973:
        /* <DEDUP_REMOVED lines=23> */
.L_x_1026:
[----:B------:R-:W-:Y:S05]  /*6430*/  BSYNC B0 ;  /* 0x0000000000007941 */ /* 0x000fea0003800000 */
.L_x_1025:
[----:B------:R-:W-:Y:S05]  /*6440*/  @P0 EXIT ;  /* 0x000000000000094d */ /* 0x000fea0003800000 */
[----:B------:R-:W-:Y:S05]  /*6450*/  @P2 BRA `(.L_x_1027) ;  /* 0x0000000000202947 */ /* 0x000fea0003800000 */
[----:B------:R-:W-:-:S05]  /*6460*/  IMAD R0, R6, R7, RZ ;  /* 0x0000000706007224 */ /* 0x000fca00078e02ff */
[----:B------:R-:W-:-:S13]  /*6470*/  ISETP.NE.AND P0, PT, R0, -0x1, PT ;  /* 0xffffffff0000780c */ /* 0x000fda0003f05270 */
[----:B------:R-:W-:Y:S05]  /*6480*/  @!P0 BRA `(.L_x_1027) ;  /* 0x0000000000148947 */ /* 0x000fea0003800000 */
.L_x_1028:
[----:B0-----:R-:W2:Y:S04]  /*6490*/  LDG.E.STRONG.GPU R5, desc[UR12][R2.64] ;  /* 0x0000000c02057981 */ /* 0x001ea8000c1ef900 */
[----:B--2---:R-:W-:Y:S01]  /*64a0*/  CCTL.IVALL ;  /* 0x00000000ff00798f */ /* 0x004fe20002000000 */
[----:B------:R-:W-:Y:S05]  /*64b0*/  YIELD ;  /* 0x0000000000007946 */ /* 0x000fea0003800000 */
[----:B------:R-:W-:-:S13]  /*64c0*/  ISETP.NE.AND P0, PT, R5, R0, PT ;  /* 0x000000000500720c */ /* 0x000fda0003f05270 */
[----:B------:R-:W-:Y:S05]  /*64d0*/  @P0 BRA `(.L_x_1028) ;  /* 0xfffffffc00ec0947 */ /* 0x000fea000383ffff */
.L_x_1027:
        /* <DEDUP_REMOVED lines=24> */
.L_x_1029:
        /* <DEDUP_REMOVED lines=25> */
.L_x_1030:
        /* <DEDUP_REMOVED lines=9> */
.L_x_3314:


//--------------------- .text._Z35group_norm_nhwc_bwd_one_pass_kernelI11Fp16IOBf16WLi512ELi16ELi256EEv26Group_norm_nhwc_bwd_params --------------------------
	.section	.text._Z35group_norm_nhwc_bwd_one_pass_kernelI11Fp16IOBf16WLi512ELi16ELi256EEv26Group_norm_nhwc_bwd_params,"ax",@progbits
	.align	128
        .global         _Z35group_norm_nhwc_bwd_one_pass_kernelI11Fp16IOBf16WLi512ELi16ELi256EEv26Group_norm_nhwc_bwd_params
        .type           _Z35group_norm_nhwc_bwd_one_pass_kernelI11Fp16IOBf16WLi512ELi16ELi256EEv26Group_norm_nhwc_bwd_params,@function
        .size           _Z35group_norm_nhwc_bwd_one_pass_kernelI11Fp16IOBf16WLi512ELi16ELi256EEv26Group_norm_nhwc_bwd_params,(.L_x_3315 - _Z35group_norm_nhwc_bwd_one_pass_kernelI11Fp16IOBf16WLi512ELi16ELi256EEv26Group_norm_nhwc_bwd_params)
        .other          _Z35group_norm_nhwc_bwd_one_pass_kernelI11Fp16IOBf16WLi512ELi16ELi256EEv26Group_norm_nhwc_bwd_params,@"STO_CUDA_ENTRY STV_DEFAULT"
_Z35group_norm_nhwc_bwd_one_pass_kernelI11Fp16IOBf16WLi512ELi16ELi256EEv26Group_norm_nhwc_bwd_params:
.text._Z35group_norm_nhwc_bwd_one_pass_kernelI11Fp16IOBf16WLi512ELi16ELi256EEv26Group_norm_nhwc_bwd_params:
        /* <DEDUP_REMOVED lines=110> */
.L_x_1114:
[----:B0-----:R-:W0:Y:S01]  /*06e0*/  LDC R14, c[0x0][0x2a0] ;  /* 0x0000a800ff0e7b82 */ /* 0x001e220000000800 */
[----:B------:R-:W-:Y:S01]  /*06f0*/  P2R R13, PR, RZ, 0x4 ;  /* 0x00000004ff0d7803 */ /* 0x000fe20000000000 */
[----:B------:R-:W-:Y:S01]  /*0700*/  ULDC.64 UR12, c[0x0][0x298] ;  /* 0x0000a600000c7ab9 */ /* 0x000fe20000000a00 */
[----:B------:R-:W-:Y:S02]  /*0710*/  ISETP.NE.AND P2, PT, R105, RZ, PT ;  /* 0x000000ff6900720c */ /* 0x000fe40003f45270 */
[----:B------:R-:W-:Y:S02]  /*0720*/  CS2R R62, SRZ ;  /* 0x00000000003e7805 */ /* 0x000fe4000001ff00 */
[----:B------:R-:W-:Y:S02]  /*0730*/  ISETP.NE.AND P6, PT, R104, RZ, PT ;  /* 0x000000ff6800720c */ /* 0x000fe40003fc5270 */
[----:B------:R-:W-:Y:S01]  /*0740*/  P2R R12, PR, RZ, 0x2 ;  /* 0x00000002ff0c7803 */ /* 0x000fe20000000000 */
[----:B-1----:R-:W1:Y:S01]  /*0750*/  @P5 LDC.64 R42, c[0x0][0x230] ;  /* 0x00008c00ff2a5b82 */ /* 0x002e620000000a00 */
[----:B------:R-:W-:-:S02]  /*0760*/  ISETP.NE.AND P1, PT, R102, RZ, PT ;  /* 0x000000ff6600720c */ /* 0x000fc40003f25270 */
[----:B------:R-:W-:Y:S02]  /*0770*/  SHF.R.U32.HI R60, RZ, 0x3, R2 ;  /* 0x00000003ff3c7819 */ /* 0x000fe40000011602 */
[----:B------:R-:W-:Y:S02]  /*0780*/  MOV R80, RZ ;  /* 0x000000ff00507202 */ /* 0x000fe40000000f00 */
[----:B------:R-:W-:Y:S01]  /*0790*/  P2R R37, PR, RZ, 0x20 ;  /* 0x00000020ff257803 */ /* 0x000fe20000000000 */
[----:B------:R-:W2:Y:S01]  /*07a0*/  @P2 LDC.64 R72, c[0x0][0x230] ;  /* 0x00008c00ff482b82 */ /* 0x000ea20000000a00 */
[----:B0-----:R-:W-:-:S07]  /*07b0*/  IABS R11, R14 ;  /* 0x0000000e000b7213 */ /* 0x001fce0000000000 */
        /* <DEDUP_REMOVED lines=62> */
[----:B------:R-:W3:Y:S08]  /*0ba0*/  @P2 LDC.64 R58, c[0x0][0x230] ;  /* 0x00008c00ff3a2b82 */ /* 0x000ef00000000a00 */
        /* <DEDUP_REMOVED lines=11> */
[----:B-1----:R-:W-:Y:S02]  /*0c60*/  @P6 IADD3 R66, P0, R7, R66, RZ ;  /* 0x0000004207426210 */ /* 0x002fe40007f1e0ff */
[----:B------:R-:W0:Y:S02]  /*0c70*/  @P2 LDC.64 R6, c[0x0][0x288] ;  /* 0x0000a200ff062b82 */ /* 0x000e240000000a00 */
[----:B------:R-:W-:Y:S02]  /*0c80*/  @P6 IADD3.X R67, R8, R67, RZ, P0, !PT ;  /* 0x0000004308436210 */ /* 0x000fe400007fe4ff */
[----:B------:R-:W-:-:S13]  /*0c90*/  ISETP.NE.AND P6, PT, R98, RZ, PT ;  /* 0x000000ff6200720c */ /* 0x000fda0003fc5270 */
        /* <DEDUP_REMOVED lines=11> */
[----:B--2---:R-:W-:Y:S02]  /*0d50*/  @P2 IADD3 R56, P0, R7, R56, RZ ;  /* 0x0000003807382210 */ /* 0x004fe40007f1e0ff */
[----:B------:R-:W0:Y:S02]  /*0d60*/  @P1 LDC.64 R6, c[0x0][0x288] ;  /* 0x0000a200ff061b82 */ /* 0x000e240000000a00 */
[----:B------:R-:W-:Y:S02]  /*0d70*/  @P2 IADD3.X R57, R8, R57, RZ, P0, !PT ;  /* 0x0000003908392210 */ /* 0x000fe400007fe4ff */
[----:B------:R-:W-:-:S13]  /*0d80*/  ISETP.NE.AND P2, PT, R101, RZ, PT ;  /* 0x000000ff6500720c */ /* 0x000fda0003f45270 */
[----:B------:R-:W2:Y:S01]  /*0d90*/  @P2 LDC.64 R50, c[0x0][0x228] ;  /* 0x00008a00ff322b82 */ /* 0x000ea20000000a00 */
        /* <DEDUP_REMOVED lines=15> */
[----:B------:R-:W4:Y:S01]  /*0e90*/  @P1 LDC.64 R48, c[0x0][0x230] ;  /* 0x00008c00ff301b82 */ /* 0x000f220000000a00 */
        /* <DEDUP_REMOVED lines=12> */
[----:B------:R-:W2:Y:S02]  /*0f60*/  @P1 LDC.64 R6, c[0x0][0x288] ;  /* 0x0000a200ff061b82 */ /* 0x000ea40000000a00 */
[----:B------:R-:W-:Y:S02]  /*0f70*/  @P2 IADD3.X R51, R10, R51, RZ, P0, !PT ;  /* 0x000000330a332210 */ /* 0x000fe400007fe4ff */
[----:B------:R-:W-:Y:S02]  /*0f80*/  ISETP.NE.AND P2, PT, R13, RZ, PT ;  /* 0x000000ff0d00720c */ /* 0x000fe40003f45270 */
[----:B------:R-:W-:-:S11]  /*0f90*/  @P6 MOV R13, R23 ;  /* 0x00000017000d6202 */ /* 0x000fd60000000f00 */
[----:B------:R-:W-:Y:S01]  /*0fa0*/  @P2 MOV R17, R23 ;  /* 0x0000001700112202 */ /* 0x000fe20000000f00 */
[----:B--2---:R-:W-:-:S04]  /*0fb0*/  @P1 IMAD R10, R112, R6, RZ ;  /* 0x00000006700a1224 */ /* 0x004fc800078e02ff */
        /* <DEDUP_REMOVED lines=8> */
[----:B0-----:R-:W-:Y:S02]  /*1040*/  @P1 IADD3 R46, P0, R7, R46, RZ ;  /* 0x0000002e072e1210 */ /* 0x001fe40007f1e0ff */
[----:B------:R-:W0:Y:S02]  /*1050*/  @P6 LDC.64 R6, c[0x0][0x288] ;  /* 0x0000a200ff066b82 */ /* 0x000e240000000a00 */
[----:B------:R-:W-:Y:S02]  /*1060*/  @P1 IADD3.X R47, R10, R47, RZ, P0, !PT ;  /* 0x0000002f0a2f1210 */ /* 0x000fe400007fe4ff */
[----:B------:R-:W-:-:S04]  /*1070*/  ISETP.NE.AND P1, PT, R12, RZ, PT ;  /* 0x000000ff0c00720c */ /* 0x000fc80003f25270 */
[----:B------:R-:W2:Y:S09]  /*1080*/  @P6 LDC.64 R10, c[0x0][0x230] ;  /* 0x00008c00ff0a6b82 */ /* 0x000eb20000000a00 */
[----:B------:R-:W3:Y:S01]  /*1090*/  @P1 LDC.64 R18, c[0x0][0x230] ;  /* 0x00008c00ff121b82 */ /* 0x000ee20000000a00 */
[----:B------:R-:W-:Y:S01]  /*10a0*/  @P1 MOV R25, R23 ;  /* 0x0000001700191202 */ /* 0x000fe20000000f00 */
[----:B0-----:R-:W-:-:S06]  /*10b0*/  @P6 IMAD R12, R111, R6, RZ ;  /* 0x000000066f0c6224 */ /* 0x001fcc00078e02ff */
[----:B------:R-:W0:Y:S01]  /*10c0*/  @P1 LDC.64 R28, c[0x0][0x228] ;  /* 0x00008a00ff1c1b82 */ /* 0x000e220000000a00 */
[----:B------:R-:W-:Y:S01]  /*10d0*/  @P6 IMAD R7, R87, R7, R12 ;  /* 0x0000000757076224 */ /* 0x000fe200078e020c */
[----:B------:R-:W-:-:S05]  /*10e0*/  @P6 MOV R12, R20 ;  /* 0x00000014000c6202 */ /* 0x000fca0000000f00 */
[----:B------:R-:W-:-:S05]  /*10f0*/  @P6 IMAD.WIDE.U32 R12, R87, R6, R12 ;  /* 0x00000006570c6225 */ /* 0x000fca00078e000c */
[----:B------:R-:W-:Y:S02]  /*1100*/  @P6 IADD3 R13, R13, R7, RZ ;  /* 0x000000070d0d6210 */ /* 0x000fe40007ffe0ff */
[C---:B------:R-:W-:Y:S02]  /*1110*/  @P6 SHF.L.U32 R7, R12.reuse, 0x1, RZ ;  /* 0x000000010c076819 */ /* 0x040fe400000006ff */
[----:B------:R-:W-:Y:S02]  /*1120*/  @P6 SHF.L.U64.HI R12, R12, 0x1, R13 ;  /* 0x000000010c0c6819 */ /* 0x000fe4000001020d */
[----:B--2---:R-:W-:Y:S02]  /*1130*/  @P6 IADD3 R10, P0, R7, R10, RZ ;  /* 0x0000000a070a6210 */ /* 0x004fe40007f1e0ff */
[----:B------:R-:W-:Y:S02]  /*1140*/  @P5 MOV R13, R23 ;  /* 0x00000017000d5202 */ /* 0x000fe40000000f00 */
[----:B------:R-:W-:-:S02]  /*1150*/  @P6 IADD3.X R11, R12, R11, RZ, P0, !PT ;  /* 0x0000000b0c0b6210 */ /* 0x000fc400007fe4ff */
[----:B-1----:R-:W-:Y:S02]  /*1160*/  @P6 IADD3 R44, P0, R7, R44, RZ ;  /* 0x0000002c072c6210 */ /* 0x002fe40007f1e0ff */
        /* <DEDUP_REMOVED lines=18> */
[----:B------:R-:W2:Y:S03]  /*1290*/  @P4 LDC.64 R12, c[0x0][0x230] ;  /* 0x00008c00ff0c4b82 */ /* 0x000ea60000000a00 */
        /* <DEDUP_REMOVED lines=15> */
[----:B--2---:R-:W-:Y:S01]  /*1390*/  @P4 IADD3 R12, P0, R7, R12, RZ ;  /* 0x0000000c070c4210 */ /* 0x004fe20007f1e0ff */
        /* <DEDUP_REMOVED lines=18> */
[----:B------:R-:W2:Y:S01]  /*14c0*/  @P2 LDC.64 R14, c[0x0][0x230] ;  /* 0x00008c00ff0e2b82 */ /* 0x000ea20000000a00 */
[----:B-1----:R-:W-:-:S04]  /*14d0*/  @P2 IMAD R16, R107, R6, RZ ;  /* 0x000000066b102224 */ /* 0x002fc800078e02ff */
[----:B------:R-:W-:Y:S01]  /*14e0*/  @P2 IMAD R7, R83, R7, R16 ;  /* 0x0000000753072224 */ /* 0x000fe200078e0210 */
[----:B------:R-:W-:-:S05]  /*14f0*/  @P2 MOV R16, R20 ;  /* 0x0000001400102202 */ /* 0x000fca0000000f00 */
[----:B------:R-:W-:-:S05]  /*1500*/  @P2 IMAD.WIDE.U32 R16, R83, R6, R16 ;  /* 0x0000000653102225 */ /* 0x000fca00078e0010 */
[----:B------:R-:W-:Y:S02]  /*1510*/  @P2 IADD3 R17, R17, R7, RZ ;  /* 0x0000000711112210 */ /* 0x000fe40007ffe0ff */
[C---:B------:R-:W-:Y:S02]  /*1520*/  @P2 SHF.L.U32 R7, R16.reuse, 0x1, RZ ;  /* 0x0000000110072819 */ /* 0x040fe400000006ff */
[----:B------:R-:W-:Y:S02]  /*1530*/  @P2 SHF.L.U64.HI R6, R16, 0x1, R17 ;  /* 0x0000000110062819 */ /* 0x000fe40000010211 */
[----:B------:R-:W1:Y:S01]  /*1540*/  @P2 LDC.64 R16, c[0x0][0x228] ;  /* 0x00008a00ff102b82 */ /* 0x000e620000000a00 */
[----:B--2---:R-:W-:-:S04]  /*1550*/  @P2 IADD3 R14, P0, R7, R14, RZ ;  /* 0x0000000e070e2210 */ /* 0x004fc80007f1e0ff */
[----:B------:R-:W-:Y:S02]  /*1560*/  @P2 IADD3.X R15, R6, R15, RZ, P0, !PT ;  /* 0x0000000f060f2210 */ /* 0x000fe400007fe4ff */
[----:B-1----:R-:W-:-:S04]  /*1570*/  @P2 IADD3 R16, P0, R7, R16, RZ ;  /* 0x0000001007102210 */ /* 0x002fc80007f1e0ff */
[----:B------:R-:W-:Y:S02]  /*1580*/  @P2 IADD3.X R17, R6, R17, RZ, P0, !PT ;  /* 0x0000001106112210 */ /* 0x000fe400007fe4ff */
[----:B------:R-:W1:Y:S02]  /*1590*/  @P1 LDC.64 R6, c[0x0][0x288] ;  /* 0x0000a200ff061b82 */ /* 0x000e640000000a00 */
[----:B-1----:R-:W-:-:S04]  /*15a0*/  @P1 IMAD R24, R106, R6, RZ ;  /* 0x000000066a181224 */ /* 0x002fc800078e02ff */
[----:B------:R-:W-:Y:S01]  /*15b0*/  @P1 IMAD R7, R93, R7, R24 ;  /* 0x000000075d071224 */ /* 0x000fe200078e0218 */
[----:B------:R-:W-:-:S05]  /*15c0*/  @P1 MOV R24, R20 ;  /* 0x0000001400181202 */ /* 0x000fca0000000f00 */
[----:B------:R-:W-:-:S05]  /*15d0*/  @P1 IMAD.WIDE.U32 R24, R93, R6, R24 ;  /* 0x000000065d181225 */ /* 0x000fca00078e0018 */
[----:B------:R-:W-:Y:S02]  /*15e0*/  @P1 IADD3 R25, R25, R7, RZ ;  /* 0x0000000719191210 */ /* 0x000fe40007ffe0ff */
[C---:B------:R-:W-:Y:S02]  /*15f0*/  @P1 SHF.L.U32 R7, R24.reuse, 0x1, RZ ;  /* 0x0000000118071819 */ /* 0x040fe400000006ff */
[----:B------:R-:W-:Y:S02]  /*1600*/  @P1 SHF.L.U64.HI R24, R24, 0x1, R25 ;  /* 0x0000000118181819 */ /* 0x000fe40000010219 */
[----:B---3--:R-:W-:-:S04]  /*1610*/  @P1 IADD3 R18, P0, R7, R18, RZ ;  /* 0x0000001207121210 */ /* 0x008fc80007f1e0ff */
        /* <DEDUP_REMOVED lines=67> */
[----:B------:R-:W-:Y:S02]  /*1a50*/  MOV R61, RZ ;  /* 0x000000ff003d7202 */ /* 0x000fe40000000f00 */
[----:B------:R-:W-:-:S04]  /*1a60*/  IADD3 R60, R60, 0x1e0, RZ ;  /* 0x000001e03c3c7810 */ /* 0x000fc80007ffe0ff */
        /* <DEDUP_REMOVED lines=28> */
[----:B------:R-:W-:Y:S02]  /*1c30*/  MOV R6, 0x3f800000 ;  /* 0x3f80000000067802 */ /* 0x000fe40000000f00 */
[----:B------:R-:W-:Y:S02]  /*1c40*/  MOV R60, RZ ;  /* 0x000000ff003c7202 */ /* 0x000fe40000000f00 */
[----:B------:R-:W-:Y:S02]  /*1c50*/  ISETP.NE.AND P6, PT, R98, RZ, PT ;  /* 0x000000ff6200720c */ /* 0x000fe40003fc5270 */
[----:B------:R-:W-:Y:S02]  /*1c60*/  MOV R7, RZ ;  /* 0x000000ff00077202 */ /* 0x000fe40000000f00 */
[----:B------:R-:W-:-:S09]  /*1c70*/  CS2R R70, SRZ ;  /* 0x0000000000467805 */ /* 0x000fd2000001ff00 */
[----:B------:R-:W5:Y:S01]  /*1c80*/  @P6 LDG.E R70, desc[UR8][R44.64] ;  /* 0x000000082c466981 */ /* 0x000f62000c1e1900 */
[----:B--2---:R-:W-:-:S05]  /*1c90*/  FFMA.FTZ R31, -R24, R24, R25 ;  /* 0x00000018181f7223 */ /* 0x004fca0000010119 */
[----:B------:R-:W-:-:S13]  /*1ca0*/  FSETP.GTU.FTZ.AND P0, PT, R31, RZ, PT ;  /* 0x000000ff1f00720b */ /* 0x000fda0003f1c000 */
[----:B------:R-:W0:Y:S02]  /*1cb0*/  @P0 LDC R30, c[0x0][0x250] ;  /* 0x00009400ff1e0b82 */ /* 0x000e240000000800 */
[----:B0-----:R-:W-:-:S04]  /*1cc0*/  @P0 FADD.FTZ R30, R31, R30 ;  /* 0x0000001e1f1e0221 */ /* 0x001fc80000010000 */
[----:B------:R0:W1:Y:S02]  /*1cd0*/  @P0 MUFU.RSQ R6, R30 ;  /* 0x0000001e00060308 */ /* 0x0000640000001400 */
[----:B0-----:R-:W-:-:S06]  /*1ce0*/  CS2R R30, SRZ ;  /* 0x00000000001e7805 */ /* 0x001fcc000001ff00 */
[----:B------:R0:W5:Y:S01]  /*1cf0*/  @P5 LDG.E R31, desc[UR8][R72.64] ;  /* 0x00000008481f5981 */ /* 0x000162000c1e1900 */
[----:B------:R-:W-:Y:S02]  /*1d00*/  ISETP.NE.AND P5, PT, R75, RZ, PT ;  /* 0x000000ff4b00720c */ /* 0x000fe40003fa5270 */
[----:B------:R-:W-:Y:S02]  /*1d10*/  MOV R75, RZ ;  /* 0x000000ff004b7202 */ /* 0x000fe40000000f00 */
[----:B------:R-:W-:-:S09]  /*1d20*/  MOV R25, RZ ;  /* 0x000000ff00197202 */ /* 0x000fd20000000f00 */
[----:B------:R-:W5:Y:S04]  /*1d30*/  @P5 LDG.E R60, desc[UR8][R68.64] ;  /* 0x00000008443c5981 */ /* 0x000f68000c1e1900 */
[----:B------:R-:W5:Y:S01]  /*1d40*/  @P5 LDG.E R75, desc[UR8][R66.64] ;  /* 0x00000008424b5981 */ /* 0x000f62000c1e1900 */
[----:B------:R-:W-:Y:S02]  /*1d50*/  ISETP.NE.AND P5, PT, R74, RZ, PT ;  /* 0x000000ff4a00720c */ /* 0x000fe40003fa5270 */
[----:B------:R-:W-:Y:S02]  /*1d60*/  MOV R74, RZ ;  /* 0x000000ff004a7202 */ /* 0x000fe40000000f00 */
[----:B0-----:R-:W-:-:S09]  /*1d70*/  CS2R R72, SRZ ;  /* 0x0000000000487805 */ /* 0x001fd2000001ff00 */
[----:B------:R-:W5:Y:S04]  /*1d80*/  @P5 LDG.E R25, desc[UR8][R58.64] ;  /* 0x000000083a195981 */ /* 0x000f68000c1e1900 */
[----:B------:R-:W5:Y:S01]  /*1d90*/  @P5 LDG.E R74, desc[UR8][R56.64] ;  /* 0x00000008384a5981 */ /* 0x000f62000c1e1900 */
[----:B------:R-:W-:-:S13]  /*1da0*/  ISETP.NE.AND P5, PT, R99, RZ, PT ;  /* 0x000000ff6300720c */ /* 0x000fda0003fa5270 */
[----:B------:R-:W5:Y:S04]  /*1db0*/  @P5 LDG.E R30, desc[UR8][R54.64] ;  /* 0x00000008361e5981 */ /* 0x000f68000c1e1900 */
        /* <DEDUP_REMOVED lines=26> */
[----:B0-----:R-:W-:Y:S02]  /*1f60*/  CS2R R14, SRZ ;  /* 0x00000000000e7805 */ /* 0x001fe4000001ff00 */
[----:B------:R-:W-:-:S04]  /*1f70*/  CS2R R16, SRZ ;  /* 0x0000000000107805 */ /* 0x000fc8000001ff00 */
[----:B------:R0:W5:Y:S02]  /*1f80*/  @P1 LDG.E R14, desc[UR8][R18.64] ;  /* 0x00000008120e1981 */ /* 0x000164000c1e1900 */
[----:B0-----:R-:W-:-:S03]  /*1f90*/  MOV R18, RZ ;  /* 0x000000ff00127202 */ /* 0x001fc60000000f00 */
[----:B-1----:R-:W-:Y:S05]  /*1fa0*/  @P0 BRA `(.L_x_1033) ;  /* 0x0000000000440947 */ /* 0x002fea0003800000 */
        /* <DEDUP_REMOVED lines=17> */
.L_x_1033:
[----:B------:R-:W-:Y:S05]  /*20c0*/  BSYNC B0 ;  /* 0x0000000000007941 */ /* 0x000fea0003800000 */
.L_x_1032:
        /* <DEDUP_REMOVED lines=9> */
[----:B------:R-:W-:Y:S02]  /*2160*/  HADD2.F32 R29, -RZ, R76.H1_H1 ;  /* 0x3000004cff1d7230 */ /* 0x000fe40000004100 */
        /* <DEDUP_REMOVED lines=24> */
.L_x_1034:
        /* <DEDUP_REMOVED lines=26> */
.L_x_1035:
[----:B------:R-:W-:Y:S01]  /*2490*/  FFMA.FTZ R33, R26, R37, R19 ;  /* 0x000000251a217223 */ /* 0x000fe20000010013 */
[----:B------:R-:W-:Y:S01]  /*24a0*/  FADD.FTZ R19, RZ, R34 ;  /* 0x00000022ff137221 */ /* 0x000fe20000010000 */
[----:B------:R-:W-:Y:S01]  /*24b0*/  FMUL.FTZ R34, R32, R15 ;  /* 0x0000000f20227220 */ /* 0x000fe20000410000 */
[----:B------:R-:W-:Y:S01]  /*24c0*/  FADD.FTZ R37, R37, R40 ;  /* 0x0000002825257221 */ /* 0x000fe20000010000 */
[----:B------:R-:W-:Y:S01]  /*24d0*/  FFMA.FTZ R38, R35, R32, R38 ;  /* 0x0000002023267223 */ /* 0x000fe20000010026 */
[----:B------:R-:W-:Y:S01]  /*24e0*/  FADD.FTZ R32, R19, R32 ;  /* 0x0000002013207221 */ /* 0x000fe20000010000 */
[----:B------:R-:W-:Y:S01]  /*24f0*/  FFMA.FTZ R40, R35, R34, R33 ;  /* 0x0000002223287223 */ /* 0x000fe20000010021 */
[--C-:B------:R-:W-:Y:S02]  /*2500*/  HADD2.F32 R33, -RZ, R25.reuse.H0_H0 ;  /* 0x20000019ff217230 */ /* 0x100fe40000004100 */
[----:B------:R-:W-:Y:S01]  /*2510*/  FFMA.FTZ R19, R26, R29, RZ ;  /* 0x0000001d1a137223 */ /* 0x000fe200000100ff */
[----:B------:R-:W-:-:S02]  /*2520*/  HADD2.F32 R35, -RZ, R25.H1_H1 ;  /* 0x30000019ff237230 */ /* 0x000fc40000004100 */
[----:B------:R-:W-:Y:S01]  /*2530*/  FADD.FTZ R26, RZ, R29 ;  /* 0x0000001dff1a7221 */ /* 0x000fe20000010000 */
[----:B------:R-:W-:Y:S01]  /*2540*/  FMUL.FTZ R29, R27, R18 ;  /* 0x000000121b1d7220 */ /* 0x000fe20000410000 */
[----:B------:R-:W-:Y:S01]  /*2550*/  FADD.FTZ R39, -R24, R33 ;  /* 0x0000002118277221 */ /* 0x000fe20000010100 */
[----:B------:R-:W-:Y:S01]  /*2560*/  FFMA.FTZ R19, R28, R27, R19 ;  /* 0x0000001b1c137223 */ /* 0x000fe20000010013 */
[----:B------:R-:W-:Y:S01]  /*2570*/  FADD.FTZ R41, -R24, R35 ;  /* 0x0000002318297221 */ /* 0x000fe20000010100 */
[----:B------:R-:W-:Y:S01]  /*2580*/  FADD.FTZ R27, R26, R27 ;  /* 0x0000001b1a1b7221 */ /* 0x000fe20000010000 */
[----:B------:R-:W-:Y:S01]  /*2590*/  FADD.FTZ R26, R37, R34 ;  /* 0x00000022251a7221 */ /* 0x000fe20000010000 */
[----:B------:R-:W-:Y:S01]  /*25a0*/  FFMA.FTZ R28, R28, R29, R40 ;  /* 0x0000001d1c1c7223 */ /* 0x000fe20000010028 */
[--C-:B------:R-:W-:Y:S02]  /*25b0*/  HADD2.F32 R37, -RZ, R74.reuse.H0_H0 ;  /* 0x2000004aff257230 */ /* 0x100fe40000004100 */
[----:B------:R-:W-:Y:S01]  /*25c0*/  FMUL.FTZ R35, R39, R6 ;  /* 0x0000000627237220 */ /* 0x000fe20000410000 */
[----:B------:R-:W-:-:S02]  /*25d0*/  HADD2.F32 R33, -RZ, R74.H1_H1 ;  /* 0x3000004aff217230 */ /* 0x000fc40000004100 */
        /* <DEDUP_REMOVED lines=20> */
.L_x_1036:
        /* <DEDUP_REMOVED lines=10> */
[C---:B------:R-:W-:Y:S01]  /*27c0*/  FADD.FTZ R35, -R24.reuse, R35 ;  /* 0x0000002318237221 */ /* 0x040fe20000010100 */
        /* <DEDUP_REMOVED lines=26> */
.L_x_1037:
        /* <DEDUP_REMOVED lines=37> */
.L_x_1038:
[----:B------:R-:W-:Y:S01]  /*2bc0*/  FMUL.FTZ R39, R37, R15 ;  /* 0x0000000f25277220 */ /* 0x000fe20000410000 */
[----:B------:R-:W-:Y:S01]  /*2bd0*/  FADD.FTZ R32, R32, R37 ;  /* 0x0000002520207221 */ /* 0x000fe20000010000 */
[C---:B------:R-:W-:Y:S01]  /*2be0*/  FFMA.FTZ R38, R35.reuse, R37, R38 ;  /* 0x0000002523267223 */ /* 0x040fe20000010026 */
[--C-:B------:R-:W-:Y:S02]  /*2bf0*/  HADD2.F32 R37, -RZ, R8.reuse.H1_H1 ;  /* 0x30000008ff257230 */ /* 0x100fe40000004100 */
[----:B------:R-:W-:Y:S01]  /*2c00*/  FFMA.FTZ R42, R35, R39, R28 ;  /* 0x00000027232a7223 */ /* 0x000fe2000001001c */
[----:B------:R-:W-:Y:S02]  /*2c10*/  HADD2.F32 R35, -RZ, R8.H0_H0 ;  /* 0x20000008ff237230 */ /* 0x000fe40000004100 */
[----:B------:R-:W-:Y:S01]  /*2c20*/  FADD.FTZ R40, R29, R26 ;  /* 0x0000001a1d287221 */ /* 0x000fe20000010000 */
[----:B------:R-:W-:Y:S01]  /*2c30*/  FMUL.FTZ R29, R33, R18 ;  /* 0x00000012211d7220 */ /* 0x000fe20000410000 */
[----:B------:R-:W-:Y:S01]  /*2c40*/  FADD.FTZ R26, R27, R33 ;  /* 0x000000211b1a7221 */ /* 0x000fe20000010000 */
[----:B------:R-:W-:Y:S01]  /*2c50*/  FFMA.FTZ R28, R34, R33, R19 ;  /* 0x00000021221c7223 */ /* 0x000fe20000010013 */
[C---:B------:R-:W-:Y:S01]  /*2c60*/  FADD.FTZ R33, -R24.reuse, R35 ;  /* 0x0000002318217221 */ /* 0x040fe20000010100 */
[----:B------:R-:W-:Y:S01]  /*2c70*/  FADD.FTZ R27, -R24, R37 ;  /* 0x00000025181b7221 */ /* 0x000fe20000010100 */
[----:B------:R-:W-:Y:S01]  /*2c80*/  FADD.FTZ R40, R40, R39 ;  /* 0x0000002728287221 */ /* 0x000fe20000010000 */
        /* <DEDUP_REMOVED lines=24> */
.L_x_1039:
[----:B------:R-:W-:Y:S01]  /*2e10*/  FMUL.FTZ R39, R37, R15 ;  /* 0x0000000f25277220 */ /* 0x000fe20000410000 */
[----:B------:R-:W-:Y:S01]  /*2e20*/  FADD.FTZ R40, R29, R40 ;  /* 0x000000281d287221 */ /* 0x000fe20000010000 */
[----:B------:R-:W-:Y:S01]  /*2e30*/  FADD.FTZ R35, R32, R37 ;  /* 0x0000002520237221 */ /* 0x000fe20000010000 */
[C---:B------:R-:W-:Y:S01]  /*2e40*/  FFMA.FTZ R38, R33.reuse, R37, R38 ;  /* 0x0000002521267223 */ /* 0x040fe20000010026 */
[--C-:B------:R-:W-:Y:S02]  /*2e50*/  HADD2.F32 R29, -RZ, R9.reuse.H0_H0 ;  /* 0x20000009ff1d7230 */ /* 0x100fe40000004100 */
[----:B------:R-:W-:Y:S01]  /*2e60*/  FFMA.FTZ R32, R33, R39, R34 ;  /* 0x0000002721207223 */ /* 0x000fe20000010022 */
[----:B------:R-:W-:Y:S02]  /*2e70*/  HADD2.F32 R37, -RZ, R9.H1_H1 ;  /* 0x30000009ff257230 */ /* 0x000fe40000004100 */
[----:B------:R-:W-:Y:S01]  /*2e80*/  FMUL.FTZ R33, R19, R18 ;  /* 0x0000001213217220 */ /* 0x000fe20000410000 */
[----:B------:R-:W-:Y:S01]  /*2e90*/  FADD.FTZ R34, R40, R39 ;  /* 0x0000002728227221 */ /* 0x000fe20000010000 */
[C---:B------:R-:W-:Y:S01]  /*2ea0*/  FADD.FTZ R29, -R24.reuse, R29 ;  /* 0x0000001d181d7221 */ /* 0x040fe20000010100 */
[C---:B------:R-:W-:Y:S01]  /*2eb0*/  FFMA.FTZ R28, R27.reuse, R19, R28 ;  /* 0x000000131b1c7223 */ /* 0x040fe2000001001c */
        /* <DEDUP_REMOVED lines=26> */
.L_x_1040:
[----:B------:R-:W-:Y:S01]  /*3060*/  FADD.FTZ R34, R26, R19 ;  /* 0x000000131a227221 */ /* 0x000fe20000010000 */
[--C-:B------:R-:W-:Y:S02]  /*3070*/  HADD2.F32 R37, -RZ, R10.reuse.H0_H0 ;  /* 0x2000000aff257230 */ /* 0x100fe40000004100 */
[----:B------:R-:W-:Y:S01]  /*3080*/  FMUL.FTZ R44, R40, R15 ;  /* 0x0000000f282c7220 */ /* 0x000fe20000410000 */
[----:B------:R-:W-:Y:S02]  /*3090*/  HADD2.F32 R19, -RZ, R10.H1_H1 ;  /* 0x3000000aff137230 */ /* 0x000fe40000004100 */
[C---:B------:R-:W-:Y:S01]  /*30a0*/  FADD.FTZ R39, -R24.reuse, R37 ;  /* 0x0000002518277221 */ /* 0x040fe20000010100 */
[----:B------:R-:W-:Y:S02]  /*30b0*/  FFMA.FTZ R42, R29, R44, R32 ;  /* 0x0000002c1d2a7223 */ /* 0x000fe40000010020 */
[----:B------:R-:W-:Y:S01]  /*30c0*/  FADD.FTZ R43, -R24, R19 ;  /* 0x00000013182b7221 */ /* 0x000fe20000010100 */
[----:B------:R-:W-:Y:S01]  /*30d0*/  FADD.FTZ R33, R33, R44 ;  /* 0x0000002c21217221 */ /* 0x000fe20000010000 */
[----:B------:R-:W-:-:S02]  /*30e0*/  HADD2.F32 R32, -RZ, R69.H0_H0 ;  /* 0x20000045ff207230 */ /* 0x000fc40000004100 */
[----:B------:R-:W-:Y:S01]  /*30f0*/  FMUL.FTZ R19, R39, R6 ;  /* 0x0000000627137220 */ /* 0x000fe20000410000 */
[----:B------:R-:W-:Y:S02]  /*3100*/  HADD2.F32 R37, -RZ, R69.H1_H1 ;  /* 0x30000045ff257230 */ /* 0x000fe40000004100 */
        /* <DEDUP_REMOVED lines=21> */
.L_x_1041:
[----:B------:R-:W-:Y:S01]  /*3260*/  FFMA.FTZ R46, R41, R44, R42 ;  /* 0x0000002c292e7223 */ /* 0x000fe2000001002a */
[----:B------:R-:W-:Y:S01]  /*3270*/  FMUL.FTZ R42, R32, R15 ;  /* 0x0000000f202a7220 */ /* 0x000fe20000410000 */
[----:B------:R-:W-:Y:S01]  /*3280*/  FADD.FTZ R33, R44, R33 ;  /* 0x000000212c217221 */ /* 0x000fe20000010000 */
[----:B------:R-:W-:Y:S01]  /*3290*/  FFMA.FTZ R44, R29, R40, R38 ;  /* 0x000000281d2c7223 */ /* 0x000fe20000010026 */
[--C-:B------:R-:W-:Y:S02]  /*32a0*/  HADD2.F32 R43, -RZ, R11.reuse.H1_H1 ;  /* 0x3000000bff2b7230 */ /* 0x100fe40000004100 */
[----:B------:R-:W-:Y:S01]  /*32b0*/  FFMA.FTZ R29, R19, R42, R46 ;  /* 0x0000002a131d7223 */ /* 0x000fe2000001002e */
[----:B------:R-:W-:Y:S01]  /*32c0*/  FADD.FTZ R42, R33, R42 ;  /* 0x0000002a212a7221 */ /* 0x000fe20000010000 */
[----:B------:R-:W-:Y:S02]  /*32d0*/  HADD2.F32 R33, -RZ, R11.H0_H0 ;  /* 0x2000000bff217230 */ /* 0x000fe40000004100 */
[----:B------:R-:W-:Y:S01]  /*32e0*/  FMUL.FTZ R39, R37, R18 ;  /* 0x0000001225277220 */ /* 0x000fe20000410000 */
[C---:B------:R-:W-:Y:S01]  /*32f0*/  FADD.FTZ R43, -R24.reuse, R43 ;  /* 0x0000002b182b7221 */ /* 0x040fe20000010100 */
[----:B------:R-:W-:Y:S01]  /*3300*/  FFMA.FTZ R41, R41, R27, R28 ;  /* 0x0000001b29297223 */ /* 0x000fe2000001001c */
[----:B------:R-:W-:Y:S01]  /*3310*/  FADD.FTZ R35, R35, R40 ;  /* 0x0000002823237221 */ /* 0x000fe20000010000 */
        /* <DEDUP_REMOVED lines=26> */
.L_x_1042:
        /* <DEDUP_REMOVED lines=10> */
[----:B------:R-:W-:Y:S01]  /*3560*/  FMUL.FTZ R45, R43, R6 ;  /* 0x000000062b2d7220 */ /* 0x000fe20000410000 */
        /* <DEDUP_REMOVED lines=14> */
[----:B-1----:R-:W-:Y:S01]  /*3650*/  FMUL.FTZ R46, R46, R49 ;  /* 0x000000312e2e7220 */ /* 0x002fe20000410000 */
[----:B------:R-:W-:Y:S01]  /*3660*/  FADD.FTZ R54, -R49, 1 ;  /* 0x3f80000031367421 */ /* 0x000fe20000010100 */
[----:B------:R-:W-:-:S03]  /*3670*/  FADD.FTZ R49, -R53, 1 ;  /* 0x3f80000035317421 */ /* 0x000fc60000010100 */
[----:B------:R-:W-:Y:S01]  /*3680*/  FFMA.FTZ R43, R43, R54, 1 ;  /* 0x3f8000002b2b7423 */ /* 0x000fe20000010036 */
[----:B------:R-:W-:-:S03]  /*3690*/  FFMA.FTZ R49, R40, R49, 1 ;  /* 0x3f80000028317423 */ /* 0x000fc60000010031 */
[----:B------:R-:W-:Y:S01]  /*36a0*/  FMUL.FTZ R46, R46, R43 ;  /* 0x0000002b2e2e7220 */ /* 0x000fe20000410000 */
[----:B------:R-:W-:-:S07]  /*36b0*/  FMUL.FTZ R52, R52, R49 ;  /* 0x0000003134347220 */ /* 0x000fce0000410000 */
.L_x_1043:
[----:B------:R-:W-:Y:S01]  /*36c0*/  FFMA.FTZ R48, R28, R38, R27 ;  /* 0x000000261c307223 */ /* 0x000fe2000001001b */
[----:B------:R-:W-:Y:S01]  /*36d0*/  FMUL.FTZ R40, R46, R15 ;  /* 0x0000000f2e287220 */ /* 0x000fe20000410000 */
[----:B------:R-:W-:Y:S01]  /*36e0*/  FFMA.FTZ R44, R19, R32, R44 ;  /* 0x00000020132c7223 */ /* 0x000fe2000001002c */
[----:B------:R-:W-:Y:S01]  /*36f0*/  FADD.FTZ R39, R38, R39 ;  /* 0x0000002726277221 */ /* 0x000fe20000010000 */
[--C-:B------:R-:W-:Y:S02]  /*3700*/  HADD2.F32 R19, -RZ, R13.reuse.H0_H0 ;  /* 0x2000000dff137230 */ /* 0x100fe40000004100 */
[----:B------:R-:W-:Y:S01]  /*3710*/  FFMA.FTZ R38, R45, R40, R48 ;  /* 0x000000282d267223 */ /* 0x000fe20000010030 */
[----:B------:R-:W-:Y:S02]  /*3720*/  HADD2.F32 R27, -RZ, R13.H1_H1 ;  /* 0x3000000dff1b7230 */ /* 0x000fe40000004100 */
[----:B------:R-:W-:Y:S01]  /*3730*/  FADD.FTZ R40, R39, R40 ;  /* 0x0000002827287221 */ /* 0x000fe20000010000 */
[----:B------:R-:W-:Y:S01]  /*3740*/  FMUL.FTZ R47, R52, R18 ;  /* 0x00000012342f7220 */ /* 0x000fe20000410000 */
[C---:B------:R-:W-:Y:S01]  /*3750*/  FADD.FTZ R39, -R24.reuse, R19 ;  /* 0x0000001318277221 */ /* 0x040fe20000010100 */
[----:B------:R-:W-:Y:S01]  /*3760*/  FADD.FTZ R35, R35, R32 ;  /* 0x0000002023237221 */ /* 0x000fe20000010000 */
        /* <DEDUP_REMOVED lines=27> */
.L_x_1044:
        /* <DEDUP_REMOVED lines=32> */
.L_x_1045:
[----:B------:R-:W-:Y:S01]  /*3b20*/  FFMA.FTZ R54, R32, R48, R43 ;  /* 0x0000003020367223 */ /* 0x000fe2000001002b */
[----:B------:R-:W-:Y:S01]  /*3b30*/  FMUL.FTZ R50, R37, R15 ;  /* 0x0000000f25327220 */ /* 0x000fe20000410000 */
[----:B------:R-:W-:Y:S01]  /*3b40*/  FADD.FTZ R47, R48, R47 ;  /* 0x0000002f302f7221 */ /* 0x000fe20000010000 */
[--C-:B------:R-:W-:Y:S02]  /*3b50*/  HADD2.F32 R49, -RZ, R63.reuse.H0_H0 ;  /* 0x2000003fff317230 */ /* 0x100fe40000004100 */
[----:B------:R-:W-:Y:S01]  /*3b60*/  FFMA.FTZ R48, R33, R42, R44 ;  /* 0x0000002a21307223 */ /* 0x000fe2000001002c */
[----:B------:R-:W-:Y:S01]  /*3b70*/  FFMA.FTZ R43, R39, R50, R54 ;  /* 0x00000032272b7223 */ /* 0x000fe20000010036 */
[----:B------:R-:W-:Y:S01]  /*3b80*/  FADD.FTZ R50, R47, R50 ;  /* 0x000000322f327221 */ /* 0x000fe20000010000 */
[----:B------:R-:W-:Y:S01]  /*3b90*/  FMUL.FTZ R47, R38, R18 ;  /* 0x00000012262f7220 */ /* 0x000fe20000410000 */
[----:B------:R-:W-:Y:S02]  /*3ba0*/  HADD2.F32 R53, -RZ, R63.H1_H1 ;  /* 0x3000003fff357230 */ /* 0x000fe40000004100 */
[----:B------:R-:W-:Y:S01]  /*3bb0*/  FADD.FTZ R33, R35, R42 ;  /* 0x0000002a23217221 */ /* 0x000fe20000010000 */
[----:B------:R-:W-:Y:S01]  /*3bc0*/  FFMA.FTZ R35, R28, R29, R41 ;  /* 0x0000001d1c237223 */ /* 0x000fe20000010029 */
[----:B------:R-:W-:Y:S01]  /*3bd0*/  FFMA.FTZ R28, R40, R47, R43 ;  /* 0x0000002f281c7223 */ /* 0x000fe2000001002b */
[C---:B------:R-:W-:Y:S01]  /*3be0*/  FADD.FTZ R43, -R24.reuse, R49 ;  /* 0x00000031182b7221 */ /* 0x040fe20000010100 */
[----:B------:R-:W-:Y:S01]  /*3bf0*/  FADD.FTZ R53, -R24, R53 ;  /* 0x0000003518357221 */ /* 0x000fe20000010100 */
        /* <DEDUP_REMOVED lines=24> */
.L_x_1046:
[----:B------:R-:W-:Y:S01]  /*3d80*/  FMUL.FTZ R50, R41, R15 ;  /* 0x0000000f29327220 */ /* 0x000fe20000410000 */
        /* <DEDUP_REMOVED lines=9> */
[----:B------:R-:W-:Y:S01]  /*3e20*/  FADD.FTZ R46, R33, R46 ;  /* 0x0000002e212e7221 */ /* 0x000fe20000010000 */
        /* <DEDUP_REMOVED lines=25> */
.L_x_1047:
        /* <DEDUP_REMOVED lines=35> */
.L_x_1048:
        /* <DEDUP_REMOVED lines=33> */
.L_x_1049:
        /* <DEDUP_REMOVED lines=90> */
.L_x_1051:
[----:B------:R-:W-:Y:S05]  /*49a0*/  BSYNC B0 ;  /* 0x0000000000007941 */ /* 0x000fea0003800000 */
.L_x_1050:
        /* <DEDUP_REMOVED lines=159> */
.L_x_1053:
[----:B------:R-:W-:Y:S05]  /*53a0*/  BSYNC B0 ;  /* 0x0000000000007941 */ /* 0x000fea0003800000 */
.L_x_1052:
        /* <DEDUP_REMOVED lines=15> */
.L_x_1055:
[----:B------:R-:W-:Y:S05]  /*54a0*/  BSYNC B0 ;  /* 0x0000000000007941 */ /* 0x000fea0003800000 */
.L_x_1054:
        /* <DEDUP_REMOVED lines=34> */
.L_x_1058:
[----:B------:R-:W2:Y:S04]  /*56d0*/  LDG.E.STRONG.GPU R19, desc[UR8][R26.64] ;  /* 0x000000081a137981 */ /* 0x000ea8000c1ef900 */
[----:B--2---:R-:W-:Y:S01]  /*56e0*/  CCTL.IVALL ;  /* 0x00000000ff00798f */ /* 0x004fe20002000000 */
[----:B------:R-:W-:Y:S05]  /*56f0*/  YIELD ;  /* 0x0000000000007946 */ /* 0x000fea0003800000 */
[----:B------:R-:W-:-:S13]  /*5700*/  ISETP.NE.AND P6, PT, R19, R36, PT ;  /* 0x000000241300720c */ /* 0x000fda0003fc5270 */
[----:B------:R-:W-:Y:S05]  /*5710*/  @P6 BRA `(.L_x_1058) ;  /* 0xfffffffc00ec6947 */ /* 0x000fea000383ffff */
.L_x_1057:
        /* <DEDUP_REMOVED lines=21> */
.L_x_1062:
        /* <DEDUP_REMOVED lines=115> */
.L_x_1061:
        /* <DEDUP_REMOVED lines=62> */
.L_x_1063:
[----:B------:R-:W-:-:S04]  /*6380*/  ISETP.NE.AND P6, PT, R19, RZ, PT ;  /* 0x000000ff1300720c */ /* 0x000fc80003fc5270 */
[----:B------:R-:W-:-:S13]  /*6390*/  ISETP.NE.OR P6, PT, R27, RZ, P6 ;  /* 0x000000ff1b00720c */ /* 0x000fda00037c5670 */
[----:B------:R-:W-:Y:S05]  /*63a0*/  @!P6 BRA `(.L_x_1059) ;  /* 0x00000000007ce947 */ /* 0x000fea0003800000 */
.L_x_1060:
        /* <DEDUP_REMOVED lines=31> */
.L_x_1059:
        /* <DEDUP_REMOVED lines=11> */
.L_x_1065:
[----:B------:R-:W-:Y:S05]  /*6650*/  BSYNC B0 ;  /* 0x0000000000007941 */ /* 0x000fea0003800000 */
.L_x_1064:
        /* <DEDUP_REMOVED lines=17> */
.L_x_1056:
        /* <DEDUP_REMOVED lines=40> */
.L_x_1066:
        /* <DEDUP_REMOVED lines=19> */
[----:B------:R-:W-:-:S05]  /*6b20*/  F2FP.F16.F32.PACK_AB R27, R26, R27 ;  /* 0x0000001b1a1b723e */ /* 0x000fca00000000ff */
[----:B------:R0:W-:Y:S02]  /*6b30*/  STG.E desc[UR8][R28.64], R27 ;  /* 0x0000001b1c007986 */ /* 0x0001e4000c101908 */
.L_x_1068:
[----:B------:R-:W-:Y:S05]  /*6b40*/  BSYNC B0 ;  /* 0x0000000000007941 */ /* 0x000fea0003800000 */
.L_x_1067:
[----:B------:R-:W-:Y:S01]  /*6b50*/  ISETP.NE.AND P0, PT, RZ, UR10, PT ;  /* 0x0000000aff007c0c */ /* 0x000fe2000bf05270 */
[C---:B------:R-:W-:Y:S01]  /*6b60*/  FADD.FTZ R37, -R24.reuse, R31 ;  /* 0x0000001f18257221 */ /* 0x040fe20000010100 */
[----:B------:R-:W-:Y:S01]  /*6b70*/  FADD.FTZ R35, -R24, R35 ;  /* 0x0000002318237221 */ /* 0x000fe20000010100 */
[----:B------:R-:W-:Y:S02]  /*6b80*/  HADD2.F32 R34, -RZ, R75.H0_H0 ;  /* 0x2000004bff227230 */ /* 0x000fe40000004100 */
[----:B------:R-:W-:Y:S02]  /*6b90*/  HADD2.F32 R31, -RZ, R25.H0_H0 ;  /* 0x20000019ff1f7230 */ /* 0x000fe40000004100 */
[-C--:B------:R-:W-:Y:S01]  /*6ba0*/  FMUL.FTZ R37, R37, R6.reuse ;  /* 0x0000000625257220 */ /* 0x080fe20000410000 */
[----:B------:R-:W-:Y:S02]  /*6bb0*/  HADD2.F32 R75, -RZ, R75.H1_H1 ;  /* 0x3000004bff4b7230 */ /* 0x000fe40000004100 */
[----:B------:R-:W-:Y:S01]  /*6bc0*/  FMUL.FTZ R35, R35, R6 ;  /* 0x0000000623237220 */ /* 0x000fe20000410000 */
[----:B------:R-:W-:-:S02]  /*6bd0*/  HADD2.F32 R25, -RZ, R25.H1_H1 ;  /* 0x30000019ff197230 */ /* 0x000fc40000004100 */
        /* <DEDUP_REMOVED lines=19> */
.L_x_1069:
[----:B------:R-:W-:Y:S01]  /*6d10*/  ISETP.NE.AND P0, PT, R104, RZ, PT ;  /* 0x000000ff6800720c */ /* 0x000fe20003f05270 */
[----:B------:R-:W-:-:S12]  /*6d20*/  BSSY B0, `(.L_x_1070) ;  /* 0x0000014000007945 */ /* 0x000fd80003800000 */
[----:B------:R-:W-:Y:S05]  /*6d30*/  @!P0 BRA `(.L_x_1071) ;  /* 0x0000000000488947 */ /* 0x000fea0003800000 */
[----:B------:R-:W-:Y:S01]  /*6d40*/  ULDC.64 UR12, c[0x0][0x288] ;  /* 0x0000a200000c7ab9 */ /* 0x000fe20000000a00 */
[----:B------:R-:W-:Y:S01]  /*6d50*/  MOV R26, R20 ;  /* 0x00000014001a7202 */ /* 0x000fe20000000f00 */
[----:B0-----:R-:W-:Y:S01]  /*6d60*/  IMAD R29, R116, UR12, RZ ;  /* 0x0000000c741d7c24 */ /* 0x001fe2000f8e02ff */
[----:B------:R-:W-:Y:S01]  /*6d70*/  MOV R27, R23 ;  /* 0x00000017001b7202 */ /* 0x000fe20000000f00 */
[----:B------:R-:W-:Y:S02]  /*6d80*/  FFMA.FTZ R37, R19, R37, R32 ;  /* 0x0000002513257223 */ /* 0x000fe40000010020 */
[C---:B------:R-:W-:Y:S02]  /*6d90*/  IMAD R29, R92.reuse, UR13, R29 ;  /* 0x0000000d5c1d7c24 */ /* 0x040fe4000f8e021d */
[----:B------:R-:W-:Y:S01]  /*6da0*/  IMAD.WIDE.U32 R26, R92, UR12, R26 ;  /* 0x0000000c5c1a7c25 */ /* 0x000fe2000f8e001a */
[----:B------:R-:W-:-:S03]  /*6db0*/  ULDC.64 UR12, c[0x0][0x210] ;  /* 0x00008400000c7ab9 */ /* 0x000fc60000000a00 */
[----:B------:R-:W-:Y:S01]  /*6dc0*/  FFMA.FTZ R37, R34, R15, -R37 ;  /* 0x0000000f22257223 */ /* 0x000fe20000010825 */
[----:B------:R-:W-:-:S03]  /*6dd0*/  IADD3 R29, R27, R29, RZ ;  /* 0x0000001d1b1d7210 */ /* 0x000fc60007ffe0ff */
[----:B------:R-:W-:Y:S01]  /*6de0*/  FMUL.FTZ R27, R37, R6 ;  /* 0x00000006251b7220 */ /* 0x000fe20000410000 */
[----:B------:R-:W-:-:S04]  /*6df0*/  LEA R28, P0, R26, UR12, 0x1 ;  /* 0x0000000c1a1c7c11 */ /* 0x000fc8000f8008ff */
[----:B------:R-:W-:Y:S01]  /*6e00*/  LEA.HI.X R29, R26, UR13, R29, 0x1, P0 ;  /* 0x0000000d1a1d7c11 */ /* 0x000fe200080f0c1d */
[----:B------:R-:W-:-:S04]  /*6e10*/  FFMA.FTZ R26, R19, R35, R32 ;  /* 0x00000023131a7223 */ /* 0x000fc80000010020 */
[----:B------:R-:W-:-:S04]  /*6e20*/  FFMA.FTZ R75, R75, R18, -R26 ;  /* 0x000000124b4b7223 */ /* 0x000fc8000001081a */
[----:B------:R-:W-:-:S05]  /*6e30*/  FMUL.FTZ R26, R75, R6 ;  /* 0x000000064b1a7220 */ /* 0x000fca0000410000 */
[----:B------:R-:W-:-:S05]  /*6e40*/  F2FP.F16.F32.PACK_AB R27, R26, R27 ;  /* 0x0000001b1a1b723e */ /* 0x000fca00000000ff */
[----:B------:R1:W-:Y:S02]  /*6e50*/  STG.E desc[UR8][R28.64], R27 ;  /* 0x0000001b1c007986 */ /* 0x0003e4000c101908 */
.L_x_1071:
[----:B------:R-:W-:Y:S05]  /*6e60*/  BSYNC B0 ;  /* 0x0000000000007941 */ /* 0x000fea0003800000 */
.L_x_1070:
[----:B------:R-:W-:Y:S01]  /*6e70*/  ISETP.NE.AND P0, PT, RZ, UR10, PT ;  /* 0x0000000aff007c0c */ /* 0x000fe2000bf05270 */
[C---:B01----:R-:W-:Y:S01]  /*6e80*/  FADD.FTZ R27, -R24.reuse, R31 ;  /* 0x0000001f181b7221 */ /* 0x043fe20000010100 */
        /* <DEDUP_REMOVED lines=26> */
.L_x_1072:
        /* <DEDUP_REMOVED lines=16> */
[----:B------:R-:W-:Y:S02]  /*7130*/  FMUL.FTZ R27, R27, R6 ;  /* 0x000000061b1b7220 */ /* 0x000fe40000410000 */
[----:B------:R-:W-:-:S04]  /*7140*/  FFMA.FTZ R35, R35, R18, -R26 ;  /* 0x0000001223237223 */ /* 0x000fc8000001081a */
[----:B------:R-:W-:-:S05]  /*7150*/  FMUL.FTZ R26, R35, R6 ;  /* 0x00000006231a7220 */ /* 0x000fca0000410000 */
[----:B------:R-:W-:-:S05]  /*7160*/  F2FP.F16.F32.PACK_AB R27, R26, R27 ;  /* 0x0000001b1a1b723e */ /* 0x000fca00000000ff */
[----:B------:R0:W-:Y:S02]  /*7170*/  STG.E desc[UR8][R28.64], R27 ;  /* 0x0000001b1c007986 */ /* 0x0001e4000c101908 */
.L_x_1074:
[----:B------:R-:W-:Y:S05]  /*7180*/  BSYNC B0 ;  /* 0x0000000000007941 */ /* 0x000fea0003800000 */
.L_x_1073:
[----:B------:R-:W-:Y:S01]  /*7190*/  ISETP.NE.AND P0, PT, RZ, UR10, PT ;  /* 0x0000000aff007c0c */ /* 0x000fe2000bf05270 */
[C---:B0-----:R-:W-:Y:S01]  /*71a0*/  FADD.FTZ R27, -R24.reuse, R25 ;  /* 0x00000019181b7221 */ /* 0x041fe20000010100 */
        /* <DEDUP_REMOVED lines=26> */
.L_x_1075:
        /* <DEDUP_REMOVED lines=21> */
.L_x_1077:
[----:B------:R-:W-:Y:S05]  /*74a0*/  BSYNC B0 ;  /* 0x0000000000007941 */ /* 0x000fea0003800000 */
.L_x_1076:
        /* <DEDUP_REMOVED lines=28> */
.L_x_1078:
        /* <DEDUP_REMOVED lines=13> */
[----:B------:R-:W-:Y:S02]  /*7740*/  FFMA.FTZ R27, R19, R41, R32 ;  /* 0x00000029131b7223 */ /* 0x000fe40000010020 */
[----:B------:R-:W-:Y:S01]  /*7750*/  FMUL.FTZ R8, R31, R6 ;  /* 0x000000061f087220 */ /* 0x000fe20000410000 */
[----:B------:R-:W-:Y:S01]  /*7760*/  LEA R28, P0, R26, UR12, 0x1 ;  /* 0x0000000c1a1c7c11 */ /* 0x000fe2000f8008ff */
[----:B------:R-:W-:-:S03]  /*7770*/  FFMA.FTZ R27, R30, R15, -R27 ;  /* 0x0000000f1e1b7223 */ /* 0x000fc6000001081b */
[----:B------:R-:W-:Y:S01]  /*7780*/  LEA.HI.X R29, R26, UR13, R29, 0x1, P0 ;  /* 0x0000000d1a1d7c11 */ /* 0x000fe200080f0c1d */
[----:B------:R-:W-:-:S05]  /*7790*/  FMUL.FTZ R27, R27, R6 ;  /* 0x000000061b1b7220 */ /* 0x000fca0000410000 */
[----:B------:R-:W-:-:S05]  /*77a0*/  F2FP.F16.F32.PACK_AB R27, R8, R27 ;  /* 0x0000001b081b723e */ /* 0x000fca00000000ff */
[----:B------:R0:W-:Y:S02]  /*77b0*/  STG.E desc[UR8][R28.64], R27 ;  /* 0x0000001b1c007986 */ /* 0x0001e4000c101908 */
.L_x_1080:
[----:B------:R-:W-:Y:S05]  /*77c0*/  BSYNC B0 ;  /* 0x0000000000007941 */ /* 0x000fea0003800000 */
.L_x_1079:
        /* <DEDUP_REMOVED lines=28> */
.L_x_1081:
        /* <DEDUP_REMOVED lines=21> */
.L_x_1083:
[----:B------:R-:W-:Y:S05]  /*7ae0*/  BSYNC B0 ;  /* 0x0000000000007941 */ /* 0x000fea0003800000 */
.L_x_1082:
        /* <DEDUP_REMOVED lines=28> */
.L_x_1084:
        /* <DEDUP_REMOVED lines=21> */
.L_x_1086:
[----:B------:R-:W-:Y:S05]  /*7e00*/  BSYNC B0 ;  /* 0x0000000000007941 */ /* 0x000fea0003800000 */
.L_x_1085:
[----:B------:R-:W-:Y:S01]  /*7e10*/  ISETP.NE.AND P6, PT, RZ, UR10, PT ;  /* 0x0000000aff007c0c */ /* 0x000fe2000bfc5270 */
[C---:B------:R-:W-:Y:S01]  /*7e20*/  FADD.FTZ R7, -R24.reuse, R7 ;  /* 0x0000000718077221 */ /* 0x040fe20000010100 */
[----:B------:R-:W-:Y:S01]  /*7e30*/  FADD.FTZ R25, -R24, R25 ;  /* 0x0000001918197221 */ /* 0x000fe20000010100 */
[--C-:B0-----:R-:W-:Y:S02]  /*7e40*/  HADD2.F32 R26, -RZ, R69.reuse.H0_H0 ;  /* 0x20000045ff1a7230 */ /* 0x101fe40000004100 */
        /* <DEDUP_REMOVED lines=24> */
.L_x_1087:
        /* <DEDUP_REMOVED lines=20> */
.L_x_1089:
[----:B------:R-:W-:Y:S05]  /*8110*/  BSYNC B0 ;  /* 0x0000000000007941 */ /* 0x000fea0003800000 */
.L_x_1088:
[C---:B------:R-:W-:Y:S01]  /*8120*/  FADD.FTZ R35, -R24.reuse, R35 ;  /* 0x0000002318237221 */ /* 0x040fe20000010100 */
[----:B------:R-:W-:Y:S01]  /*8130*/  FADD.FTZ R37, -R24, R37 ;  /* 0x0000002518257221 */ /* 0x000fe20000010100 */
[--C-:B------:R-:W-:Y:S02]  /*8140*/  HADD2.F32 R26, -RZ, R68.reuse.H0_H0 ;  /* 0x20000044ff1a7230 */ /* 0x100fe40000004100 */
[----:B0-----:R-:W-:Y:S02]  /*8150*/  HADD2.F32 R7, -RZ, R68.H1_H1 ;  /* 0x30000044ff077230 */ /* 0x001fe40000004100 */
[-C--:B------:R-:W-:Y:S01]  /*8160*/  FMUL.FTZ R35, R35, R6.reuse ;  /* 0x0000000623237220 */ /* 0x080fe20000410000 */
[--C-:B------:R-:W-:Y:S02]  /*8170*/  HADD2.F32 R29, -RZ, R12.reuse.H0_H0 ;  /* 0x2000000cff1d7230 */ /* 0x100fe40000004100 */
[----:B------:R-:W-:Y:S01]  /*8180*/  FMUL.FTZ R37, R37, R6 ;  /* 0x0000000625257220 */ /* 0x000fe20000410000 */
        /* <DEDUP_REMOVED lines=20> */
.L_x_1090:
        /* <DEDUP_REMOVED lines=20> */
.L_x_1092:
[----:B------:R-:W-:Y:S05]  /*8410*/  BSYNC B0 ;  /* 0x0000000000007941 */ /* 0x000fea0003800000 */
.L_x_1091:
[C---:B------:R-:W-:Y:S01]  /*8420*/  FADD.FTZ R29, -R24.reuse, R29 ;  /* 0x0000001d181d7221 */ /* 0x040fe20000010100 */
[----:B------:R-:W-:Y:S01]  /*8430*/  FADD.FTZ R31, -R24, R31 ;  /* 0x0000001f181f7221 */ /* 0x000fe20000010100 */
[--C-:B------:R-:W-:Y:S02]  /*8440*/  HADD2.F32 R12, -RZ, R67.reuse.H0_H0 ;  /* 0x20000043ff0c7230 */ /* 0x100fe40000004100 */
[----:B------:R-:W-:Y:S02]  /*8450*/  HADD2.F32 R67, -RZ, R67.H1_H1 ;  /* 0x30000043ff437230 */ /* 0x000fe40000004100 */
[-C--:B------:R-:W-:Y:S01]  /*8460*/  FMUL.FTZ R29, R29, R6.reuse ;  /* 0x000000061d1d7220 */ /* 0x080fe20000410000 */
[----:B------:R-:W-:Y:S02]  /*8470*/  HADD2.F32 R35, -RZ, R13.H0_H0 ;  /* 0x2000000dff237230 */ /* 0x000fe40000004100 */
        /* <DEDUP_REMOVED lines=20> */
.L_x_1093:
        /* <DEDUP_REMOVED lines=20> */
.L_x_1095:
[----:B------:R-:W-:Y:S05]  /*8700*/  BSYNC B0 ;  /* 0x0000000000007941 */ /* 0x000fea0003800000 */
.L_x_1094:
[----:B------:R-:W-:Y:S02]  /*8710*/  HADD2.F32 R13, -RZ, R13.H1_H1 ;  /* 0x3000000dff0d7230 */ /* 0x000fe40000004100 */
[C---:B------:R-:W-:Y:S01]  /*8720*/  FADD.FTZ R35, -R24.reuse, R35 ;  /* 0x0000002318237221 */ /* 0x040fe20000010100 */
[--C-:B------:R-:W-:Y:S01]  /*8730*/  HADD2.F32 R12, -RZ, R66.reuse.H0_H0 ;  /* 0x20000042ff0c7230 */ /* 0x100fe20000004100 */
[----:B------:R-:W-:Y:S01]  /*8740*/  SHF.R.U32.HI R28, RZ, 0x3, R2 ;  /* 0x00000003ff1c7819 */ /* 0x000fe20000011602 */
[----:B01----:R-:W-:Y:S02]  /*8750*/  HADD2.F32 R7, -RZ, R66.H1_H1 ;  /* 0x30000042ff077230 */ /* 0x003fe40000004100 */
[----:B------:R-:W-:Y:S01]  /*8760*/  FADD.FTZ R13, -R24, R13 ;  /* 0x0000000d180d7221 */ /* 0x000fe20000010100 */
        /* <DEDUP_REMOVED lines=23> */
.L_x_1096:
        /* <DEDUP_REMOVED lines=20> */
.L_x_1098:
[----:B------:R-:W-:Y:S05]  /*8a20*/  BSYNC B0 ;  /* 0x0000000000007941 */ /* 0x000fea0003800000 */
.L_x_1097:
[C---:B------:R-:W-:Y:S01]  /*8a30*/  FADD.FTZ R29, -R24.reuse, R29 ;  /* 0x0000001d181d7221 */ /* 0x040fe20000010100 */
[----:B------:R-:W-:Y:S01]  /*8a40*/  FADD.FTZ R31, -R24, R31 ;  /* 0x0000001f181f7221 */ /* 0x000fe20000010100 */
[--C-:B------:R-:W-:Y:S02]  /*8a50*/  HADD2.F32 R12, -RZ, R65.reuse.H0_H0 ;  /* 0x20000041ff0c7230 */ /* 0x100fe40000004100 */
[----:B------:R-:W-:Y:S02]  /*8a60*/  IMAD R33, R33, UR7, R28 ;  /* 0x0000000721217c24 */ /* 0x000fe4000f8e021c */
[-C--:B------:R-:W-:Y:S01]  /*8a70*/  FMUL.FTZ R29, R29, R6.reuse ;  /* 0x000000061d1d7220 */ /* 0x080fe20000410000 */
[----:B------:R-:W-:Y:S02]  /*8a80*/  HADD2.F32 R65, -RZ, R65.H1_H1 ;  /* 0x30000041ff417230 */ /* 0x000fe40000004100 */
[----:B------:R-:W-:Y:S01]  /*8a90*/  FMUL.FTZ R31, R31, R6 ;  /* 0x000000061f1f7220 */ /* 0x000fe20000410000 */
[----:B------:R-:W-:Y:S01]  /*8aa0*/  HADD2.F32 R27, -RZ, R63.H0_H0 ;  /* 0x2000003fff1b7230 */ /* 0x000fe20000004100 */
        /* <DEDUP_REMOVED lines=19> */
.L_x_1099:
        /* <DEDUP_REMOVED lines=20> */
.L_x_1101:
[----:B------:R-:W-:Y:S05]  /*8d20*/  BSYNC B0 ;  /* 0x0000000000007941 */ /* 0x000fea0003800000 */
.L_x_1100:
[----:B------:R-:W-:Y:S02]  /*8d30*/  HADD2.F32 R63, -RZ, R63.H1_H1 ;  /* 0x3000003fff3f7230 */ /* 0x000fe40000004100 */
[C---:B------:R-:W-:Y:S01]  /*8d40*/  FADD.FTZ R27, -R24.reuse, R27 ;  /* 0x0000001b181b7221 */ /* 0x040fe20000010100 */
[----:B------:R-:W-:Y:S01]  /*8d50*/  IADD3 R28, R33, 0x180, RZ ;  /* 0x00000180211c7810 */ /* 0x000fe20007ffe0ff */
[----:B------:R-:W-:Y:S01]  /*8d60*/  ULDC.64 UR12, c[0x0][0x290] ;  /* 0x0000a400000c7ab9 */ /* 0x000fe20000000a00 */
[--C-:B------:R-:W-:Y:S02]  /*8d70*/  HADD2.F32 R12, -RZ, R80.reuse.H0_H0 ;  /* 0x20000050ff0c7230 */ /* 0x100fe40000004100 */
[----:B------:R-:W-:Y:S01]  /*8d80*/  FADD.FTZ R63, -R24, R63 ;  /* 0x0000003f183f7221 */ /* 0x000fe20000010100 */
[----:B01----:R-:W-:Y:S02]  /*8d90*/  HADD2.F32 R7, -RZ, R80.H1_H1 ;  /* 0x30000050ff077230 */ /* 0x003fe40000004100 */
        /* <DEDUP_REMOVED lines=22> */
.L_x_1102:
        /* <DEDUP_REMOVED lines=25> */
.L_x_1104:
[----:B------:R-:W-:Y:S05]  /*9090*/  BSYNC B0 ;  /* 0x0000000000007941 */ /* 0x000fea0003800000 */
.L_x_1103:
[C---:B------:R-:W-:Y:S01]  /*90a0*/  FADD.FTZ R13, -R24.reuse, R13 ;  /* 0x0000000d180d7221 */ /* 0x040fe20000010100 */
[----:B------:R-:W-:Y:S01]  /*90b0*/  IADD3 R29, R33, 0x1a0, RZ ;  /* 0x000001a0211d7810 */ /* 0x000fe20007ffe0ff */
[----:B------:R-:W-:Y:S01]  /*90c0*/  FADD.FTZ R25, -R24, R25 ;  /* 0x0000001918197221 */ /* 0x000fe20000010100 */
[--C-:B------:R-:W-:Y:S02]  /*90d0*/  HADD2.F32 R12, -RZ, R79.reuse.H0_H0 ;  /* 0x2000004fff0c7230 */ /* 0x100fe40000004100 */
        /* <DEDUP_REMOVED lines=23> */
.L_x_1105:
        /* <DEDUP_REMOVED lines=25> */
.L_x_1107:
[----:B------:R-:W-:Y:S05]  /*93e0*/  BSYNC B0 ;  /* 0x0000000000007941 */ /* 0x000fea0003800000 */
.L_x_1106:
[C---:B------:R-:W-:Y:S01]  /*93f0*/  FADD.FTZ R13, -R24.reuse, R13 ;  /* 0x0000000d180d7221 */ /* 0x040fe20000010100 */
[----:B------:R-:W-:Y:S01]  /*9400*/  IADD3 R28, R33, 0x1c0, RZ ;  /* 0x000001c0211c7810 */ /* 0x000fe20007ffe0ff */
[----:B------:R-:W-:Y:S01]  /*9410*/  FADD.FTZ R61, -R24, R61 ;  /* 0x0000003d183d7221 */ /* 0x000fe20000010100 */
[--C-:B------:R-:W-:Y:S02]  /*9420*/  HADD2.F32 R12, -RZ, R78.reuse.H0_H0 ;  /* 0x2000004eff0c7230 */ /* 0x100fe40000004100 */
[-C--:B------:R-:W-:Y:S01]  /*9430*/  FMUL.FTZ R27, R13, R6.reuse ;  /* 0x000000060d1b7220 */ /* 0x080fe20000410000 */
[----:B01----:R-:W-:Y:S01]  /*9440*/  HADD2.F32 R7, -RZ, R78.H1_H1 ;  /* 0x3000004eff077230 */ /* 0x003fe20000004100 */
        /* <DEDUP_REMOVED lines=21> */
.L_x_1108:
[----:B------:R-:W-:Y:S01]  /*95a0*/  ISETP.GE.U32.AND P0, PT, R28, UR12, PT ;  /* 0x0000000c1c007c0c */ /* 0x000fe2000bf06070 */
[--C-:B------:R-:W-:Y:S01]  /*95b0*/  HADD2.F32 R9, -RZ, R62.reuse.H0_H0 ;  /* 0x2000003eff097230 */ /* 0x100fe20000004100 */
        /* <DEDUP_REMOVED lines=25> */
.L_x_1110:
[----:B------:R-:W-:Y:S05]  /*9750*/  BSYNC B0 ;  /* 0x0000000000007941 */ /* 0x000fea0003800000 */
.L_x_1109:
[----:B------:R-:W-:Y:S01]  /*9760*/  IADD3 R33, R33, 0x1e0, RZ ;  /* 0x000001e021217810 */ /* 0x000fe20007ffe0ff */
[--C-:B------:R-:W-:Y:S02]  /*9770*/  HADD2.F32 R12, -RZ, R77.reuse.H0_H0 ;  /* 0x2000004dff0c7230 */ /* 0x100fe40000004100 */
[-C--:B------:R-:W-:Y:S01]  /*9780*/  FMUL.FTZ R27, R13, R6.reuse ;  /* 0x000000060d1b7220 */ /* 0x080fe20000410000 */
[----:B------:R-:W-:Y:S01]  /*9790*/  HADD2.F32 R77, -RZ, R77.H1_H1 ;  /* 0x3000004dff4d7230 */ /* 0x000fe20000004100 */
[----:B------:R-:W-:Y:S01]  /*97a0*/  SHF.R.S32.HI R26, RZ, 0x1f, R33 ;  /* 0x0000001fff1a7819 */ /* 0x000fe20000011421 */
[----:B------:R-:W-:Y:S01]  /*97b0*/  FMUL.FTZ R25, R25, R6 ;  /* 0x0000000619197220 */ /* 0x000fe20000410000 */
[----:B------:R-:W-:Y:S06]  /*97c0*/  @!P6 BRA `(.L_x_1111) ;  /* 0x000000000048e947 */ /* 0x000fec0003800000 */
        /* <DEDUP_REMOVED lines=18> */
.L_x_1111:
[----:B------:R-:W-:Y:S01]  /*98f0*/  ISETP.GE.U32.AND P0, PT, R33, UR12, PT ;  /* 0x0000000c21007c0c */ /* 0x000fe2000bf06070 */
[----:B------:R-:W-:Y:S03]  /*9900*/  BSSY B0, `(.L_x_1112) ;  /* 0x0000016000007945 */ /* 0x000fe60003800000 */
[----:B------:R-:W-:-:S04]  /*9910*/  ISETP.GE.AND.EX P0, PT, R26, UR13, PT, P0 ;  /* 0x0000000d1a007c0c */ /* 0x000fc8000bf06300 */
        /* <DEDUP_REMOVED lines=20> */
.L_x_1113:
[----:B------:R-:W-:Y:S05]  /*9a60*/  BSYNC B0 ;  /* 0x0000000000007941 */ /* 0x000fea0003800000 */
.L_x_1112:
[----:B------:R-:W-:Y:S02]  /*9a70*/  IADD3 R5, R3, R5, RZ ;  /* 0x0000000503057210 */ /* 0x000fe40007ffe0ff */
[----:B------:R-:W-:Y:S02]  /*9a80*/  IADD3 R82, R82, 0x1, RZ ;  /* 0x0000000152527810 */ /* 0x000fe40007ffe0ff */
[----:B------:R-:W-:-:S13]  /*9a90*/  ISETP.GE.AND P0, PT, R5, UR4, PT ;  /* 0x0000000405007c0c */ /* 0x000fda000bf06270 */
[----:B------:R-:W-:Y:S05]  /*9aa0*/  @!P0 BRA `(.L_x_1114) ;  /* 0xffffff6c000c8947 */ /* 0x000fea000383ffff */
.L_x_1031:
[----:B------:R-:W2:Y:S01]  /*9ab0*/  LDC R6, c[0x0][0xc] ;  /* 0x00000300ff067b82 */ /* 0x000ea20000000800 */
[----:B------:R-:W-:Y:S01]  /*9ac0*/  ISETP.NE.AND P2, PT, R2, RZ, PT ;  /* 0x000000ff0200720c */ /* 0x000fe20003f45270 */
[----:B------:R-:W-:Y:S06]  /*9ad0*/  BSSY B0, `(.L_x_1115) ;  /* 0x0000015000007945 */ /* 0x000fec0003800000 */
[----:B------:R-:W3:Y:S08]  /*9ae0*/  LDC R9, c[0x0][0x10] ;  /* 0x00000400ff097b82 */ /* 0x000ef00000000800 */
[----:B------:R-:W4:Y:S01]  /*9af0*/  LDC.64 R4, c[0x0][0x258] ;  /* 0x00009600ff047b82 */ /* 0x000f220000000a00 */
[----:B--2---:R-:W-:-:S02]  /*9b00*/  IADD3 R3, R6, -0x1, RZ ;  /* 0xffffffff06037810 */ /* 0x004fc40007ffe0ff */
[----:B------:R-:W-:Y:S02]  /*9b10*/  ISETP.NE.AND P1, PT, R6, 0x1, PT ;  /* 0x000000010600780c */ /* 0x000fe40003f25270 */
[----:B------:R-:W-:Y:S02]  /*9b20*/  ISETP.NE.AND P0, PT, R3, UR7, PT ;  /* 0x0000000703007c0c */ /* 0x000fe4000bf05270 */
[C---:B---3--:R-:W-:Y:S02]  /*9b30*/  SHF.L.U32 R3, R9.reuse, 0x1, RZ ;  /* 0x0000000109037819 */ /* 0x048fe400000006ff */
[----:B01----:R-:W-:Y:S02]  /*9b40*/  IADD3 R7, R9, -0x1, RZ ;  /* 0xffffffff09077810 */ /* 0x003fe40007ffe0ff */
[----:B------:R-:W-:Y:S02]  /*9b50*/  SEL R3, R3, RZ, P1 ;  /* 0x000000ff03037207 */ /* 0x000fe40000800000 */
[----:B------:R-:W-:-:S03]  /*9b60*/  ISETP.NE.OR P0, PT, R0, R7, P0 ;  /* 0x000000070000720c */ /* 0x000fc60000705670 */
[----:B----4-:R-:W-:Y:S01]  /*9b70*/  IMAD.WIDE.U32 R4, R3, 0x4, R4 ;  /* 0x0000000403047825 */ /* 0x010fe200078e0004 */
        /* <DEDUP_REMOVED lines=10> */
.L_x_1116:
[----:B------:R-:W-:Y:S05]  /*9c20*/  BSYNC B0 ;  /* 0x0000000000007941 */ /* 0x000fea0003800000 */
.L_x_1115:
[----:B------:R-:W-:Y:S05]  /*9c30*/  @P0 EXIT ;  /* 0x000000000000094d */ /* 0x000fea0003800000 */
[----:B------:R-:W-:Y:S05]  /*9c40*/  @P2 BRA `(.L_x_1117) ;  /* 0x0000000000202947 */ /* 0x000fea0003800000 */
[----:B------:R-:W-:-:S05]  /*9c50*/  IMAD R0, R6, R9, RZ ;  /* 0x0000000906007224 */ /* 0x000fca00078e02ff */
[----:B------:R-:W-:-:S13]  /*9c60*/  ISETP.NE.AND P0, PT, R0, -0x1, PT ;  /* 0xffffffff0000780c */ /* 0x000fda0003f05270 */
[----:B------:R-:W-:Y:S05]  /*9c70*/  @!P0 BRA `(.L_x_1117) ;  /* 0x0000000000148947 */ /* 0x000fea0003800000 */
.L_x_1118:
[----:B0-----:R-:W2:Y:S04]  /*9c80*/  LDG.E.STRONG.GPU R3, desc[UR8][R4.64] ;  /* 0x0000000804037981 */ /* 0x001ea8000c1ef900 */
[----:B--2---:R-:W-:Y:S01]  /*9c90*/  CCTL.IVALL ;  /* 0x00000000ff00798f */ /* 0x004fe20002000000 */
[----:B------:R-:W-:Y:S05]  /*9ca0*/  YIELD ;  /* 0x0000000000007946 */ /* 0x000fea0003800000 */
[----:B------:R-:W-:-:S13]  /*9cb0*/  ISETP.NE.AND P0, PT, R3, R0, PT ;  /* 0x000000000300720c */ /* 0x000fda0003f05270 */
[----:B------:R-:W-:Y:S05]  /*9cc0*/  @P0 BRA `(.L_x_1118) ;  /* 0xfffffffc00ec0947 */ /* 0x000fea000383ffff */
.L_x_1117:
        /* <DEDUP_REMOVED lines=24> */
.L_x_1119:
        /* <DEDUP_REMOVED lines=25> */
.L_x_1120:
        /* <DEDUP_REMOVED lines=10> */
.L_x_3315:


//--------------------- .text._Z35group_norm_nhwc_bwd_one_pass_kernelI11Fp16IOFp16WLi64ELi16ELi256EEv26Group_norm_nhwc_bwd_params --------------------------
	.section	.text._Z35group_norm_nhwc_bwd_one_pass_kernelI11Fp16IOFp16WLi64ELi16ELi256EEv26Group_norm_nhwc_bwd_params,"ax",@progbits
	.align	128
        .global         _Z35group_norm_nhwc_bwd_one_pass_kernelI11Fp16IOFp16WLi64ELi16ELi256EEv26Group_norm_nhwc_bwd_params
        .type           _Z35group_norm_nhwc_bwd_one_pass_kernelI11Fp16IOFp16WLi64ELi16ELi256EEv26Group_norm_nhwc_bwd_params,@function
        .size           _Z35group_norm_nhwc_bwd_one_pass_kernelI11Fp16IOFp16WLi64ELi16ELi256EEv26Group_norm_nhwc_bwd_params,(.L_x_3316 - _Z35group_norm_nhwc_bwd_one_pass_kernelI11Fp16IOFp16WLi64ELi16ELi256EEv26Group_norm_nhwc_bwd_params)
        .other          _Z35group_norm_nhwc_bwd_one_pass_kernelI11Fp16IOFp16WLi64ELi16ELi256EEv26Group_norm_nhwc_bwd_params,@"STO_CUDA_ENTRY STV_DEFAULT"
_Z35group_norm_nhwc_bwd_one_pass_kernelI11Fp16IOFp16WLi64ELi16ELi256EEv26Group_norm_nhwc_bwd_params:
.text._Z35group_norm_nhwc_bwd_one_pass_kernelI11Fp16IOFp16WLi64ELi16ELi256EEv26Group_norm_nhwc_bwd_params:
        /* <DEDUP_REMOVED lines=47> */
.L_x_1148:
        /* <DEDUP_REMOVED lines=125> */
.L_x_1123:
[----:B------:R-:W-:Y:S05]  /*0ac0*/  BSYNC B0 ;  /* 0x0000000000007941 */ /* 0x000fea0003800000 */
.L_x_1122:
        /* <DEDUP_REMOVED lines=34> */
.L_x_1124:
        /* <DEDUP_REMOVED lines=26> */
.L_x_1125:
        /* <DEDUP_REMOVED lines=75> */
.L_x_1127:
[----:B------:R-:W-:Y:S05]  /*1340*/  BSYNC B0 ;  /* 0x0000000000007941 */ /* 0x000fea0003800000 */
.L_x_1126:
        /* <DEDUP_REMOVED lines=158> */
.L_x_1129:
[----:B------:R-:W-:Y:S05]  /*1d30*/  BSYNC B0 ;  /* 0x0000000000007941 */ /* 0x000fea0003800000 */
.L_x_1128:
        /* <DEDUP_REMOVED lines=19> */
.L_x_1131:
[----:B------:R-:W-:Y:S05]  /*1e70*/  BSYNC B0 ;  /* 0x0000000000007941 */ /* 0x000fea0003800000 */
.L_x_1130:
        /* <DEDUP_REMOVED lines=31> */
.L_x_1134:
[----:B-1----:R-:W2:Y:S04]  /*2070*/  LDG.E.STRONG.GPU R10, desc[UR12][R8.64] ;  /* 0x0000000c080a7981 */ /* 0x002ea8000c1ef900 */
[----:B--2---:R-:W-:Y:S01]  /*2080*/  CCTL.IVALL ;  /* 0x00000000ff00798f */ /* 0x004fe20002000000 */
[----:B------:R-:W-:Y:S05]  /*2090*/  YIELD ;  /* 0x0000000000007946 */ /* 0x000fea0003800000 */
[----:B------:R-:W-:-:S13]  /*20a0*/  ISETP.NE.AND P0, PT, R10, R15, PT ;  /* 0x0000000f0a00720c */ /* 0x000fda0003f05270 */
[----:B------:R-:W-:Y:S05]  /*20b0*/  @P0 BRA `(.L_x_1134) ;  /* 0xfffffffc00ec0947 */ /* 0x000fea000383ffff */
.L_x_1133:
        /* <DEDUP_REMOVED lines=16> */
.L_x_1138:
        /* <DEDUP_REMOVED lines=115> */
.L_x_1137:
        /* <DEDUP_REMOVED lines=61> */
.L_x_1139:
[----:B------:R-:W-:-:S13]  /*2cc0*/  ISETP.NE.OR P0, PT, R16, RZ, P0 ;  /* 0x000000ff1000720c */ /* 0x000fda0000705670 */
[----:B------:R-:W-:Y:S05]  /*2cd0*/  @!P0 BRA `(.L_x_1135) ;  /* 0x00000000007c8947 */ /* 0x000fea0003800000 */
.L_x_1136:
        /* <DEDUP_REMOVED lines=31> */
.L_x_1135:
        /* <DEDUP_REMOVED lines=11> */
.L_x_1141:
[----:B------:R-:W-:Y:S05]  /*2f80*/  BSYNC B0 ;  /* 0x0000000000007941 */ /* 0x000fea0003800000 */
.L_x_1140:
        /* <DEDUP_REMOVED lines=16> */
.L_x_1132:
        /* <DEDUP_REMOVED lines=40> */
.L_x_1142:
        /* <DEDUP_REMOVED lines=21> */
.L_x_1144:
[----:B------:R-:W-:Y:S05]  /*3460*/  BSYNC B0 ;  /* 0x0000000000007941 */ /* 0x000fea0003800000 */
.L_x_1143:
        /* <DEDUP_REMOVED lines=27> */
.L_x_1145:
        /* <DEDUP_REMOVED lines=26> */
.L_x_1147:
[----:B------:R-:W-:Y:S05]  /*37c0*/  BSYNC B0 ;  /* 0x0000000000007941 */ /* 0x000fea0003800000 */
.L_x_1146:
[----:B------:R-:W-:Y:S01]  /*37d0*/  ULDC UR4, c[0x0][0x2a0] ;  /* 0x0000a80000047ab9 */ /* 0x000fe20000000800 */
[----:B------:R-:W-:Y:S01]  /*37e0*/  ULDC UR6, c[0x0][0x270] ;  /* 0x00009c0000067ab9 */ /* 0x000fe20000000800 */
[----:B------:R-:W-:Y:S01]  /*37f0*/  IADD3 R35, R24, R35, RZ ;  /* 0x0000002318237210 */ /* 0x000fe20007ffe0ff */
[----:B------:R-:W-:Y:S01]  /*3800*/  UIMAD UR4, UR4, UR6, URZ ;  /* 0x00000006040472a4 */ /* 0x000fe2000f8e023f */
[----:B------:R-:W-:-:S05]  /*3810*/  IADD3 R34, R34, 0x1, RZ ;  /* 0x0000000122227810 */ /* 0x000fca0007ffe0ff */
[----:B------:R-:W-:-:S13]  /*3820*/  ISETP.GE.AND P0, PT, R35, UR4, PT ;  /* 0x0000000423007c0c */ /* 0x000fda000bf06270 */
[----:B------:R-:W-:Y:S05]  /*3830*/  @!P0 BRA `(.L_x_1148) ;  /* 0xffffffc800ac8947 */ /* 0x000fea000383ffff */
.L_x_1121:
        /* <DEDUP_REMOVED lines=23> */
.L_x_1150:
[----:B------:R-:W-:Y:S05]  /*39b0*/  BSYNC B0 ;  /* 0x0000000000007941 */ /* 0x000fea0003800000 */
.L_x_1149:
[----:B------:R-:W-:Y:S05]  /*39c0*/  @P0 EXIT ;  /* 0x000000000000094d */ /* 0x000fea0003800000 */
[----:B------:R-:W-:Y:S05]  /*39d0*/  @P2 BRA `(.L_x_1151) ;  /* 0x0000000000202947 */ /* 0x000fea0003800000 */
[----:B------:R-:W-:-:S05]  /*39e0*/  IMAD R0, R6, R7, RZ ;  /* 0x0000000706007224 */ /* 0x000fca00078e02ff */
[----:B------:R-:W-:-:S13]  /*39f0*/  ISETP.NE.AND P0, PT, R0, -0x1, PT ;  /* 0xffffffff0000780c */ /* 0x000fda0003f05270 */
[----:B------:R-:W-:Y:S05]  /*3a00*/  @!P0 BRA `(.L_x_1151) ;  /* 0x0000000000148947 */ /* 0x000fea0003800000 */
.L_x_1152:
[----:B0-----:R-:W2:Y:S04]  /*3a10*/  LDG.E.STRONG.GPU R5, desc[UR12][R2.64] ;  /* 0x0000000c02057981 */ /* 0x001ea8000c1ef900 */
[----:B--2---:R-:W-:Y:S01]  /*3a20*/  CCTL.IVALL ;  /* 0x00000000ff00798f */ /* 0x004fe20002000000 */
[----:B------:R-:W-:Y:S05]  /*3a30*/  YIELD ;  /* 0x0000000000007946 */ /* 0x000fea0003800000 */
[----:B------:R-:W-:-:S13]  /*3a40*/  ISETP.NE.AND P0, PT, R5, R0, PT ;  /* 0x000000000500720c */ /* 0x000fda0003f05270 */
[----:B------:R-:W-:Y:S05]  /*3a50*/  @P0 BRA `(.L_x_1152) ;  /* 0xfffffffc00ec0947 */ /* 0x000fea000383ffff */
.L_x_1151:
        /* <DEDUP_REMOVED lines=24> */
.L_x_1153:
        /* <DEDUP_REMOVED lines=25> */
.L_x_1154:
        /* <DEDUP_REMOVED lines=9> */
.L_x_3316:


//--------------------- .text._Z35group_norm_nhwc_bwd_one_pass_kernelI11Fp16IOFp16WLi128ELi16ELi256EEv26Group_norm_nhwc_bwd_params --------------------------
	.section	.text._Z35group_norm_nhwc_bwd_one_pass_kernelI11Fp16IOFp16WLi128ELi16ELi256EEv26Group_norm_nhwc_bwd_params,"ax",@progbits
	.align	128
        .global         _Z35group_norm_nhwc_bwd_one_pass_kernelI11Fp16IOFp16WLi128ELi16ELi256EEv26Group_norm_nhwc_bwd_params
        .type           _Z35group_norm_nhwc_bwd_one_pass_kernelI11Fp16IOFp16WLi128ELi16ELi256EEv26Group_norm_nhwc_bwd_params,@function
        .size           _Z35group_norm_nhwc_bwd_one_pass_kernelI11Fp16IOFp16WLi128ELi16ELi256EEv26Group_norm_nhwc_bwd_params,(.L_x_3317 - _Z35group_norm_nhwc_bwd_one_pass_kernelI11Fp16IOFp16WLi128ELi16ELi256EEv26Group_norm_nhwc_bwd_params)
        .other          _Z35group_norm_nhwc_bwd_one_pass_kernelI11Fp16IOFp16WLi128ELi16ELi256EEv26Group_norm_nhwc_bwd_params,@"STO_CUDA_ENTRY STV_DEFAULT"
_Z35group_norm_nhwc_bwd_one_pass_kernelI11Fp16IOFp16WLi128ELi16ELi256EEv26Group_norm_nhwc_bwd_params:
.text._Z35group_norm_nhwc_bwd_one_pass_kernelI11Fp16IOFp16WLi128ELi16ELi256EEv26Group_norm_nhwc_bwd_params:
        /* <DEDUP_REMOVED lines=48> */
.L_x_1190:
        /* <DEDUP_REMOVED lines=174> */
.L_x_1157:
[----:B------:R-:W-:Y:S05]  /*0de0*/  BSYNC B0 ;  /* 0x0000000000007941 */ /* 0x000fea0003800000 */
.L_x_1156:
        /* <DEDUP_REMOVED lines=29> */
.L_x_1158:
        /* <DEDUP_REMOVED lines=33> */
.L_x_1159:
        /* <DEDUP_REMOVED lines=31> */
.L_x_1160:
        /* <DEDUP_REMOVED lines=35> */
.L_x_1161:
        /* <DEDUP_REMOVED lines=81> */
.L_x_1163:
[----:B------:R-:W-:Y:S05]  /*1b00*/  BSYNC B0 ;  /* 0x0000000000007941 */ /* 0x000fea0003800000 */
.L_x_1162:
        /* <DEDUP_REMOVED lines=158> */
.L_x_1165:
[----:B------:R-:W-:Y:S05]  /*24f0*/  BSYNC B0 ;  /* 0x0000000000007941 */ /* 0x000fea0003800000 */
.L_x_1164:
        /* <DEDUP_REMOVED lines=20> */
.L_x_1167:
[----:B------:R-:W-:Y:S05]  /*2640*/  BSYNC B0 ;  /* 0x0000000000007941 */ /* 0x000fea0003800000 */
.L_x_1166:
        /* <DEDUP_REMOVED lines=35> */
.L_x_1170:
[----:B------:R-:W2:Y:S04]  /*2880*/  LDG.E.STRONG.GPU R5, desc[UR12][R8.64] ;  /* 0x0000000c08057981 */ /* 0x000ea8000c1ef900 */
[----:B--2---:R-:W-:Y:S01]  /*2890*/  CCTL.IVALL ;  /* 0x00000000ff00798f */ /* 0x004fe20002000000 */
[----:B------:R-:W-:Y:S05]  /*28a0*/  YIELD ;  /* 0x0000000000007946 */ /* 0x000fea0003800000 */
[----:B------:R-:W-:-:S13]  /*28b0*/  ISETP.NE.AND P0, PT, R5, R12, PT ;  /* 0x0000000c0500720c */ /* 0x000fda0003f05270 */
[----:B------:R-:W-:Y:S05]  /*28c0*/  @P0 BRA `(.L_x_1170) ;  /* 0xfffffffc00ec0947 */ /* 0x000fea000383ffff */
.L_x_1169:
        /* <DEDUP_REMOVED lines=17> */
.L_x_1174:
        /* <DEDUP_REMOVED lines=115> */
.L_x_1173:
        /* <DEDUP_REMOVED lines=61> */
.L_x_1175:
[----:B------:R-:W-:-:S13]  /*34e0*/  ISETP.NE.OR P0, PT, R5, RZ, P0 ;  /* 0x000000ff0500720c */ /* 0x000fda0000705670 */
[----:B------:R-:W-:Y:S05]  /*34f0*/  @!P0 BRA `(.L_x_1171) ;  /* 0x00000000007c8947 */ /* 0x000fea0003800000 */
.L_x_1172:
        /* <DEDUP_REMOVED lines=31> */
.L_x_1171:
        /* <DEDUP_REMOVED lines=11> */
.L_x_1177:
[----:B------:R-:W-:Y:S05]  /*37a0*/  BSYNC B0 ;  /* 0x0000000000007941 */ /* 0x000fea0003800000 */
.L_x_1176:
        /* <DEDUP_REMOVED lines=16> */
.L_x_1168:
        /* <DEDUP_REMOVED lines=50> */
.L_x_1178:
        /* <DEDUP_REMOVED lines=21> */
.L_x_1180:
[----:B------:R-:W-:Y:S05]  /*3d20*/  BSYNC B0 ;  /* 0x0000000000007941 */ /* 0x000fea0003800000 */
.L_x_1179:
        /* <DEDUP_REMOVED lines=25> */
.L_x_1181:
        /* <DEDUP_REMOVED lines=22> */
.L_x_1183:
[----:B------:R-:W-:Y:S05]  /*4020*/  BSYNC B0 ;  /* 0x0000000000007941 */ /* 0x000fea0003800000 */
.L_x_1182:
        /* <DEDUP_REMOVED lines=31> */
.L_x_1184:
        /* <DEDUP_REMOVED lines=22> */
.L_x_1186:
[----:B------:R-:W-:Y:S05]  /*4380*/  BSYNC B0 ;  /* 0x0000000000007941 */ /* 0x000fea0003800000 */
.L_x_1185:
        /* <DEDUP_REMOVED lines=25> */
.L_x_1187:
        /* <DEDUP_REMOVED lines=21> */
.L_x_1189:
[----:B------:R-:W-:Y:S05]  /*4670*/  BSYNC B0 ;  /* 0x0000000000007941 */ /* 0x000fea0003800000 */
.L_x_1188:
        /* <DEDUP_REMOVED lines=8> */
.L_x_1155:
        /* <DEDUP_REMOVED lines=23> */
.L_x_1192:
[----:B------:R-:W-:Y:S05]  /*4870*/  BSYNC B0 ;  /* 0x0000000000007941 */ /* 0x000fea0003800000 */
.L_x_1191:
[----:B------:R-:W-:Y:S05]  /*4880*/  @P0 EXIT ;  /* 0x000000000000094d */ /* 0x000fea0003800000 */
[----:B------:R-:W-:Y:S05]  /*4890*/  @P2 BRA `(.L_x_1193) ;  /* 0x0000000000202947 */ /* 0x000fea0003800000 */
[----:B------:R-:W-:-:S05]  /*48a0*/  IMAD R0, R6, R7, RZ ;  /* 0x0000000706007224 */ /* 0x000fca00078e02ff */
[----:B------:R-:W-:-:S13]  /*48b0*/  ISETP.NE.AND P0, PT, R0, -0x1, PT ;  /* 0xffffffff0000780c */ /* 0x000fda0003f05270 */
[----:B------:R-:W-:Y:S05]  /*48c0*/  @!P0 BRA `(.L_x_1193) ;  /* 0x0000000000148947 */ /* 0x000fea0003800000 */
.L_x_1194:
[----:B0-----:R-:W2:Y:S04]  /*48d0*/  LDG.E.STRONG.GPU R5, desc[UR12][R2.64] ;  /* 0x0000000c02057981 */ /* 0x001ea8000c1ef900 */
[----:B--2---:R-:W-:Y:S01]  /*48e0*/  CCTL.IVALL ;  /* 0x00000000ff00798f */ /* 0x004fe20002000000 */
[----:B------:R-:W-:Y:S05]  /*48f0*/  YIELD ;  /* 0x0000000000007946 */ /* 0x000fea0003800000 */
[----:B------:R-:W-:-:S13]  /*4900*/  ISETP.NE.AND P0, PT, R5, R0, PT ;  /* 0x000000000500720c */ /* 0x000fda0003f05270 */
[----:B------:R-:W-:Y:S05]  /*4910*/  @P0 BRA `(.L_x_1194) ;  /* 0xfffffffc00ec0947 */ /* 0x000fea000383ffff */
.L_x_1193:
        /* <DEDUP_REMOVED lines=24> */
.L_x_1195:
        /* <DEDUP_REMOVED lines=25> */
.L_x_1196:
        /* <DEDUP_REMOVED lines=13> */
.L_x_3317:


//--------------------- .text._Z35group_norm_nhwc_bwd_one_pass_kernelI11Fp16IOFp16WLi256ELi16ELi256EEv26Group_norm_nhwc_bwd_params --------------------------
	.section	.text._Z35group_norm_nhwc_bwd_one_pass_kernelI11Fp16IOFp16WLi256ELi16ELi256EEv26Group_norm_nhwc_bwd_params,"ax",@progbits
	.align	128
        .global         _Z35group_norm_nhwc_bwd_one_pass_kernelI11Fp16IOFp16WLi256ELi16ELi256EEv26Group_norm_nhwc_bwd_params
        .type           _Z35group_norm_nhwc_bwd_one_pass_kernelI11Fp16IOFp16WLi256ELi16ELi256EEv26Group_norm_nhwc_bwd_params,@function
        .size           _Z35group_norm_nhwc_bwd_one_pass_kernelI11Fp16IOFp16WLi256ELi16ELi256EEv26Group_norm_nhwc_bwd_params,(.L_x_3318 - _Z35group_norm_nhwc_bwd_one_pass_kernelI11Fp16IOFp16WLi256ELi16ELi256EEv26Group_norm_nhwc_bwd_params)
        .other          _Z35group_norm_nhwc_bwd_one_pass_kernelI11Fp16IOFp16WLi256ELi16ELi256EEv26Group_norm_nhwc_bwd_params,@"STO_CUDA_ENTRY STV_DEFAULT"
_Z35group_norm_nhwc_bwd_one_pass_kernelI11Fp16IOFp16WLi256ELi16ELi256EEv26Group_norm_nhwc_bwd_params:
.text._Z35group_norm_nhwc_bwd_one_pass_kernelI11Fp16IOFp16WLi256ELi16ELi256EEv26Group_norm_nhwc_bwd_params:
        /* <DEDUP_REMOVED lines=47> */
.L_x_1248:
        /* <DEDUP_REMOVED lines=269> */
.L_x_1199:
[----:B------:R-:W-:Y:S05]  /*13c0*/  BSYNC B0 ;  /* 0x0000000000007941 */ /* 0x000fea0003800000 */
.L_x_1198:
        /* <DEDUP_REMOVED lines=28> */
.L_x_1200:
        /* <DEDUP_REMOVED lines=33> */
.L_x_1201:
        /* <DEDUP_REMOVED lines=31> */
.L_x_1202:
        /* <DEDUP_REMOVED lines=35> */
.L_x_1203:
        /* <DEDUP_REMOVED lines=32> */
.L_x_1204:
        /* <DEDUP_REMOVED lines=40> */
.L_x_1205:
        /* <DEDUP_REMOVED lines=36> */
.L_x_1206:
        /* <DEDUP_REMOVED lines=35> */
.L_x_1207:
        /* <DEDUP_REMOVED lines=89> */
.L_x_1209:
[----:B------:R-:W-:Y:S05]  /*2a40*/  BSYNC B0 ;  /* 0x0000000000007941 */ /* 0x000fea0003800000 */
.L_x_1208:
        /* <DEDUP_REMOVED lines=159> */
.L_x_1211:
[----:B------:R-:W-:Y:S05]  /*3440*/  BSYNC B0 ;  /* 0x0000000000007941 */ /* 0x000fea0003800000 */
.L_x_1210:
        /* <DEDUP_REMOVED lines=19> */
.L_x_1213:
[----:B------:R-:W-:Y:S05]  /*3580*/  BSYNC B0 ;  /* 0x0000000000007941 */ /* 0x000fea0003800000 */
.L_x_1212:
        /* <DEDUP_REMOVED lines=36> */
.L_x_1216:
[----:B------:R-:W2:Y:S04]  /*37d0*/  LDG.E.STRONG.GPU R16, desc[UR12][R12.64] ;  /* 0x0000000c0c107981 */ /* 0x000ea8000c1ef900 */
[----:B--2---:R-:W-:Y:S01]  /*37e0*/  CCTL.IVALL ;  /* 0x00000000ff00798f */ /* 0x004fe20002000000 */
[----:B------:R-:W-:Y:S05]  /*37f0*/  YIELD ;  /* 0x0000000000007946 */ /* 0x000fea0003800000 */
[----:B------:R-:W-:-:S13]  /*3800*/  ISETP.NE.AND P6, PT, R16, R19, PT ;  /* 0x000000131000720c */ /* 0x000fda0003fc5270 */
[----:B------:R-:W-:Y:S05]  /*3810*/  @P6 BRA `(.L_x_1216) ;  /* 0xfffffffc00ec6947 */ /* 0x000fea000383ffff */
.L_x_1215:
        /* <DEDUP_REMOVED lines=19> */
.L_x_1220:
        /* <DEDUP_REMOVED lines=116> */
.L_x_1219:
        /* <DEDUP_REMOVED lines=62> */
.L_x_1221:
[----:B------:R-:W-:-:S06]  /*4470*/  UISETP.NE.OR UP0, UPT, UR9, URZ, UP0 ;  /* 0x0000003f0900728c */ /* 0x000fcc0008705670 */
[----:B------:R-:W-:-:S13]  /*4480*/  PLOP3.LUT P6, PT, PT, PT, UP0, 0x80, 0x0 ;  /* 0x000000000000781c */ /* 0x000fda0003fcf008 */
[----:B------:R-:W-:Y:S05]  /*4490*/  @!P6 BRA `(.L_x_1217) ;  /* 0x00000000007ce947 */ /* 0x000fea0003800000 */
.L_x_1218:
        /* <DEDUP_REMOVED lines=31> */
.L_x_1217:
        /* <DEDUP_REMOVED lines=10> */
.L_x_1223:
[----:B------:R-:W-:Y:S05]  /*4730*/  BSYNC B0 ;  /* 0x0000000000007941 */ /* 0x000fea0003800000 */
.L_x_1222:
        /* <DEDUP_REMOVED lines=17> */
.L_x_1214:
        /* <DEDUP_REMOVED lines=39> */
.L_x_1224:
        /* <DEDUP_REMOVED lines=22> */
.L_x_1226:
[----:B------:R-:W-:Y:S05]  /*4c20*/  BSYNC B0 ;  /* 0x0000000000007941 */ /* 0x000fea0003800000 */
.L_x_1225:
        /* <DEDUP_REMOVED lines=28> */
.L_x_1227:
        /* <DEDUP_REMOVED lines=22> */
.L_x_1229:
[----:B------:R-:W-:Y:S05]  /*4f50*/  BSYNC B0 ;  /* 0x0000000000007941 */ /* 0x000fea0003800000 */
.L_x_1228:
        /* <DEDUP_REMOVED lines=27> */
.L_x_1230:
        /* <DEDUP_REMOVED lines=22> */
.L_x_1232:
[----:B------:R-:W-:Y:S05]  /*5270*/  BSYNC B0 ;  /* 0x0000000000007941 */ /* 0x000fea0003800000 */
.L_x_1231:
        /* <DEDUP_REMOVED lines=27> */
.L_x_1233:
        /* <DEDUP_REMOVED lines=22> */
.L_x_1235:
[----:B------:R-:W-:Y:S05]  /*5590*/  BSYNC B0 ;  /* 0x0000000000007941 */ /* 0x000fea0003800000 */
.L_x_1234:
        /* <DEDUP_REMOVED lines=27> */
.L_x_1236:
        /* <DEDUP_REMOVED lines=22> */
.L_x_1238:
[----:B------:R-:W-:Y:S05]  /*58b0*/  BSYNC B0 ;  /* 0x0000000000007941 */ /* 0x000fea0003800000 */
.L_x_1237:
        /* <DEDUP_REMOVED lines=27> */
.L_x_1239:
        /* <DEDUP_REMOVED lines=22> */
.L_x_1241:
[----:B------:R-:W-:Y:S05]  /*5bd0*/  BSYNC B0 ;  /* 0x0000000000007941 */ /* 0x000fea0003800000 */
.L_x_1240:
        /* <DEDUP_REMOVED lines=27> */
.L_x_1242:
        /* <DEDUP_REMOVED lines=23> */
.L_x_1244:
[----:B------:R-:W-:Y:S05]  /*5f00*/  BSYNC B0 ;  /* 0x0000000000007941 */ /* 0x000fea0003800000 */
.L_x_1243:
        /* <DEDUP_REMOVED lines=26> */
.L_x_1245:
        /* <DEDUP_REMOVED lines=24> */
.L_x_1247:
[----:B------:R-:W-:Y:S05]  /*6230*/  BSYNC B0 ;  /* 0x0000000000007941 */ /* 0x000fea0003800000 */
.L_x_1246:
        /* <DEDUP_REMOVED lines=8> */
.L_x_1197:
        /* <DEDUP_REMOVED lines=23> */
.L_x_1250:
[----:B------:R-:W-:Y:S05]  /*6430*/  BSYNC B0 ;  /* 0x0000000000007941 */ /* 0x000fea0003800000 */
.L_x_1249:
[----:B------:R-:W-:Y:S05]  /*6440*/  @P0 EXIT ;  /* 0x000000000000094d */ /* 0x000fea0003800000 */
[----:B------:R-:W-:Y:S05]  /*6450*/  @P2 BRA `(.L_x_1251) ;  /* 0x0000000000202947 */ /* 0x000fea0003800000 */
[----:B------:R-:W-:-:S05]  /*6460*/  IMAD R0, R6, R7, RZ ;  /* 0x0000000706007224 */ /* 0x000fca00078e02ff */
[----:B------:R-:W-:-:S13]  /*6470*/  ISETP.NE.AND P0, PT, R0, -0x1, PT ;  /* 0xffffffff0000780c */ /* 0x000fda0003f05270 */
[----:B------:R-:W-:Y:S05]  /*6480*/  @!P0 BRA `(.L_x_1251) ;  /* 0x0000000000148947 */ /* 0x000fea0003800000 */
.L_x_1252:
[----:B0-----:R-:W2:Y:S04]  /*6490*/  LDG.E.STRONG.GPU R5, desc[UR12][R2.64] ;  /* 0x0000000c02057981 */ /* 0x001ea8000c1ef900 */
[----:B--2---:R-:W-:Y:S01]  /*64a0*/  CCTL.IVALL ;  /* 0x00000000ff00798f */ /* 0x004fe20002000000 */
[----:B------:R-:W-:Y:S05]  /*64b0*/  YIELD ;  /* 0x0000000000007946 */ /* 0x000fea0003800000 */
[----:B------:R-:W-:-:S13]  /*64c0*/  ISETP.NE.AND P0, PT, R5, R0, PT ;  /* 0x000000000500720c */ /* 0x000fda0003f05270 */
[----:B------:R-:W-:Y:S05]  /*64d0*/  @P0 BRA `(.L_x_1252) ;  /* 0xfffffffc00ec0947 */ /* 0x000fea000383ffff */
.L_x_1251:
        /* <DEDUP_REMOVED lines=24> */
.L_x_1253:
        /* <DEDUP_REMOVED lines=25> */
.L_x_1254:
        /* <DEDUP_REMOVED lines=9> */
.L_x_3318:


//--------------------- .text._Z35group_norm_nhwc_bwd_one_pass_kernelI11Fp16IOFp16WLi512ELi16ELi256EEv26Group_norm_nhwc_bwd_params --------------------------
	.section	.text._Z35group_norm_nhwc_bwd_one_pass_kernelI11Fp16IOFp16WLi512ELi16ELi256EEv26Group_norm_nhwc_bwd_params,"ax",@progbits
	.align	128
        .global         _Z35group_norm_nhwc_bwd_one_pass_kernelI11Fp16IOFp16WLi512ELi16ELi256EEv26Group_norm_nhwc_bwd_params
        .type           _Z35group_norm_nhwc_bwd_one_pass_kernelI11Fp16IOFp16WLi512ELi16ELi256EEv26Group_norm_nhwc_bwd_params,@function
        .size           _Z35group_norm_nhwc_bwd_one_pass_kernelI11Fp16IOFp16WLi512ELi16ELi256EEv26Group_norm_nhwc_bwd_params,(.L_x_3319 - _Z35group_norm_nhwc_bwd_one_pass_kernelI11Fp16IOFp16WLi512ELi16ELi256EEv26Group_norm_nhwc_bwd_params)
        .other          _Z35group_norm_nhwc_bwd_one_pass_kernelI11Fp16IOFp16WLi512ELi16ELi256EEv26Group_norm_nhwc_bwd_params,@"STO_CUDA_ENTRY STV_DEFAULT"
_Z35group_norm_nhwc_bwd_one_pass_kernelI11Fp16IOFp16WLi512ELi16ELi256EEv26Group_norm_nhwc_bwd_params:
.text._Z35group_norm_nhwc_bwd_one_pass_kernelI11Fp16IOFp16WLi512ELi16ELi256EEv26Group_norm_nhwc_bwd_params:
        /* <DEDUP_REMOVED lines=110> */
.L_x_1338:
        /* <DEDUP_REMOVED lines=414> */
.L_x_1257:
[----:B------:R-:W-:Y:S05]  /*20c0*/  BSYNC B0 ;  /* 0x0000000000007941 */ /* 0x000fea0003800000 */
.L_x_1256:
        /* <DEDUP_REMOVED lines=34> */
.L_x_1258:
        /* <DEDUP_REMOVED lines=26> */
.L_x_1259:
        /* <DEDUP_REMOVED lines=41> */
.L_x_1260:
        /* <DEDUP_REMOVED lines=37> */
.L_x_1261:
        /* <DEDUP_REMOVED lines=37> */
.L_x_1262:
        /* <DEDUP_REMOVED lines=37> */
.L_x_1263:
        /* <DEDUP_REMOVED lines=37> */
.L_x_1264:
        /* <DEDUP_REMOVED lines=32> */
.L_x_1265:
        /* <DEDUP_REMOVED lines=38> */
.L_x_1266:
        /* <DEDUP_REMOVED lines=32> */
.L_x_1267:
        /* <DEDUP_REMOVED lines=38> */
.L_x_1268:
        /* <DEDUP_REMOVED lines=32> */
.L_x_1269:
        /* <DEDUP_REMOVED lines=38> */
.L_x_1270:
        /* <DEDUP_REMOVED lines=36> */
.L_x_1271:
        /* <DEDUP_REMOVED lines=35> */
.L_x_1272:
        /* <DEDUP_REMOVED lines=33> */
.L_x_1273:
        /* <DEDUP_REMOVED lines=90> */
.L_x_1275:
[----:B------:R-:W-:Y:S05]  /*49a0*/  BSYNC B0 ;  /* 0x0000000000007941 */ /* 0x000fea0003800000 */
.L_x_1274:
        /* <DEDUP_REMOVED lines=159> */
.L_x_1277:
[----:B------:R-:W-:Y:S05]  /*53a0*/  BSYNC B0 ;  /* 0x0000000000007941 */ /* 0x000fea0003800000 */
.L_x_1276:
        /* <DEDUP_REMOVED lines=15> */
.L_x_1279:
[----:B------:R-:W-:Y:S05]  /*54a0*/  BSYNC B0 ;  /* 0x0000000000007941 */ /* 0x000fea0003800000 */
.L_x_1278:
        /* <DEDUP_REMOVED lines=34> */
.L_x_1282:
[----:B------:R-:W2:Y:S04]  /*56d0*/  LDG.E.STRONG.GPU R19, desc[UR8][R26.64] ;  /* 0x000000081a137981 */ /* 0x000ea8000c1ef900 */
[----:B--2---:R-:W-:Y:S01]  /*56e0*/  CCTL.IVALL ;  /* 0x00000000ff00798f */ /* 0x004fe20002000000 */
[----:B------:R-:W-:Y:S05]  /*56f0*/  YIELD ;  /* 0x0000000000007946 */ /* 0x000fea0003800000 */
[----:B------:R-:W-:-:S13]  /*5700*/  ISETP.NE.AND P6, PT, R19, R36, PT ;  /* 0x000000241300720c */ /* 0x000fda0003fc5270 */
[----:B------:R-:W-:Y:S05]  /*5710*/  @P6 BRA `(.L_x_1282) ;  /* 0xfffffffc00ec6947 */ /* 0x000fea000383ffff */
.L_x_1281:
        /* <DEDUP_REMOVED lines=21> */
.L_x_1286:
        /* <DEDUP_REMOVED lines=115> */
.L_x_1285:
        /* <DEDUP_REMOVED lines=62> */
.L_x_1287:
[----:B------:R-:W-:-:S04]  /*6380*/  ISETP.NE.AND P6, PT, R19, RZ, PT ;  /* 0x000000ff1300720c */ /* 0x000fc80003fc5270 */
[----:B------:R-:W-:-:S13]  /*6390*/  ISETP.NE.OR P6, PT, R27, RZ, P6 ;  /* 0x000000ff1b00720c */ /* 0x000fda00037c5670 */
[----:B------:R-:W-:Y:S05]  /*63a0*/  @!P6 BRA `(.L_x_1283) ;  /* 0x00000000007ce947 */ /* 0x000fea0003800000 */
.L_x_1284:
        /* <DEDUP_REMOVED lines=31> */
.L_x_1283:
        /* <DEDUP_REMOVED lines=11> */
.L_x_1289:
[----:B------:R-:W-:Y:S05]  /*6650*/  BSYNC B0 ;  /* 0x0000000000007941 */ /* 0x000fea0003800000 */
.L_x_1288:
        /* <DEDUP_REMOVED lines=17> */
.L_x_1280:
        /* <DEDUP_REMOVED lines=40> */
.L_x_1290:
        /* <DEDUP_REMOVED lines=21> */
.L_x_1292:
[----:B------:R-:W-:Y:S05]  /*6b40*/  BSYNC B0 ;  /* 0x0000000000007941 */ /* 0x000fea0003800000 */
.L_x_1291:
        /* <DEDUP_REMOVED lines=28> */
.L_x_1293:
        /* <DEDUP_REMOVED lines=21> */
.L_x_1295:
[----:B------:R-:W-:Y:S05]  /*6e60*/  BSYNC B0 ;  /* 0x0000000000007941 */ /* 0x000fea0003800000 */
.L_x_1294:
        /* <DEDUP_REMOVED lines=28> */
.L_x_1296:
        /* <DEDUP_REMOVED lines=21> */
.L_x_1298:
[----:B------:R-:W-:Y:S05]  /*7180*/  BSYNC B0 ;  /* 0x0000000000007941 */ /* 0x000fea0003800000 */
.L_x_1297:
        /* <DEDUP_REMOVED lines=28> */
.L_x_1299:
        /* <DEDUP_REMOVED lines=21> */
.L_x_1301:
[----:B------:R-:W-:Y:S05]  /*74a0*/  BSYNC B0 ;  /* 0x0000000000007941 */ /* 0x000fea0003800000 */
.L_x_1300:
        /* <DEDUP_REMOVED lines=28> */
.L_x_1302:
        /* <DEDUP_REMOVED lines=21> */
.L_x_1304:
[----:B------:R-:W-:Y:S05]  /*77c0*/  BSYNC B0 ;  /* 0x0000000000007941 */ /* 0x000fea0003800000 */
.L_x_1303:
        /* <DEDUP_REMOVED lines=28> */
.L_x_1305:
        /* <DEDUP_REMOVED lines=21> */
.L_x_1307:
[----:B------:R-:W-:Y:S05]  /*7ae0*/  BSYNC B0 ;  /* 0x0000000000007941 */ /* 0x000fea0003800000 */
.L_x_1306:
        /* <DEDUP_REMOVED lines=28> */
.L_x_1308:
        /* <DEDUP_REMOVED lines=21> */
.L_x_1310:
[----:B------:R-:W-:Y:S05]  /*7e00*/  BSYNC B0 ;  /* 0x0000000000007941 */ /* 0x000fea0003800000 */
.L_x_1309:
        /* <DEDUP_REMOVED lines=28> */
.L_x_1311:
        /* <DEDUP_REMOVED lines=20> */
.L_x_1313:
[----:B------:R-:W-:Y:S05]  /*8110*/  BSYNC B0 ;  /* 0x0000000000007941 */ /* 0x000fea0003800000 */
.L_x_1312:
        /* <DEDUP_REMOVED lines=27> */
.L_x_1314:
        /* <DEDUP_REMOVED lines=20> */
.L_x_1316:
[----:B------:R-:W-:Y:S05]  /*8410*/  BSYNC B0 ;  /* 0x0000000000007941 */ /* 0x000fea0003800000 */
.L_x_1315:
        /* <DEDUP_REMOVED lines=26> */
.L_x_1317:
        /* <DEDUP_REMOVED lines=20> */
.L_x_1319:
[----:B------:R-:W-:Y:S05]  /*8700*/  BSYNC B0 ;  /* 0x0000000000007941 */ /* 0x000fea0003800000 */
.L_x_1318:
        /* <DEDUP_REMOVED lines=29> */
.L_x_1320:
        /* <DEDUP_REMOVED lines=20> */
.L_x_1322:
[----:B------:R-:W-:Y:S05]  /*8a20*/  BSYNC B0 ;  /* 0x0000000000007941 */ /* 0x000fea0003800000 */
.L_x_1321:
        /* <DEDUP_REMOVED lines=27> */
.L_x_1323:
        /* <DEDUP_REMOVED lines=20> */
.L_x_1325:
[----:B------:R-:W-:Y:S05]  /*8d20*/  BSYNC B0 ;  /* 0x0000000000007941 */ /* 0x000fea0003800000 */
.L_x_1324:
        /* <DEDUP_REMOVED lines=29> */
.L_x_1326:
        /* <DEDUP_REMOVED lines=25> */
.L_x_1328:
[----:B------:R-:W-:Y:S05]  /*9090*/  BSYNC B0 ;  /* 0x0000000000007941 */ /* 0x000fea0003800000 */
.L_x_1327:
        /* <DEDUP_REMOVED lines=27> */
.L_x_1329:
        /* <DEDUP_REMOVED lines=25> */
.L_x_1331:
[----:B------:R-:W-:Y:S05]  /*93e0*/  BSYNC B0 ;  /* 0x0000000000007941 */ /* 0x000fea0003800000 */
.L_x_1330:
        /* <DEDUP_REMOVED lines=27> */
.L_x_1332:
        /* <DEDUP_REMOVED lines=27> */
.L_x_1334:
[----:B------:R-:W-:Y:S05]  /*9750*/  BSYNC B0 ;  /* 0x0000000000007941 */ /* 0x000fea0003800000 */
.L_x_1333:
        /* <DEDUP_REMOVED lines=25> */
.L_x_1335:
        /* <DEDUP_REMOVED lines=23> */
.L_x_1337:
[----:B------:R-:W-:Y:S05]  /*9a60*/  BSYNC B0 ;  /* 0x0000000000007941 */ /* 0x000fea0003800000 */
.L_x_1336:
[----:B------:R-:W-:Y:S02]  /*9a70*/  IADD3 R5, R3, R5, RZ ;  /* 0x0000000503057210 */ /* 0x000fe40007ffe0ff */
[----:B------:R-:W-:Y:S02]  /*9a80*/  IADD3 R82, R82, 0x1, RZ ;  /* 0x0000000152527810 */ /* 0x000fe40007ffe0ff */
[----:B------:R-:W-:-:S13]  /*9a90*/  ISETP.GE.AND P0, PT, R5, UR4, PT ;  /* 0x0000000405007c0c */ /* 0x000fda000bf06270 */
[----:B------:R-:W-:Y:S05]  /*9aa0*/  @!P0 BRA `(.L_x_1338) ;  /* 0xffffff6c000c8947 */ /* 0x000fea000383ffff */
.L_x_1255:
        /* <DEDUP_REMOVED lines=23> */
.L_x_1340:
[----:B------:R-:W-:Y:S05]  /*9c20*/  BSYNC B0 ;  /* 0x0000000000007941 */ /* 0x000fea0003800000 */
.L_x_1339:
[----:B------:R-:W-:Y:S05]  /*9c30*/  @P0 EXIT ;  /* 0x000000000000094d */ /* 0x000fea0003800000 */
[----:B------:R-:W-:Y:S05]  /*9c40*/  @P2 BRA `(.L_x_1341) ;  /* 0x0000000000202947 */ /* 0x000fea0003800000 */
[----:B------:R-:W-:-:S05]  /*9c50*/  IMAD R0, R6, R9, RZ ;  /* 0x0000000906007224 */ /* 0x000fca00078e02ff */
[----:B------:R-:W-:-:S13]  /*9c60*/  ISETP.NE.AND P0, PT, R0, -0x1, PT ;  /* 0xffffffff0000780c */ /* 0x000fda0003f05270 */
[----:B------:R-:W-:Y:S05]  /*9c70*/  @!P0 BRA `(.L_x_1341) ;  /* 0x0000000000148947 */ /* 0x000fea0003800000 */
.L_x_1342:
[----:B0-----:R-:W2:Y:S04]  /*9c80*/  LDG.E.STRONG.GPU R3, desc[UR8][R4.64] ;  /* 0x0000000804037981 */ /* 0x001ea8000c1ef900 */
[----:B--2---:R-:W-:Y:S01]  /*9c90*/  CCTL.IVALL ;  /* 0x00000000ff00798f */ /* 0x004fe20002000000 */
[----:B------:R-:W-:Y:S05]  /*9ca0*/  YIELD ;  /* 0x0000000000007946 */ /* 0x000fea0003800000 */
[----:B------:R-:W-:-:S13]  /*9cb0*/  ISETP.NE.AND P0, PT, R3, R0, PT ;  /* 0x000000000300720c */ /* 0x000fda0003f05270 */
[----:B------:R-:W-:Y:S05]  /*9cc0*/  @P0 BRA `(.L_x_1342) ;  /* 0xfffffffc00ec0947 */ /* 0x000fea000383ffff */
.L_x_1341:
        /* <DEDUP_REMOVED lines=24> */
.L_x_1343:
        /* <DEDUP_REMOVED lines=25> */
.L_x_1344:
        /* <DEDUP_REMOVED lines=10> */
.L_x_3319:


//--------------------- .text._Z35group_norm_nhwc_bwd_one_pass_kernelI11Fp32IOFp32WLi64ELi16ELi256EEv26Group_norm_nhwc_bwd_params --------------------------
	.section	.text._Z35group_norm_nhwc_bwd_one_pass_kernelI11Fp32IOFp32WLi64ELi16ELi256EEv26Group_norm_nhwc_bwd_params,"ax",@progbits
	.align	128
        .global         _Z35group_norm_nhwc_bwd_one_pass_kernelI11Fp32IOFp32WLi64ELi16ELi256EEv26Group_norm_nhwc_bwd_params
        .type           _Z35group_norm_nhwc_bwd_one_pass_kernelI11Fp32IOFp32WLi64ELi16ELi256EEv26Group_norm_nhwc_bwd_params,@function
        .size           _Z35group_norm_nhwc_bwd_one_pass_kernelI11Fp32IOFp32WLi64ELi16ELi256EEv26Group_norm_nhwc_bwd_params,(.L_x_3320 - _Z35group_norm_nhwc_bwd_one_pass_kernelI11Fp32IOFp32WLi64ELi16ELi256EEv26Group_norm_nhwc_bwd_params)
        .other          _Z35group_norm_nhwc_bwd_one_pass_kernelI11Fp32IOFp32WLi64ELi16ELi256EEv26Group_norm_nhwc_bwd_params,@"STO_CUDA_ENTRY STV_DEFAULT"
_Z35group_norm_nhwc_bwd_one_pass_kernelI11Fp32IOFp32WLi64ELi16ELi256EEv26Group_norm_nhwc_bwd_params:
.text._Z35group_norm_nhwc_bwd_one_pass_kernelI11Fp32IOFp32WLi64ELi16ELi256EEv26Group_norm_nhwc_bwd_params:
        /* <DEDUP_REMOVED lines=13> */
[----:B------:R-:W-:Y:S01]  /*00d0*/  ULDC.64 UR16, c[0x0][0x290] ;  /* 0x0000a40000107ab9 */ /* 0x000fe20000000a00 */
[----:B------:R-:W-:Y:S01]  /*00e0*/  UIMAD.WIDE.U32 UR4, UR10, 0x3, URZ ;  /* 0x000000030a0478a5 */ /* 0x000fe2000f8e003f */
[----:B------:R-:W-:Y:S01]  /*00f0*/  SHF.L.U32 R44, R3, 0x1, RZ ;  /* 0x00000001032c7819 */ /* 0x000fe200000006ff */
[----:B------:R-:W-:Y:S01]  /*0100*/  UIMAD UR8, UR11, 0x3, URZ ;  /* 0x000000030b0878a4 */ /* 0x000fe2000f8e023f */
[----:B------:R-:W-:Y:S01]  /*0110*/  HFMA2.MMA R42, -RZ, RZ, 0, 0 ;  /* 0x00000000ff2a7435 */ /* 0x000fe200000001ff */
[----:B------:R-:W1:Y:S01]  /*0120*/  S2UR UR7, SR_CgaCtaId ;  /* 0x00000000000779c3 */ /* 0x000e620000008800 */
[----:B------:R-:W-:Y:S01]  /*0130*/  ULEA.HI UR9, UP0, UR11, UR10, URZ, 0x1 ;  /* 0x0000000a0b097291 */ /* 0x000fe2000f81083f */
[----:B------:R-:W-:Y:S01]  /*0140*/  MOV R36, R43 ;  /* 0x0000002b00247202 */ /* 0x000fe20000000f00 */
[----:B------:R-:W-:Y:S01]  /*0150*/  UIADD3 UR5, UR5, UR8, URZ ;  /* 0x0000000805057290 */ /* 0x000fe2000fffe03f */
[----:B------:R-:W-:Y:S01]  /*0160*/  LOP3.LUT R44, R44, 0xe, RZ, 0xc0, !PT ;  /* 0x0000000e2c2c7812 */ /* 0x000fe200078ec0ff */
[----:B------:R-:W-:-:S02]  /*0170*/  UIADD3.X UR10, URZ, UR11, URZ, UP0, !UPT ;  /* 0x0000000b3f0a7290 */ /* 0x000fc400087fe43f */
[----:B------:R-:W-:Y:S01]  /*0180*/  ULEA.HI UR8, UP0, UR5, UR4, URZ, 0x1 ;  /* 0x0000000405087291 */ /* 0x000fe2000f81083f */
[----:B------:R-:W2:Y:S01]  /*0190*/  LDC R0, c[0x0][0x10] ;  /* 0x00000400ff007b82 */ /* 0x000ea20000000800 */
[----:B------:R-:W-:Y:S01]  /*01a0*/  UMOV UR6, 0x400 ;  /* 0x0000040000067882 */ /* 0x000fe20000000000 */
[----:B------:R-:W-:Y:S02]  /*01b0*/  USHF.R.S64 UR9, UR9, 0x1, UR10 ;  /* 0x0000000109097899 */ /* 0x000fe4000800100a */
[----:B------:R-:W-:Y:S01]  /*01c0*/  UIADD3.X UR5, URZ, UR5, URZ, UP0, !UPT ;  /* 0x000000053f057290 */ /* 0x000fe200087fe43f */
[----:B0-----:R-:W-:-:S03]  /*01d0*/  IMAD R34, R5, UR14, R34 ;  /* 0x0000000e05227c24 */ /* 0x001fc6000f8e0222 */
[----:B------:R-:W0:Y:S01]  /*01e0*/  LDC R35, c[0x0][0xc] ;  /* 0x00000300ff237b82 */ /* 0x000e220000000800 */
[----:B------:R-:W-:Y:S02]  /*01f0*/  USHF.R.S64 UR8, UR8, 0x1, UR5 ;  /* 0x0000000108087899 */ /* 0x000fe40008001005 */
[----:B------:R-:W-:Y:S01]  /*0200*/  USHF.R.S32.HI UR5, URZ, 0x1, UR5 ;  /* 0x000000013f057899 */ /* 0x000fe20008011405 */
[----:B------:R-:W-:Y:S02]  /*0210*/  ISETP.GE.U32.AND P1, PT, R34, UR16, PT ;  /* 0x0000001022007c0c */ /* 0x000fe4000bf26070 */
[----:B------:R-:W-:Y:S01]  /*0220*/  SHF.R.S32.HI R2, RZ, 0x1f, R34 ;  /* 0x0000001fff027819 */ /* 0x000fe20000011422 */
[----:B-1----:R-:W-:Y:S02]  /*0230*/  ULEA UR6, UR7, UR6, 0x18 ;  /* 0x0000000607067291 */ /* 0x002fe4000f8ec03f */
[----:B------:R-:W-:Y:S01]  /*0240*/  USHF.R.S32.HI UR7, URZ, 0x1, UR10 ;  /* 0x000000013f077899 */ /* 0x000fe2000801140a */
[----:B------:R-:W-:Y:S01]  /*0250*/  ISETP.GE.AND.EX P1, PT, R2, UR17, PT, P1 ;  /* 0x0000001102007c0c */ /* 0x000fe2000bf26310 */
[----:B------:R-:W-:Y:S01]  /*0260*/  USHF.L.U64.HI UR5, UR8, 0x2, UR5 ;  /* 0x0000000208057899 */ /* 0x000fe20008010205 */
[----:B------:R-:W-:Y:S01]  /*0270*/  SHF.R.S32.HI R2, RZ, 0x1f, R3 ;  /* 0x0000001fff027819 */ /* 0x000fe20000011403 */
[----:B------:R-:W-:Y:S01]  /*0280*/  USHF.L.U64.HI UR7, UR9, 0x2, UR7 ;  /* 0x0000000209077899 */ /* 0x000fe20008010207 */
[----:B------:R-:W-:-:S02]  /*0290*/  ISETP.LT.U32.AND P1, PT, R3, 0x100, !P1 ;  /* 0x000001000300780c */ /* 0x000fc40004f21070 */
[----:B------:R-:W-:-:S04]  /*02a0*/  LEA.HI R2, R2, R3, RZ, 0x5 ;  /* 0x0000000302027211 */ /* 0x000fc800078f28ff */
[----:B------:R-:W-:-:S04]  /*02b0*/  SHF.R.S32.HI R2, RZ, 0x5, R2 ;  /* 0x00000005ff027819 */ /* 0x000fc80000011402 */
[----:B--2---:R-:W-:-:S07]  /*02c0*/  LEA R45, R2, UR6, 0x3 ;  /* 0x00000006022d7c11 */ /* 0x004fce000f8e18ff */
.L_x_1372:
[----:B------:R-:W1:Y:S01]  /*02d0*/  LDC.64 R18, c[0x0][0x248] ;  /* 0x00009200ff127b82 */ /* 0x000e620000000a00 */
[----:B------:R-:W-:Y:S01]  /*02e0*/  ULDC.64 UR10, c[0x0][0x290] ;  /* 0x0000a400000a7ab9 */ /* 0x000fe20000000a00 */
[----:B------:R-:W-:-:S06]  /*02f0*/  ISETP.GE.AND P3, PT, R36, RZ, PT ;  /* 0x000000ff2400720c */ /* 0x000fcc0003f66270 */
[----:B------:R-:W2:Y:S08]  /*0300*/  LDC R11, c[0x0][0x2a0] ;  /* 0x0000a800ff0b7b82 */ /* 0x000eb00000000800 */
[----:B------:R-:W3:Y:S01]  /*0310*/  @P1 LDC.64 R12, c[0x0][0x288] ;  /* 0x0000a200ff0c1b82 */ /* 0x000ee20000000a00 */
[----:B-1----:R-:W-:-:S06]  /*0320*/  IMAD.WIDE R18, R36, 0x8, R18 ;  /* 0x0000000824127825 */ /* 0x002fcc00078e0212 */
[----:B------:R-:W4:Y:S01]  /*0330*/  LDG.E.64 R18, desc[UR12][R18.64] ;  /* 0x0000000c12127981 */ /* 0x000f22000c1e1b00 */
[----:B0-2---:R-:W-:-:S04]  /*0340*/  IABS R7, R11 ;  /* 0x0000000b00077213 */ /* 0x005fc80000000000 */
[----:B------:R-:W1:Y:S08]  /*0350*/  I2F.RP R2, R7 ;  /* 0x0000000700027306 */ /* 0x000e700000209400 */
[----:B-1----:R-:W1:Y:S02]  /*0360*/  MUFU.RCP R2, R2 ;  /* 0x0000000200027308 */ /* 0x002e640000001000 */
[----:B-1----:R-:W-:-:S06]  /*0370*/  IADD3 R4, R2, 0xffffffe, RZ ;  /* 0x0ffffffe02047810 */ /* 0x002fcc0007ffe0ff */
[----:B------:R1:W2:Y:S02]  /*0380*/  F2I.FTZ.U32.TRUNC.NTZ R5, R4 ;  /* 0x0000000400057305 */ /* 0x0002a4000021f000 */
[----:B-1----:R-:W-:Y:S02]  /*0390*/  MOV R4, RZ ;  /* 0x000000ff00047202 */ /* 0x002fe40000000f00 */
[----:B--2---:R-:W-:-:S05]  /*03a0*/  IADD3 R6, RZ, -R5, RZ ;  /* 0x80000005ff067210 */ /* 0x004fca0007ffe0ff */
[----:B------:R-:W-:Y:S01]  /*03b0*/  IMAD R9, R6, R7, RZ ;  /* 0x0000000706097224 */ /* 0x000fe200078e02ff */
[----:B------:R-:W-:-:S03]  /*03c0*/  IABS R6, R36 ;  /* 0x0000002400067213 */ /* 0x000fc60000000000 */
[----:B------:R-:W-:Y:S01]  /*03d0*/  IMAD.HI.U32 R5, R5, R9, R4 ;  /* 0x0000000905057227 */ /* 0x000fe200078e0004 */
[----:B------:R-:W-:Y:S01]  /*03e0*/  SHF.R.U32.HI R4, RZ, 0x3, R3 ;  /* 0x00000003ff047819 */ /* 0x000fe20000011603 */
[----:B------:R-:W1:Y:S04]  /*03f0*/  LDC R9, c[0x0][0x2ac] ;  /* 0x0000ab00ff097b82 */ /* 0x000e680000000800 */
[----:B------:R-:W-:-:S05]  /*0400*/  IMAD.HI.U32 R5, R5, R6, RZ ;  /* 0x0000000605057227 */ /* 0x000fca00078e00ff */
[----:B------:R-:W-:-:S05]  /*0410*/  IADD3 R2, -R5, RZ, RZ ;  /* 0x000000ff05027210 */ /* 0x000fca0007ffe1ff */
[----:B------:R-:W-:Y:S01]  /*0420*/  IMAD R2, R7, R2, R6 ;  /* 0x0000000207027224 */ /* 0x000fe200078e0206 */
[----:B------:R-:W-:-:S04]  /*0430*/  LOP3.LUT R6, R36, R11, RZ, 0x3c, !PT ;  /* 0x0000000b24067212 */ /* 0x000fc800078e3cff */
[----:B------:R-:W-:Y:S02]  /*0440*/  ISETP.GT.U32.AND P5, PT, R7, R2, PT ;  /* 0x000000020700720c */ /* 0x000fe40003fa4070 */
[----:B------:R-:W-:Y:S01]  /*0450*/  ISETP.GE.AND P2, PT, R6, RZ, PT ;  /* 0x000000ff0600720c */ /* 0x000fe20003f46270 */
[----:B-1----:R-:W-:Y:S01]  /*0460*/  IMAD R4, R9, UR14, R4 ;  /* 0x0000000e09047c24 */ /* 0x002fe2000f8e0204 */
[----:B------:R-:W-:Y:S01]  /*0470*/  SHF.R.S32.HI R15, RZ, 0x1f, R34 ;  /* 0x0000001fff0f7819 */ /* 0x000fe20000011422 */
[----:B------:R-:W1:Y:S03]  /*0480*/  @P1 LDC.64 R8, c[0x0][0x228] ;  /* 0x00008a00ff081b82 */ /* 0x000e660000000a00 */
[----:B------:R-:W-:-:S05]  /*0490*/  IADD3 R4, R4, 0x20, RZ ;  /* 0x0000002004047810 */ /* 0x000fca0007ffe0ff */
[-C--:B------:R-:W-:Y:S02]  /*04a0*/  @!P5 IADD3 R2, R2, -R7.reuse, RZ ;  /* 0x800000070202d210 */ /* 0x080fe40007ffe0ff */
[----:B------:R-:W-:Y:S02]  /*04b0*/  ISETP.GE.U32.AND P0, PT, R4, UR10, PT ;  /* 0x0000000a04007c0c */ /* 0x000fe4000bf06070 */
[----:B------:R-:W-:Y:S02]  /*04c0*/  ISETP.GE.U32.AND P4, PT, R2, R7, PT ;  /* 0x000000070200720c */ /* 0x000fe40003f86070 */
[----:B------:R-:W-:Y:S02]  /*04d0*/  SHF.R.S32.HI R4, RZ, 0x1f, R4 ;  /* 0x0000001fff047819 */ /* 0x000fe40000011404 */
[----:B------:R-:W-:Y:S02]  /*04e0*/  @!P5 IADD3 R5, R5, 0x1, RZ ;  /* 0x000000010505d810 */ /* 0x000fe40007ffe0ff */
[----:B------:R-:W-:Y:S01]  /*04f0*/  ISETP.GE.AND.EX P0, PT, R4, UR11, PT, P0 ;  /* 0x0000000b04007c0c */ /* 0x000fe2000bf06300 */
[----:B------:R-:W-:Y:S01]  /*0500*/  ULDC.64 UR10, c[0x0][0x298] ;  /* 0x0000a600000a7ab9 */ /* 0x000fe20000000a00 */
[----:B------:R-:W-:-:S02]  /*0510*/  ISETP.GT.U32.AND P5, PT, R7, R2, PT ;  /* 0x000000020700720c */ /* 0x000fc40003fa4070 */
[----:B------:R-:W-:Y:S02]  /*0520*/  ISETP.LT.U32.AND P0, PT, R3, 0x100, !P0 ;  /* 0x000001000300780c */ /* 0x000fe40004701070 */
[----:B------:R-:W-:Y:S02]  /*0530*/  IADD3 R7, R2, -R7, RZ ;  /* 0x8000000702077210 */ /* 0x000fe40007ffe0ff */
[----:B------:R-:W-:Y:S02]  /*0540*/  @P4 IADD3 R5, R5, 0x1, RZ ;  /* 0x0000000105054810 */ /* 0x000fe40007ffe0ff */
[----:B------:R-:W-:Y:S02]  /*0550*/  SEL R2, R7, R2, !P5 ;  /* 0x0000000207027207 */ /* 0x000fe40006800000 */
[----:B------:R-:W-:Y:S02]  /*0560*/  MOV R4, R5 ;  /* 0x0000000500047202 */ /* 0x000fe40000000f00 */
[----:B------:R-:W-:-:S02]  /*0570*/  ISETP.NE.AND P4, PT, R11, RZ, PT ;  /* 0x000000ff0b00720c */ /* 0x000fc40003f85270 */
[----:B------:R-:W-:Y:S01]  /*0580*/  LOP3.LUT R5, RZ, R11, RZ, 0x33, !PT ;  /* 0x0000000bff057212 */ /* 0x000fe200078e33ff */
[----:B------:R-:W2:Y:S01]  /*0590*/  @P0 LDC.64 R6, c[0x0][0x288] ;  /* 0x0000a200ff060b82 */ /* 0x000ea20000000a00 */
[----:B------:R-:W-:Y:S02]  /*05a0*/  @!P3 IADD3 R2, -R2, RZ, RZ ;  /* 0x000000ff0202b210 */ /* 0x000fe40007ffe1ff */
[----:B------:R-:W-:Y:S02]  /*05b0*/  @!P2 IADD3 R4, -R4, RZ, RZ ;  /* 0x000000ff0404a210 */ /* 0x000fe40007ffe1ff */
[C---:B------:R-:W-:Y:S02]  /*05c0*/  SEL R41, R5.reuse, R2, !P4 ;  /* 0x0000000205297207 */ /* 0x040fe40006000000 */
[----:B------:R-:W-:Y:S01]  /*05d0*/  SEL R5, R5, R4, !P4 ;  /* 0x0000000405057207 */ /* 0x000fe20006000000 */
[----:B------:R-:W0:Y:S01]  /*05e0*/  @P0 LDC.64 R10, c[0x0][0x230] ;  /* 0x00008c00ff0a0b82 */ /* 0x000e220000000a00 */
[----:B------:R-:W-:-:S02]  /*05f0*/  LEA R16, R41, R44, 0x4 ;  /* 0x0000002c29107211 */ /* 0x000fc400078e20ff */
[----:B------:R-:W-:Y:S02]  /*0600*/  SHF.R.S32.HI R2, RZ, 0x1f, R5 ;  /* 0x0000001fff027819 */ /* 0x000fe40000011405 */
[----:B------:R-:W-:-:S03]  /*0610*/  SHF.R.S32.HI R17, RZ, 0x1f, R16 ;  /* 0x0000001fff117819 */ /* 0x000fc60000011410 */
[----:B------:R-:W-:Y:S01]  /*0620*/  IMAD R2, R2, UR10, RZ ;  /* 0x0000000a02027c24 */ /* 0x000fe2000f8e02ff */
[----:B------:R-:W-:Y:S01]  /*0630*/  IADD3 R27, R34, 0x20, RZ ;  /* 0x00000020221b7810 */ /* 0x000fe20007ffe0ff */
[C---:B------:R-:W-:Y:S01]  /*0640*/  IMAD.WIDE.U32 R32, R5.reuse, UR10, R16 ;  /* 0x0000000a05207c25 */ /* 0x040fe2000f8e0010 */
[----:B------:R-:W0:Y:S03]  /*0650*/  @P0 LDC.64 R20, c[0x0][0x228] ;  /* 0x00008a00ff140b82 */ /* 0x000e260000000a00 */
[----:B------:R-:W-:Y:S01]  /*0660*/  IMAD R31, R5, UR11, R2 ;  /* 0x0000000b051f7c24 */ /* 0x000fe2000f8e0202 */
[----:B------:R-:W-:-:S04]  /*0670*/  SHF.R.S32.HI R25, RZ, 0x1f, R27 ;  /* 0x0000001fff197819 */ /* 0x000fc8000001141b */
[----:B------:R-:W1:Y:S01]  /*0680*/  @P1 LDC.64 R4, c[0x0][0x230] ;  /* 0x00008c00ff041b82 */ /* 0x000e620000000a00 */
[----:B---3--:R-:W-:Y:S01]  /*0690*/  @P1 IMAD R2, R15, R12, RZ ;  /* 0x0000000c0f021224 */ /* 0x008fe200078e02ff */
[----:B------:R-:W-:Y:S02]  /*06a0*/  IADD3 R31, R33, R31, RZ ;  /* 0x0000001f211f7210 */ /* 0x000fe40007ffe0ff */
[-C--:B------:R-:W-:Y:S01]  /*06b0*/  @P1 MOV R30, R32.reuse ;  /* 0x00000020001e1202 */ /* 0x080fe20000000f00 */
[C---:B------:R-:W-:Y:S01]  /*06c0*/  @P1 IMAD R23, R34.reuse, R13, R2 ;  /* 0x0000000d22171224 */ /* 0x040fe200078e0202 */
[----:B------:R-:W-:Y:S01]  /*06d0*/  @P0 MOV R14, R32 ;  /* 0x00000020000e0202 */ /* 0x000fe20000000f00 */
[----:B--2---:R-:W-:Y:S01]  /*06e0*/  @P0 IMAD R2, R25, R6, RZ ;  /* 0x0000000619020224 */ /* 0x004fe200078e02ff */
[----:B------:R-:W-:Y:S01]  /*06f0*/  @P0 MOV R15, R31 ;  /* 0x0000001f000f0202 */ /* 0x000fe20000000f00 */
[----:B------:R-:W-:-:S04]  /*0700*/  @P1 IMAD.WIDE.U32 R12, R34, R12, R30 ;  /* 0x0000000c220c1225 */ /* 0x000fc800078e001e */
[----:B------:R-:W-:Y:S01]  /*0710*/  @P0 IMAD R25, R27, R7, R2 ;  /* 0x000000071b190224 */ /* 0x000fe200078e0202 */
[----:B------:R-:W-:Y:S01]  /*0720*/  @P1 IADD3 R13, R13, R23, RZ ;  /* 0x000000170d0d1210 */ /* 0x000fe20007ffe0ff */
[----:B------:R-:W-:Y:S01]  /*0730*/  @P0 IMAD.WIDE.U32 R6, R27, R6, R14 ;  /* 0x000000061b060225 */ /* 0x000fe200078e000e */
[C---:B------:R-:W-:Y:S02]  /*0740*/  @P1 SHF.L.U32 R15, R12.reuse, 0x2, RZ ;  /* 0x000000020c0f1819 */ /* 0x040fe400000006ff */
[----:B------:R-:W-:Y:S02]  /*0750*/  @P1 SHF.L.U64.HI R12, R12, 0x2, R13 ;  /* 0x000000020c0c1819 */ /* 0x000fe4000001020d */
[----:B------:R-:W-:Y:S02]  /*0760*/  @P0 IADD3 R13, R7, R25, RZ ;  /* 0x00000019070d0210 */ /* 0x000fe40007ffe0ff */
[----:B------:R-:W-:Y:S02]  /*0770*/  @P0 SHF.L.U32 R7, R6, 0x2, RZ ;  /* 0x0000000206070819 */ /* 0x000fe400000006ff */
[----:B-1----:R-:W-:-:S02]  /*0780*/  @P1 IADD3 R4, P2, R15, R4, RZ ;  /* 0x000000040f041210 */ /* 0x002fc40007f5e0ff */
[----:B------:R-:W-:Y:S02]  /*0790*/  @P1 IADD3 R8, P3, R15, R8, RZ ;  /* 0x000000080f081210 */ /* 0x000fe40007f7e0ff */
[----:B------:R-:W-:Y:S02]  /*07a0*/  @P0 SHF.L.U64.HI R6, R6, 0x2, R13 ;  /* 0x0000000206060819 */ /* 0x000fe4000001020d */
[C---:B0-----:R-:W-:Y:S02]  /*07b0*/  @P0 IADD3 R10, P4, R7.reuse, R10, RZ ;  /* 0x0000000a070a0210 */ /* 0x041fe40007f9e0ff */
[----:B------:R-:W-:Y:S02]  /*07c0*/  @P0 IADD3 R20, P5, R7, R20, RZ ;  /* 0x0000001407140210 */ /* 0x000fe40007fbe0ff */
[C---:B------:R-:W-:Y:S02]  /*07d0*/  @P1 IADD3.X R5, R12.reuse, R5, RZ, P2, !PT ;  /* 0x000000050c051210 */ /* 0x040fe400017fe4ff */
[----:B------:R-:W-:-:S02]  /*07e0*/  @P1 IADD3.X R9, R12, R9, RZ, P3, !PT ;  /* 0x000000090c091210 */ /* 0x000fc40001ffe4ff */
[----:B------:R-:W-:Y:S02]  /*07f0*/  CS2R R12, SRZ ;  /* 0x00000000000c7805 */ /* 0x000fe4000001ff00 */
[C---:B------:R-:W-:Y:S02]  /*0800*/  @P0 IADD3.X R11, R6.reuse, R11, RZ, P4, !PT ;  /* 0x0000000b060b0210 */ /* 0x040fe400027fe4ff */
[----:B------:R-:W-:Y:S02]  /*0810*/  @P0 IADD3.X R21, R6, R21, RZ, P5, !PT ;  /* 0x0000001506150210 */ /* 0x000fe40002ffe4ff */
[----:B------:R-:W-:Y:S01]  /*0820*/  CS2R R6, SRZ ;  /* 0x0000000000067805 */ /* 0x000fe2000001ff00 */
[----:B------:R0:W5:Y:S05]  /*0830*/  @P0 LDG.E.64 R12, desc[UR12][R10.64] ;  /* 0x0000000c0a0c0981 */ /* 0x00016a000c1e1b00 */
[----:B------:R-:W5:Y:S01]  /*0840*/  @P0 LDG.E.64 R6, desc[UR12][R20.64] ;  /* 0x0000000c14060981 */ /* 0x000f62000c1e1b00 */
[----:B------:R-:W-:Y:S01]  /*0850*/  CS2R R14, SRZ ;  /* 0x00000000000e7805 */ /* 0x000fe2000001ff00 */
[----:B------:R-:W-:-:S05]  /*0860*/  UMOV UR10, 0x3f800000 ;  /* 0x3f800000000a7882 */ /* 0x000fca0000000000 */
[----:B------:R1:W5:Y:S01]  /*0870*/  @P1 LDG.E.64 R14, desc[UR12][R4.64] ;  /* 0x0000000c040e1981 */ /* 0x000362000c1e1b00 */
[----:B------:R-:W-:Y:S01]  /*0880*/  BSSY B0, `(.L_x_1346) ;  /* 0x000001d000007945 */ /* 0x000fe20003800000 */
[----:B0-----:R-:W-:Y:S02]  /*0890*/  CS2R R10, SRZ ;  /* 0x00000000000a7805 */ /* 0x001fe4000001ff00 */
[----:B-1----:R-:W-:Y:S02]  /*08a0*/  MOV R5, RZ ;  /* 0x000000ff00057202 */ /* 0x002fe40000000f00 */
[----:B------:R-:W-:-:S06]  /*08b0*/  MOV R4, RZ ;  /* 0x000000ff00047202 */ /* 0x000fcc0000000f00 */
[----:B------:R0:W5:Y:S01]  /*08c0*/  @P1 LDG.E.64 R4, desc[UR12][R8.64] ;  /* 0x0000000c08041981 */ /* 0x000162000c1e1b00 */
[----:B----4-:R-:W-:-:S05]  /*08d0*/  FFMA.FTZ R19, -R18, R18, R19 ;  /* 0x0000001212137223 */ /* 0x010fca0000010113 */
[----:B------:R-:W-:-:S13]  /*08e0*/  FSETP.GTU.FTZ.AND P0, PT, R19, RZ, PT ;  /* 0x000000ff1300720b */ /* 0x000fda0003f1c000 */
[----:B------:R-:W-:Y:S01]  /*08f0*/  VOTEU.ANY UP0, P0 ;  /* 0x00000000003f7886 */ /* 0x000fe20000000100 */
[----:B------:R-:W-:-:S04]  /*0900*/  PLOP3.LUT P0, PT, PT, PT, UP0, 0x80, 0x0 ;  /* 0x000000000000781c */ /* 0x000fc80003f0f008 */
[----:B------:R-:W-:-:S09]  /*0910*/  @UP0 ULDC UR4, c[0x0][0x250] ;  /* 0x0000940000040ab9 */ /* 0x000fd20000000800 */
[----:B------:R-:W-:-:S06]  /*0920*/  @P0 FADD.FTZ R2, R19, UR4 ;  /* 0x0000000413020e21 */ /* 0x000fcc0008010000 */
[----:B------:R-:W1:Y:S01]  /*0930*/  @P0 MUFU.RSQ R2, R2 ;  /* 0x0000000200020308 */ /* 0x000e620000001400 */
[----:B0-----:R-:W-:Y:S02]  /*0940*/  CS2R R8, SRZ ;  /* 0x0000000000087805 */ /* 0x001fe4000001ff00 */
[----:B-1----:R-:W-:Y:S02]  /*0950*/  @P0 R2UR UR4, R2 ;  /* 0x00000000020402ca */ /* 0x002fe400000e0000 */
        /* <DEDUP_REMOVED lines=15> */
.L_x_1347:
[----:B------:R-:W-:Y:S05]  /*0a50*/  BSYNC B0 ;  /* 0x0000000000007941 */ /* 0x000fea0003800000 */
.L_x_1346:
[----:B------:R-:W-:Y:S01]  /*0a60*/  ULDC.U8 UR4, c[0x0][0x2a4] ;  /* 0x0000a90000047ab9 */ /* 0x000fe20000000000 */
[C---:B-----5:R-:W-:Y:S01]  /*0a70*/  FADD.FTZ R14, -R18.reuse, R14 ;  /* 0x0000000e120e7221 */ /* 0x060fe20000010100 */
[----:B------:R-:W-:Y:S01]  /*0a80*/  ISETP.NE.AND P2, PT, RZ, UR4, PT ;  /* 0x00000004ff007c0c */ /* 0x000fe2000bf45270 */
[C---:B------:R-:W-:Y:S01]  /*0a90*/  FADD.FTZ R37, -R18.reuse, R15 ;  /* 0x0000000f12257221 */ /* 0x040fe20000010100 */
[C---:B------:R-:W-:Y:S01]  /*0aa0*/  FADD.FTZ R39, -R18.reuse, R13 ;  /* 0x0000000d12277221 */ /* 0x040fe20000010100 */
[----:B------:R-:W-:Y:S01]  /*0ab0*/  FADD.FTZ R12, -R18, R12 ;  /* 0x0000000c120c7221 */ /* 0x000fe20000010100 */
[----:B------:R-:W-:Y:S01]  /*0ac0*/  MOV R15, R4 ;  /* 0x00000004000f7202 */ /* 0x000fe20000000f00 */
[----:B------:R-:W-:Y:S01]  /*0ad0*/  FMUL.FTZ R38, R14, UR10 ;  /* 0x0000000a0e267c20 */ /* 0x000fe20008410000 */
[----:B------:R-:W-:Y:S01]  /*0ae0*/  MOV R2, R5 ;  /* 0x0000000500027202 */ /* 0x000fe20000000f00 */
[----:B------:R-:W-:Y:S01]  /*0af0*/  FMUL.FTZ R37, R37, UR10 ;  /* 0x0000000a25257c20 */ /* 0x000fe20008410000 */
[----:B------:R-:W-:-:S05]  /*0b00*/  MOV R13, R6 ;  /* 0x00000006000d7202 */ /* 0x000fca0000000f00 */
        /* <DEDUP_REMOVED lines=19> */
.L_x_1348:
[----:B0-----:R-:W-:Y:S01]  /*0c40*/  FMUL.FTZ R17, R15, R8 ;  /* 0x000000080f117220 */ /* 0x001fe20000410000 */
[----:B------:R-:W-:Y:S01]  /*0c50*/  FMUL.FTZ R40, R12, UR10 ;  /* 0x0000000a0c287c20 */ /* 0x000fe20008410000 */
[----:B------:R-:W-:Y:S01]  /*0c60*/  MOV R16, R7 ;  /* 0x0000000700107202 */ /* 0x000fe20000000f00 */
        /* <DEDUP_REMOVED lines=19> */
[----:B------:R-:W-:-:S03]  /*0da0*/  FMUL.FTZ R22, R7, R22 ;  /* 0x0000001607167220 */ /* 0x000fc60000410000 */
[----:B------:R-:W-:Y:S01]  /*0db0*/  FFMA.FTZ R25, R13, R24, 1 ;  /* 0x3f8000000d197423 */ /* 0x000fe20000010018 */
[----:B------:R-:W-:-:S03]  /*0dc0*/  FMUL.FTZ R13, R23, R16 ;  /* 0x00000010170d7220 */ /* 0x000fc60000410000 */
[----:B------:R-:W-:-:S07]  /*0dd0*/  FMUL.FTZ R16, R22, R25 ;  /* 0x0000001916107220 */ /* 0x000fce0000410000 */
.L_x_1349:
[----:B------:R-:W0:Y:S01]  /*0de0*/  S2R R18, SR_LANEID ;  /* 0x0000000000127919 */ /* 0x000e220000000000 */
[----:B------:R-:W-:Y:S01]  /*0df0*/  FFMA.FTZ R21, R37, R12, R14 ;  /* 0x0000000c25157223 */ /* 0x000fe2000001000e */
[----:B------:R-:W-:Y:S01]  /*0e00*/  FMUL.FTZ R19, R13, R8 ;  /* 0x000000080d137220 */ /* 0x000fe20000410000 */
[----:B------:R-:W-:Y:S01]  /*0e10*/  FADD.FTZ R12, R12, R17 ;  /* 0x000000110c0c7221 */ /* 0x000fe20000010000 */
[----:B------:R-:W-:Y:S01]  /*0e20*/  FMUL.FTZ R29, R16, R9 ;  /* 0x00000009101d7220 */ /* 0x000fe20000410000 */
[----:B------:R-:W1:Y:S01]  /*0e30*/  S2UR UR11, SR_CgaCtaId ;  /* 0x00000000000b79c3 */ /* 0x000e620000008800 */
[----:B------:R-:W-:Y:S01]  /*0e40*/  FFMA.FTZ R28, R40, R19, R21 ;  /* 0x00000013281c7223 */ /* 0x000fe20000010015 */
[----:B------:R-:W-:Y:S01]  /*0e50*/  FADD.FTZ R12, R12, R19 ;  /* 0x000000130c0c7221 */ /* 0x000fe20000010000 */
[----:B------:R-:W-:Y:S01]  /*0e60*/  UMOV UR6, 0x400 ;  /* 0x0000040000067882 */ /* 0x000fe20000000000 */
[----:B------:R-:W-:Y:S01]  /*0e70*/  FADD.FTZ R14, RZ, R15 ;  /* 0x0000000fff0e7221 */ /* 0x000fe20000010000 */
[----:B------:R-:W-:Y:S01]  /*0e80*/  FFMA.FTZ R28, R39, R29, R28 ;  /* 0x0000001d271c7223 */ /* 0x000fe2000001001c */
[----:B------:R-:W-:Y:S01]  /*0e90*/  FADD.FTZ R29, R29, R12 ;  /* 0x0000000c1d1d7221 */ /* 0x000fe20000010000 */
[----:B------:R-:W-:Y:S01]  /*0ea0*/  UIADD3 UR4, UR6, 0x60, URZ ;  /* 0x0000006006047890 */ /* 0x000fe2000fffe03f */
[C---:B------:R-:W-:Y:S01]  /*0eb0*/  ISETP.NE.AND P3, PT, R3.reuse, RZ, PT ;  /* 0x000000ff0300720c */ /* 0x040fe20003f65270 */
[----:B------:R-:W-:Y:S01]  /*0ec0*/  FADD.FTZ R14, R14, R13 ;  /* 0x0000000d0e0e7221 */ /* 0x000fe20000010000 */
[----:B------:R-:W2:Y:S01]  /*0ed0*/  SHFL.DOWN PT, R17, R28, 0x1, 0x1f ;  /* 0x08201f001c117f89 */ /* 0x000ea200000e0000 */
[----:B------:R-:W-:Y:S01]  /*0ee0*/  BSSY B0, `(.L_x_1350) ;  /* 0x000003a000007945 */ /* 0x000fe20003800000 */
[----:B------:R-:W-:-:S02]  /*0ef0*/  ISETP.GT.U32.AND P4, PT, R3, 0x7, PT ;  /* 0x000000070300780c */ /* 0x000fc40003f84070 */
[----:B------:R-:W3:Y:S01]  /*0f00*/  SHFL.DOWN PT, R12, R29, 0x1, 0x1f ;  /* 0x08201f001d0c7f89 */ /* 0x000ee200000e0000 */
[----:B-1----:R-:W-:Y:S01]  /*0f10*/  ULEA UR4, UR11, UR4, 0x18 ;  /* 0x000000040b047291 */ /* 0x002fe2000f8ec03f */
[----:B0-----:R-:W-:-:S13]  /*0f20*/  ISETP.GT.AND P0, PT, R18, 0x1e, PT ;  /* 0x0000001e1200780c */ /* 0x001fda0003f04270 */
[----:B--2---:R-:W-:Y:S01]  /*0f30*/  @!P0 FADD.FTZ R28, R28, R17 ;  /* 0x000000111c1c8221 */ /* 0x004fe20000010000 */
        /* <DEDUP_REMOVED lines=20> */
[----:B------:R-:W-:Y:S01]  /*1080*/  FFMA.FTZ R17, R38, R15, RZ ;  /* 0x0000000f26117223 */ /* 0x000fe200000100ff */
[----:B------:R-:W-:Y:S01]  /*1090*/  FADD.FTZ R15, RZ, R2 ;  /* 0x00000002ff0f7221 */ /* 0x000fe20000010000 */
[----:B-1----:R-:W-:Y:S01]  /*10a0*/  @!P0 FADD.FTZ R29, R29, R12 ;  /* 0x0000000c1d1d8221 */ /* 0x002fe20000010000 */
[----:B------:R-:W-:Y:S01]  /*10b0*/  ISETP.NE.AND P0, PT, R18, RZ, PT ;  /* 0x000000ff1200720c */ /* 0x000fe20003f05270 */
[----:B------:R-:W-:Y:S01]  /*10c0*/  FFMA.FTZ R18, R37, R2, RZ ;  /* 0x0000000225127223 */ /* 0x000fe200000100ff */
[----:B------:R-:W-:Y:S01]  /*10d0*/  FFMA.FTZ R12, R40, R13, R17 ;  /* 0x0000000d280c7223 */ /* 0x000fe20000010011 */
[----:B------:R-:W-:Y:S01]  /*10e0*/  FADD.FTZ R15, R15, R16 ;  /* 0x000000100f0f7221 */ /* 0x000fe20000010000 */
[----:B------:R-:W-:Y:S01]  /*10f0*/  LEA R2, R3, UR4, 0x4 ;  /* 0x0000000403027c11 */ /* 0x000fe2000f8e20ff */
[----:B------:R-:W-:-:S05]  /*1100*/  FFMA.FTZ R13, R39, R16, R18 ;  /* 0x00000010270d7223 */ /* 0x000fca0000010012 */
[----:B------:R0:W-:Y:S04]  /*1110*/  STS.128 [R2], R12 ;  /* 0x0000000c02007388 */ /* 0x0001e80000000c00 */
[----:B------:R0:W-:Y:S01]  /*1120*/  @!P0 STS.64 [R45+0x8], R28 ;  /* 0x0000081c2d008388 */ /* 0x0001e20000000a00 */
[----:B------:R-:W-:Y:S06]  /*1130*/  BAR.SYNC.DEFER_BLOCKING 0x0 ;  /* 0x0000000000007b1d */ /* 0x000fec0000010000 */
[----:B------:R-:W-:Y:S05]  /*1140*/  @P3 BRA `(.L_x_1351) ;  /* 0x00000000004c3947 */ /* 0x000fea0003800000 */
[----:B------:R-:W-:-:S09]  /*1150*/  ULEA UR4, UR11, UR6, 0x18 ;  /* 0x000000060b047291 */ /* 0x000fd2000f8ec03f */
[----:B------:R-:W1:Y:S04]  /*1160*/  LDS.128 R16, [UR4+0x10] ;  /* 0x00001004ff107984 */ /* 0x000e680008000c00 */
[----:B------:R-:W2:Y:S01]  /*1170*/  LDS.128 R20, [UR4+0x20] ;  /* 0x00002004ff147984 */ /* 0x000ea20008000c00 */
[----:B-1----:R-:W-:Y:S01]  /*1180*/  FADD.FTZ R25, R28, R16 ;  /* 0x000000101c197221 */ /* 0x002fe20000010000 */
[----:B------:R-:W-:Y:S02]  /*1190*/  FADD.FTZ R16, R29, R17 ;  /* 0x000000111d107221 */ /* 0x000fe40000010000 */
[----:B0-----:R-:W-:Y:S01]  /*11a0*/  LDS.64 R28, [UR4+0x40] ;  /* 0x00004004ff1c7984 */ /* 0x001fe20008000a00 */
[----:B------:R-:W-:Y:S01]  /*11b0*/  FADD.FTZ R17, R25, R18 ;  /* 0x0000001219117221 */ /* 0x000fe20000010000 */
[----:B------:R-:W-:-:S02]  /*11c0*/  FADD.FTZ R16, R16, R19 ;  /* 0x0000001310107221 */ /* 0x000fc40000010000 */
[----:B------:R-:W0:Y:S01]  /*11d0*/  LDS.128 R24, [UR4+0x30] ;  /* 0x00003004ff187984 */ /* 0x000e220008000c00 */
[----:B--2---:R-:W-:Y:S01]  /*11e0*/  FADD.FTZ R17, R17, R20 ;  /* 0x0000001411117221 */ /* 0x004fe20000010000 */
[----:B------:R-:W-:-:S03]  /*11f0*/  FADD.FTZ R16, R16, R21 ;  /* 0x0000001510107221 */ /* 0x000fc60000010000 */
[----:B------:R-:W-:Y:S01]  /*1200*/  FADD.FTZ R17, R17, R22 ;  /* 0x0000001611117221 */ /* 0x000fe20000010000 */
[----:B------:R-:W-:-:S03]  /*1210*/  FADD.FTZ R16, R16, R23 ;  /* 0x0000001710107221 */ /* 0x000fc60000010000 */
[----:B0-----:R-:W-:Y:S01]  /*1220*/  FADD.FTZ R17, R17, R24 ;  /* 0x0000001811117221 */ /* 0x001fe20000010000 */
[----:B------:R-:W-:-:S03]  /*1230*/  FADD.FTZ R16, R16, R25 ;  /* 0x0000001910107221 */ /* 0x000fc60000010000 */
[----:B------:R-:W-:Y:S01]  /*1240*/  FADD.FTZ R17, R17, R26 ;  /* 0x0000001a11117221 */ /* 0x000fe20000010000 */
[----:B------:R-:W-:-:S03]  /*1250*/  FADD.FTZ R16, R16, R27 ;  /* 0x0000001b10107221 */ /* 0x000fc60000010000 */
[----:B------:R-:W-:Y:S01]  /*1260*/  FADD.FTZ R28, R17, R28 ;  /* 0x0000001c111c7221 */ /* 0x000fe20000010000 */
[----:B------:R-:W-:-:S07]  /*1270*/  FADD.FTZ R29, R16, R29 ;  /* 0x0000001d101d7221 */ /* 0x000fce0000010000 */
.L_x_1351:
[----:B------:R-:W-:Y:S05]  /*1280*/  BSYNC B0 ;  /* 0x0000000000007941 */ /* 0x000fea0003800000 */
.L_x_1350:
[----:B------:R-:W-:Y:S06]  /*1290*/  BAR.SYNC.DEFER_BLOCKING 0x0 ;  /* 0x0000000000007b1d */ /* 0x000fec0000010000 */
[----:B------:R-:W-:Y:S04]  /*12a0*/  BSSY B0, `(.L_x_1352) ;  /* 0x000009d000007945 */ /* 0x000fe80003800000 */
[----:B------:R-:W-:Y:S05]  /*12b0*/  @P4 BRA `(.L_x_1353) ;  /* 0x00000008006c4947 */ /* 0x000fea0003800000 */
[----:B------:R-:W1:Y:S04]  /*12c0*/  LDS.128 R16, [R2+0x80] ;  /* 0x0000800002107984 */ /* 0x000e680000000c00 */
[----:B------:R-:W2:Y:S04]  /*12d0*/  LDS.128 R20, [R2+0x100] ;  /* 0x0001000002147984 */ /* 0x000ea80000000c00 */
[----:B------:R-:W3:Y:S01]  /*12e0*/  LDS.128 R24, [R2+0x180] ;  /* 0x0001800002187984 */ /* 0x000ee20000000c00 */
[----:B-1----:R-:W-:Y:S01]  /*12f0*/  FADD.FTZ R16, R12, R16 ;  /* 0x000000100c107221 */ /* 0x002fe20000010000 */
[----:B0-----:R-:W-:Y:S01]  /*1300*/  FADD.FTZ R12, R13, R17 ;  /* 0x000000110d0c7221 */ /* 0x001fe20000010000 */
[----:B------:R-:W-:Y:S01]  /*1310*/  FADD.FTZ R13, R14, R18 ;  /* 0x000000120e0d7221 */ /* 0x000fe20000010000 */
[----:B------:R-:W-:Y:S01]  /*1320*/  FADD.FTZ R14, R15, R19 ;  /* 0x000000130f0e7221 */ /* 0x000fe20000010000 */
[----:B--2---:R-:W-:Y:S01]  /*1330*/  FADD.FTZ R15, R16, R20 ;  /* 0x00000014100f7221 */ /* 0x004fe20000010000 */
[----:B------:R-:W-:Y:S01]  /*1340*/  FADD.FTZ R12, R12, R21 ;  /* 0x000000150c0c7221 */ /* 0x000fe20000010000 */
[----:B------:R-:W-:Y:S01]  /*1350*/  FADD.FTZ R13, R13, R22 ;  /* 0x000000160d0d7221 */ /* 0x000fe20000010000 */
[----:B------:R-:W0:Y:S01]  /*1360*/  LDS.128 R16, [R2+0x200] ;  /* 0x0002000002107984 */ /* 0x000e220000000c00 */
[----:B------:R-:W-:Y:S01]  /*1370*/  FADD.FTZ R20, R14, R23 ;  /* 0x000000170e147221 */ /* 0x000fe20000010000 */
[----:B---3--:R-:W-:Y:S01]  /*1380*/  FADD.FTZ R21, R15, R24 ;  /* 0x000000180f157221 */ /* 0x008fe20000010000 */
[----:B------:R-:W-:Y:S01]  /*1390*/  FADD.FTZ R22, R12, R25 ;  /* 0x000000190c167221 */ /* 0x000fe20000010000 */
[----:B------:R-:W-:Y:S01]  /*13a0*/  FADD.FTZ R23, R13, R26 ;  /* 0x0000001a0d177221 */ /* 0x000fe20000010000 */
[----:B------:R-:W-:Y:S01]  /*13b0*/  FADD.FTZ R20, R20, R27 ;  /* 0x0000001b14147221 */ /* 0x000fe20000010000 */
[----:B------:R-:W1:Y:S01]  /*13c0*/  LDS.128 R12, [R2+0x280] ;  /* 0x00028000020c7984 */ /* 0x000e620000000c00 */
        /* <DEDUP_REMOVED lines=8> */
[----:B------:R-:W-:-:S02]  /*1450*/  FADD.FTZ R24, R24, R15 ;  /* 0x0000000f18187221 */ /* 0x000fc40000010000 */
[----:B------:R-:W1:Y:S01]  /*1460*/  LDS.128 R16, [R2+0x380] ;  /* 0x0003800002107984 */ /* 0x000e620000000c00 */
        /* <DEDUP_REMOVED lines=109> */
[----:B------:R-:W1:Y:S01]  /*1b40*/  LDS.128 R20, [R2+0xe80] ;  /* 0x000e800002147984 */ /* 0x000e620000000c00 */
        /* <DEDUP_REMOVED lines=8> */
[----:B------:R-:W1:Y:S01]  /*1bd0*/  LDS.128 R16, [R2+0xf80] ;  /* 0x000f800002107984 */ /* 0x000e620000000c00 */
        /* <DEDUP_REMOVED lines=8> */
[----:B------:R-:W-:-:S07]  /*1c60*/  FADD.FTZ R15, R24, R19 ;  /* 0x00000013180f7221 */ /* 0x000fce0000010000 */
.L_x_1353:
[----:B------:R-:W-:Y:S05]  /*1c70*/  BSYNC B0 ;  /* 0x0000000000007941 */ /* 0x000fea0003800000 */
.L_x_1352:
        /* <DEDUP_REMOVED lines=19> */
.L_x_1355:
[----:B------:R-:W-:Y:S05]  /*1db0*/  BSYNC B0 ;  /* 0x0000000000007941 */ /* 0x000fea0003800000 */
.L_x_1354:
        /* <DEDUP_REMOVED lines=18> */
[----:B------:R-:W-:-:S04]  /*1ee0*/  SEL R21, R35, RZ, !P0 ;  /* 0x000000ff23157207 */ /* 0x000fc80004000000 */
[----:B------:R-:W-:Y:S02]  /*1ef0*/  SEL R2, R2, 0xffffffff, !P0 ;  /* 0xffffffff02027807 */ /* 0x000fe40004000000 */
[----:B------:R-:W-:-:S03]  /*1f00*/  ISETP.NE.AND P0, PT, R21, -0x1, PT ;  /* 0xffffffff1500780c */ /* 0x000fc60003f05270 */
[----:B------:R-:W-:Y:S01]  /*1f10*/  IMAD R19, R2, UR4, RZ ;  /* 0x0000000402137c24 */ /* 0x000fe2000f8e02ff */
[----:B0-----:R-:W-:Y:S02]  /*1f20*/  ISETP.EQ.U32.AND P4, PT, R16, UR6, PT ;  /* 0x0000000610007c0c */ /* 0x001fe4000bf82070 */
[----:B------:R-:W-:-:S04]  /*1f30*/  LEA R16, P5, R17, R14, 0x3 ;  /* 0x0000000e11107211 */ /* 0x000fc800078a18ff */
[----:B------:R-:W-:-:S05]  /*1f40*/  LEA.HI.X R17, R17, R15, RZ, 0x3, P5 ;  /* 0x0000000f11117211 */ /* 0x000fca00028f1cff */
[----:B------:R0:W-:Y:S02]  /*1f50*/  STG.E.64 desc[UR12][R16.64], R28 ;  /* 0x0000001c10007986 */ /* 0x0001e4000c101b0c */
[----:B------:R-:W-:Y:S06]  /*1f60*/  @P4 MEMBAR.ALL.GPU ;  /* 0x0000000000004992 */ /* 0x000fec000000a000 */
[----:B------:R-:W-:-:S00]  /*1f70*/  @P4 ERRBAR ;  /* 0x00000000000049ab */ /* 0x000fc00000000000 */
[----:B------:R-:W-:Y:S06]  /*1f80*/  @P4 CGAERRBAR ;  /* 0x00000000000045ab */ /* 0x000fec0000000000 */
[----:B------:R0:W-:Y:S01]  /*1f90*/  @P4 REDG.E.ADD.S32.STRONG.GPU desc[UR12][R12.64], R19 ;  /* 0x000000130c00498e */ /* 0x0001e2000c10e38c */
[----:B------:R-:W-:Y:S05]  /*1fa0*/  @!P0 BRA `(.L_x_1357) ;  /* 0x0000000000148947 */ /* 0x000fea0003800000 */
.L_x_1358:
[----:B------:R-:W2:Y:S04]  /*1fb0*/  LDG.E.STRONG.GPU R2, desc[UR12][R12.64] ;  /* 0x0000000c0c027981 */ /* 0x000ea8000c1ef900 */
[----:B--2---:R-:W-:Y:S01]  /*1fc0*/  CCTL.IVALL ;  /* 0x00000000ff00798f */ /* 0x004fe20002000000 */
[----:B------:R-:W-:Y:S05]  /*1fd0*/  YIELD ;  /* 0x0000000000007946 */ /* 0x000fea0003800000 */
[----:B------:R-:W-:-:S13]  /*1fe0*/  ISETP.NE.AND P0, PT, R2, R21, PT ;  /* 0x000000150200720c */ /* 0x000fda0003f05270 */
[----:B------:R-:W-:Y:S05]  /*1ff0*/  @P0 BRA `(.L_x_1358) ;  /* 0xfffffffc00ec0947 */ /* 0x000fea000383ffff */
.L_x_1357:
[----:B------:R-:W-:Y:S01]  /*2000*/  ISETP.NE.AND P0, PT, R35, RZ, PT ;  /* 0x000000ff2300720c */ /* 0x000fe20003f05270 */
[----:B------:R-:W-:Y:S05]  /*2010*/  WARPSYNC.ALL ;  /* 0x0000000000007948 */ /* 0x000fea0003800000 */
[----:B------:R-:W-:Y:S07]  /*2020*/  BAR.SYNC.DEFER_BLOCKING 0x0 ;  /* 0x0000000000007b1d */ /* 0x000fee0000010000 */
[----:B------:R-:W-:Y:S05]  /*2030*/  @!P0 BRA `(.L_x_1356) ;  /* 0x0000000c00ec8947 */ /* 0x000fea0003800000 */
[----:B------:R-:W-:Y:S02]  /*2040*/  IADD3 R2, R35, -0x1, RZ ;  /* 0xffffffff23027810 */ /* 0x000fe40007ffe0ff */
[----:B0-----:R-:W-:Y:S02]  /*2050*/  MOV R12, RZ ;  /* 0x000000ff000c7202 */ /* 0x001fe40000000f00 */
        /* <DEDUP_REMOVED lines=8> */
[----:B------:R-:W-:-:S11]  /*20e0*/  PLOP3.LUT P0, PT, PT, PT, PT, 0x80, 0x0 ;  /* 0x000000000000781c */ /* 0x000fd60003f0f070 */
[----:B------:R-:W-:Y:S05]  /*20f0*/  @!P4 BRA `(.L_x_1361) ;  /* 0x0000000400d0c947 */ /* 0x000fea0003800000 */
[----:B------:R-:W-:-:S13]  /*2100*/  PLOP3.LUT P0, PT, PT, PT, PT, 0x8, 0x0 ;  /* 0x000000000000781c */ /* 0x000fda0003f0e170 */
.L_x_1362:
        /* <DEDUP_REMOVED lines=11> */
[----:B------:R-:W-:-:S06]  /*21c0*/  @!P4 IMAD.WIDE.U32 R18, R19, 0x8, R14 ;  /* 0x000000081312c825 */ /* 0x000fcc00078e000e */
[----:B------:R-:W3:Y:S01]  /*21d0*/  @!P4 LDG.E.64 R18, desc[UR12][R18.64] ;  /* 0x0000000c1212c981 */ /* 0x000ee2000c1e1b00 */
[----:B--2---:R-:W-:Y:S01]  /*21e0*/  @!P6 FADD.FTZ R28, R28, R16 ;  /* 0x000000101c1ce221 */ /* 0x004fe20000010000 */
[----:B------:R-:W-:Y:S01]  /*21f0*/  @!P6 FADD.FTZ R29, R29, R17 ;  /* 0x000000111d1de221 */ /* 0x000fe20000010000 */
[----:B------:R-:W-:Y:S01]  /*2200*/  ISETP.EQ.OR P6, PT, R21, UR14, P3 ;  /* 0x0000000e15007c0c */ /* 0x000fe20009fc2670 */
[----:B------:R-:W-:-:S06]  /*2210*/  @!P5 IMAD.WIDE.U32 R16, R13, 0x8, R14 ;  /* 0x000000080d10d825 */ /* 0x000fcc00078e000e */
[----:B------:R-:W2:Y:S06]  /*2220*/  @!P5 LDG.E.64 R16, desc[UR12][R16.64] ;  /* 0x0000000c1010d981 */ /* 0x000eac000c1e1b00 */
[----:B------:R-:W-:-:S04]  /*2230*/  @!P6 IMAD R21, R0, R21, R43 ;  /* 0x000000150015e224 */ /* 0x000fc800078e022b */
[----:B------:R-:W-:-:S06]  /*2240*/  @!P6 IMAD.WIDE.U32 R20, R21, 0x8, R14 ;  /* 0x000000081514e825 */ /* 0x000fcc00078e000e */
[----:B------:R-:W4:Y:S01]  /*2250*/  @!P6 LDG.E.64 R20, desc[UR12][R20.64] ;  /* 0x0000000c1414e981 */ /* 0x000f22000c1e1b00 */
[----:B------:R-:W-:Y:S01]  /*2260*/  IADD3 R13, R12, 0x4, RZ ;  /* 0x000000040c0d7810 */ /* 0x000fe20007ffe0ff */
[----:B---3--:R-:W-:Y:S01]  /*2270*/  @!P4 FADD.FTZ R28, R28, R18 ;  /* 0x000000121c1cc221 */ /* 0x008fe20000010000 */
[----:B------:R-:W-:Y:S02]  /*2280*/  @!P4 FADD.FTZ R29, R29, R19 ;  /* 0x000000131d1dc221 */ /* 0x000fe40000010000 */
[----:B------:R-:W-:Y:S02]  /*2290*/  ISETP.EQ.OR P4, PT, R13, UR14, P3 ;  /* 0x0000000e0d007c0c */ /* 0x000fe40009f82670 */
[C---:B------:R-:W-:Y:S02]  /*22a0*/  IADD3 R22, R12.reuse, 0x5, RZ ;  /* 0x000000050c167810 */ /* 0x040fe40007ffe0ff */
[----:B------:R-:W-:-:S09]  /*22b0*/  IADD3 R23, R12, 0x6, RZ ;  /* 0x000000060c177810 */ /* 0x000fd20007ffe0ff */
[----:B------:R-:W-:-:S04]  /*22c0*/  @!P4 IMAD R19, R0, R13, R43 ;  /* 0x0000000d0013c224 */ /* 0x000fc800078e022b */
[----:B------:R-:W-:-:S06]  /*22d0*/  @!P4 IMAD.WIDE.U32 R18, R19, 0x8, R14 ;  /* 0x000000081312c825 */ /* 0x000fcc00078e000e */
[----:B------:R-:W3:Y:S01]  /*22e0*/  @!P4 LDG.E.64 R18, desc[UR12][R18.64] ;  /* 0x0000000c1212c981 */ /* 0x000ee2000c1e1b00 */
[----:B--2---:R-:W-:Y:S01]  /*22f0*/  @!P5 FADD.FTZ R28, R28, R16 ;  /* 0x000000101c1cd221 */ /* 0x004fe20000010000 */
[----:B------:R-:W-:Y:S01]  /*2300*/  @!P5 FADD.FTZ R29, R29, R17 ;  /* 0x000000111d1dd221 */ /* 0x000fe20000010000 */
[----:B------:R-:W-:Y:S02]  /*2310*/  ISETP.EQ.OR P5, PT, R22, UR14, P3 ;  /* 0x0000000e16007c0c */ /* 0x000fe40009fa2670 */
[----:B----4-:R-:W-:Y:S01]  /*2320*/  @!P6 FADD.FTZ R28, R28, R20 ;  /* 0x000000141c1ce221 */ /* 0x010fe20000010000 */
[----:B------:R-:W-:Y:S01]  /*2330*/  @!P6 FADD.FTZ R29, R29, R21 ;  /* 0x000000151d1de221 */ /* 0x000fe20000010000 */
[----:B------:R-:W-:-:S09]  /*2340*/  ISETP.EQ.OR P6, PT, R23, UR14, P3 ;  /* 0x0000000e17007c0c */ /* 0x000fd20009fc2670 */
[----:B------:R-:W-:-:S04]  /*2350*/  @!P5 IMAD R17, R0, R22, R43 ;  /* 0x000000160011d224 */ /* 0x000fc800078e022b */
[----:B------:R-:W-:-:S06]  /*2360*/  @!P5 IMAD.WIDE.U32 R16, R17, 0x8, R14 ;  /* 0x000000081110d825 */ /* 0x000fcc00078e000e */
[----:B------:R-:W2:Y:S01]  /*2370*/  @!P5 LDG.E.64 R16, desc[UR12][R16.64] ;  /* 0x0000000c1010d981 */ /* 0x000ea2000c1e1b00 */
        /* <DEDUP_REMOVED lines=50> */
[----:B------:R-:W-:Y:S01]  /*26a0*/  IADD3 R19, R12, 0xf, RZ ;  /* 0x0000000f0c137810 */ /* 0x000fe20007ffe0ff */
[----:B--2---:R-:W-:Y:S01]  /*26b0*/  @!P5 FADD.FTZ R28, R28, R16 ;  /* 0x000000101c1cd221 */ /* 0x004fe20000010000 */
[----:B------:R-:W-:Y:S01]  /*26c0*/  @!P5 FADD.FTZ R29, R29, R17 ;  /* 0x000000111d1dd221 */ /* 0x000fe20000010000 */
[----:B------:R-:W-:-:S06]  /*26d0*/  ISETP.EQ.OR P5, PT, R22, UR14, P3 ;  /* 0x0000000e16007c0c */ /* 0x000fcc0009fa2670 */
[----:B------:R-:W-:-:S04]  /*26e0*/  @!P4 IMAD R17, R0, R13, R43 ;  /* 0x0000000d0011c224 */ /* 0x000fc800078e022b */
[----:B------:R-:W-:-:S04]  /*26f0*/  @!P4 IMAD.WIDE.U32 R16, R17, 0x8, R14 ;  /* 0x000000081110c825 */ /* 0x000fc800078e000e */
[----:B----4-:R-:W-:Y:S01]  /*2700*/  @!P6 FADD.FTZ R28, R28, R20 ;  /* 0x000000141c1ce221 */ /* 0x010fe20000010000 */
[----:B------:R-:W-:Y:S01]  /*2710*/  @!P6 FADD.FTZ R29, R29, R21 ;  /* 0x000000151d1de221 */ /* 0x000fe20000010000 */
[----:B------:R-:W-:Y:S01]  /*2720*/  ISETP.EQ.OR P6, PT, R19, UR14, P3 ;  /* 0x0000000e13007c0c */ /* 0x000fe20009fc2670 */
[----:B------:R-:W2:Y:S01]  /*2730*/  @!P4 LDG.E.64 R16, desc[UR12][R16.64] ;  /* 0x0000000c1010c981 */ /* 0x000ea2000c1e1b00 */
[----:B------:R-:W-:-:S04]  /*2740*/  @!P5 IMAD R21, R0, R22, R43 ;  /* 0x000000160015d224 */ /* 0x000fc800078e022b */
[----:B------:R-:W-:-:S06]  /*2750*/  @!P5 IMAD.WIDE.U32 R20, R21, 0x8, R14 ;  /* 0x000000081514d825 */ /* 0x000fcc00078e000e */
[----:B------:R-:W3:Y:S01]  /*2760*/  @!P5 LDG.E.64 R20, desc[UR12][R20.64] ;  /* 0x0000000c1414d981 */ /* 0x000ee2000c1e1b00 */
[----:B------:R-:W-:-:S04]  /*2770*/  @!P6 IMAD R19, R0, R19, R43 ;  /* 0x000000130013e224 */ /* 0x000fc800078e022b */
        /* <DEDUP_REMOVED lines=12> */
.L_x_1361:
        /* <DEDUP_REMOVED lines=21> */
[----:B------:R-:W-:-:S04]  /*2990*/  IADD3 R12, R12, 0x4, RZ ;  /* 0x000000040c0c7810 */ /* 0x000fc80007ffe0ff */
[----:B------:R-:W-:Y:S01]  /*29a0*/  IADD3 R13, R12, 0x3, RZ ;  /* 0x000000030c0d7810 */ /* 0x000fe20007ffe0ff */
[----:B--2---:R-:W-:Y:S01]  /*29b0*/  @!P0 FADD.FTZ R28, R28, R22 ;  /* 0x000000161c1c8221 */ /* 0x004fe20000010000 */
[----:B------:R-:W-:Y:S01]  /*29c0*/  @!P0 FADD.FTZ R29, R29, R23 ;  /* 0x000000171d1d8221 */ /* 0x000fe20000010000 */
[C---:B------:R-:W-:Y:S02]  /*29d0*/  IADD3 R22, R12.reuse, 0x1, RZ ;  /* 0x000000010c167810 */ /* 0x040fe40007ffe0ff */
[----:B------:R-:W-:Y:S01]  /*29e0*/  ISETP.EQ.OR P0, PT, R12, UR14, P3 ;  /* 0x0000000e0c007c0c */ /* 0x000fe20009f02670 */
[----:B---3--:R-:W-:Y:S01]  /*29f0*/  @!P5 FADD.FTZ R28, R28, R20 ;  /* 0x000000141c1cd221 */ /* 0x008fe20000010000 */
[----:B------:R-:W-:Y:S01]  /*2a00*/  @!P5 FADD.FTZ R29, R29, R21 ;  /* 0x000000151d1dd221 */ /* 0x000fe20000010000 */
[----:B------:R-:W-:Y:S02]  /*2a10*/  IADD3 R23, R12, 0x2, RZ ;  /* 0x000000020c177810 */ /* 0x000fe40007ffe0ff */
[----:B------:R-:W-:Y:S01]  /*2a20*/  ISETP.EQ.OR P5, PT, R22, UR14, P3 ;  /* 0x0000000e16007c0c */ /* 0x000fe20009fa2670 */
[----:B----4-:R-:W-:Y:S01]  /*2a30*/  @!P6 FADD.FTZ R28, R28, R18 ;  /* 0x000000121c1ce221 */ /* 0x010fe20000010000 */
[----:B------:R-:W-:Y:S01]  /*2a40*/  @!P6 FADD.FTZ R29, R29, R19 ;  /* 0x000000131d1de221 */ /* 0x000fe20000010000 */
[----:B------:R-:W-:-:S02]  /*2a50*/  ISETP.EQ.OR P6, PT, R23, UR14, P3 ;  /* 0x0000000e17007c0c */ /* 0x000fc40009fc2670 */
[----:B-----5:R-:W-:Y:S01]  /*2a60*/  @!P4 FADD.FTZ R28, R28, R16 ;  /* 0x000000101c1cc221 */ /* 0x020fe20000010000 */
[----:B------:R-:W-:Y:S01]  /*2a70*/  @!P4 FADD.FTZ R29, R29, R17 ;  /* 0x000000111d1dc221 */ /* 0x000fe20000010000 */
[----:B------:R-:W-:Y:S01]  /*2a80*/  ISETP.EQ.OR P4, PT, R13, UR14, P3 ;  /* 0x0000000e0d007c0c */ /* 0x000fe20009f82670 */
[----:B------:R-:W-:-:S05]  /*2a90*/  @!P0 IMAD R17, R0, R12, R43 ;  /* 0x0000000c00118224 */ /* 0x000fca00078e022b */
[----:B------:R-:W-:Y:S02]  /*2aa0*/  @!P5 IMAD R19, R0, R22, R43 ;  /* 0x000000160013d224 */ /* 0x000fe400078e022b */
[----:B------:R-:W-:-:S04]  /*2ab0*/  @!P0 IMAD.WIDE.U32 R16, R17, 0x8, R14 ;  /* 0x0000000811108825 */ /* 0x000fc800078e000e */
[C---:B------:R-:W-:Y:S02]  /*2ac0*/  @!P6 IMAD R23, R0.reuse, R23, R43 ;  /* 0x000000170017e224 */ /* 0x040fe400078e022b */
[----:B------:R-:W-:Y:S01]  /*2ad0*/  @!P5 IMAD.WIDE.U32 R18, R19, 0x8, R14 ;  /* 0x000000081312d825 */ /* 0x000fe200078e000e */
[----:B------:R-:W2:Y:S03]  /*2ae0*/  @!P0 LDG.E.64 R16, desc[UR12][R16.64] ;  /* 0x0000000c10108981 */ /* 0x000ea6000c1e1b00 */
[----:B------:R-:W-:Y:S02]  /*2af0*/  @!P4 IMAD R21, R0, R13, R43 ;  /* 0x0000000d0015c224 */ /* 0x000fe400078e022b */
[--C-:B------:R-:W-:Y:S01]  /*2b00*/  @!P6 IMAD.WIDE.U32 R22, R23, 0x8, R14.reuse ;  /* 0x000000081716e825 */ /* 0x100fe200078e000e */
[----:B------:R-:W3:Y:S03]  /*2b10*/  @!P5 LDG.E.64 R18, desc[UR12][R18.64] ;  /* 0x0000000c1212d981 */ /* 0x000ee6000c1e1b00 */
[----:B------:R-:W-:-:S02]  /*2b20*/  @!P4 IMAD.WIDE.U32 R20, R21, 0x8, R14 ;  /* 0x000000081514c825 */ /* 0x000fc400078e000e */
[----:B------:R-:W4:Y:S04]  /*2b30*/  @!P6 LDG.E.64 R22, desc[UR12][R22.64] ;  /* 0x0000000c1616e981 */ /* 0x000f28000c1e1b00 */
[----:B------:R-:W5:Y:S01]  /*2b40*/  @!P4 LDG.E.64 R20, desc[UR12][R20.64] ;  /* 0x0000000c1414c981 */ /* 0x000f62000c1e1b00 */
[----:B------:R-:W-:Y:S02]  /*2b50*/  IADD3 R2, R2, -0x4, RZ ;  /* 0xfffffffc02027810 */ /* 0x000fe40007ffe0ff */
[----:B------:R-:W-:Y:S02]  /*2b60*/  IADD3 R12, R12, 0x4, RZ ;  /* 0x000000040c0c7810 */ /* 0x000fe40007ffe0ff */
[----:B------:R-:W-:Y:S01]  /*2b70*/  IADD3 R2, R2, -0x4, RZ ;  /* 0xfffffffc02027810 */ /* 0x000fe20007ffe0ff */
[----:B--2---:R-:W-:Y:S01]  /*2b80*/  @!P0 FADD.FTZ R28, R28, R16 ;  /* 0x000000101c1c8221 */ /* 0x004fe20000010000 */
[----:B------:R-:W-:Y:S01]  /*2b90*/  @!P0 FADD.FTZ R29, R29, R17 ;  /* 0x000000111d1d8221 */ /* 0x000fe20000010000 */
[----:B------:R-:W-:-:S02]  /*2ba0*/  PLOP3.LUT P0, PT, PT, PT, PT, 0x8, 0x0 ;  /* 0x000000000000781c */ /* 0x000fc40003f0e170 */
[----:B---3--:R-:W-:Y:S01]  /*2bb0*/  @!P5 FADD.FTZ R28, R28, R18 ;  /* 0x000000121c1cd221 */ /* 0x008fe20000010000 */
[----:B------:R-:W-:-:S03]  /*2bc0*/  @!P5 FADD.FTZ R29, R29, R19 ;  /* 0x000000131d1dd221 */ /* 0x000fc60000010000 */
[----:B----4-:R-:W-:Y:S01]  /*2bd0*/  @!P6 FADD.FTZ R28, R28, R22 ;  /* 0x000000161c1ce221 */ /* 0x010fe20000010000 */
[----:B------:R-:W-:-:S03]  /*2be0*/  @!P6 FADD.FTZ R29, R29, R23 ;  /* 0x000000171d1de221 */ /* 0x000fc60000010000 */
[----:B-----5:R-:W-:Y:S01]  /*2bf0*/  @!P4 FADD.FTZ R28, R28, R20 ;  /* 0x000000141c1cc221 */ /* 0x020fe20000010000 */
[----:B------:R-:W-:-:S07]  /*2c00*/  @!P4 FADD.FTZ R29, R29, R21 ;  /* 0x000000151d1dc221 */ /* 0x000fce0000010000 */
.L_x_1363:
[----:B------:R-:W-:-:S13]  /*2c10*/  ISETP.NE.OR P0, PT, R2, RZ, P0 ;  /* 0x000000ff0200720c */ /* 0x000fda0000705670 */
[----:B------:R-:W-:Y:S05]  /*2c20*/  @!P0 BRA `(.L_x_1359) ;  /* 0x00000000007c8947 */ /* 0x000fea0003800000 */
.L_x_1360:
        /* <DEDUP_REMOVED lines=31> */
.L_x_1359:
[----:B------:R-:W-:-:S04]  /*2e20*/  LOP3.LUT R2, R35, 0x3, RZ, 0xc0, !PT ;  /* 0x0000000323027812 */ /* 0x000fc800078ec0ff */
        /* <DEDUP_REMOVED lines=11> */
.L_x_1365:
[----:B------:R-:W-:Y:S05]  /*2ee0*/  BSYNC B0 ;  /* 0x0000000000007941 */ /* 0x000fea0003800000 */
.L_x_1364:
        /* <DEDUP_REMOVED lines=16> */
.L_x_1356:
[----:B------:R-:W1:Y:S01]  /*2ff0*/  S2UR UR6, SR_CgaCtaId ;  /* 0x00000000000679c3 */ /* 0x000e620000008800 */
[----:B------:R-:W-:Y:S01]  /*3000*/  UMOV UR4, 0x400 ;  /* 0x0000040000047882 */ /* 0x000fe20000000000 */
[----:B0-----:R-:W-:-:S06]  /*3010*/  SHF.R.U32.HI R2, RZ, 0x3, R3 ;  /* 0x00000003ff027819 */ /* 0x001fcc0000011603 */
[----:B--2---:R-:W0:Y:S01]  /*3020*/  LDC R15, c[0x0][0x2ac] ;  /* 0x0000ab00ff0f7b82 */ /* 0x004e220000000800 */
[----:B-1----:R-:W-:Y:S01]  /*3030*/  ULEA UR4, UR6, UR4, 0x18 ;  /* 0x0000000406047291 */ /* 0x002fe2000f8ec03f */
[----:B0-----:R-:W-:-:S08]  /*3040*/  IMAD R2, R15, UR14, R2 ;  /* 0x0000000e0f027c24 */ /* 0x001fd0000f8e0202 */
[----:B------:R-:W-:Y:S01]  /*3050*/  @!P3 STS.64 [UR4+0x50], R28 ;  /* 0x0000501cff00b988 */ /* 0x000fe20008000a04 */
[----:B------:R-:W-:Y:S01]  /*3060*/  BAR.SYNC.DEFER_BLOCKING 0x0 ;  /* 0x0000000000007b1d */ /* 0x000fe20000010000 */
[----:B------:R-:W-:-:S05]  /*3070*/  IADD3 R16, R2, 0x20, RZ ;  /* 0x0000002002107810 */ /* 0x000fca0007ffe0ff */
        /* <DEDUP_REMOVED lines=23> */
.L_x_1366:
[----:B------:R-:W-:Y:S04]  /*31f0*/  BSSY B0, `(.L_x_1367) ;  /* 0x0000014000007945 */ /* 0x000fe80003800000 */
[----:B------:R-:W-:Y:S05]  /*3200*/  @!P1 BRA `(.L_x_1368) ;  /* 0x0000000000489947 */ /* 0x000fea0003800000 */
[----:B------:R-:W-:Y:S01]  /*3210*/  SHF.R.S32.HI R19, RZ, 0x1f, R34 ;  /* 0x0000001fff137819 */ /* 0x000fe20000011422 */
[----:B------:R-:W-:Y:S01]  /*3220*/  ULDC.64 UR16, c[0x0][0x288] ;  /* 0x0000a20000107ab9 */ /* 0x000fe20000000a00 */
[----:B------:R-:W-:Y:S01]  /*3230*/  MOV R12, R32 ;  /* 0x00000020000c7202 */ /* 0x000fe20000000f00 */
[-CC-:B------:R-:W-:Y:S01]  /*3240*/  FFMA.FTZ R15, R38, R2.reuse, R17.reuse ;  /* 0x00000002260f7223 */ /* 0x180fe20000010011 */
[----:B------:R-:W-:Y:S01]  /*3250*/  MOV R13, R31 ;  /* 0x0000001f000d7202 */ /* 0x000fe20000000f00 */
[----:B------:R-:W-:Y:S02]  /*3260*/  IMAD R19, R19, UR16, RZ ;  /* 0x0000001013137c24 */ /* 0x000fe4000f8e02ff */
[----:B------:R-:W-:Y:S01]  /*3270*/  FFMA.FTZ R18, R37, R2, R17 ;  /* 0x0000000225127223 */ /* 0x000fe20000010011 */
[----:B------:R-:W-:Y:S01]  /*3280*/  FFMA.FTZ R14, R8, R4, -R15 ;  /* 0x00000004080e7223 */ /* 0x000fe2000001080f */
[----:B------:R-:W-:-:S04]  /*3290*/  IMAD.WIDE.U32 R12, R34, UR16, R12 ;  /* 0x00000010220c7c25 */ /* 0x000fc8000f8e000c */
[----:B------:R-:W-:Y:S01]  /*32a0*/  FFMA.FTZ R15, R9, R5, -R18 ;  /* 0x00000005090f7223 */ /* 0x000fe20000010812 */
[----:B------:R-:W-:Y:S01]  /*32b0*/  FMUL.FTZ R14, R14, UR10 ;  /* 0x0000000a0e0e7c20 */ /* 0x000fe20008410000 */
[----:B------:R-:W-:Y:S01]  /*32c0*/  IMAD R19, R34, UR17, R19 ;  /* 0x0000001122137c24 */ /* 0x000fe2000f8e0213 */
[----:B------:R-:W-:Y:S01]  /*32d0*/  ULDC.64 UR16, c[0x0][0x210] ;  /* 0x0000840000107ab9 */ /* 0x000fe20000000a00 */
[----:B------:R-:W-:Y:S01]  /*32e0*/  FMUL.FTZ R15, R15, UR10 ;  /* 0x0000000a0f0f7c20 */ /* 0x000fe20008410000 */
[----:B------:R-:W-:Y:S02]  /*32f0*/  LEA R4, P0, R12, UR16, 0x2 ;  /* 0x000000100c047c11 */ /* 0x000fe4000f8010ff */
[----:B------:R-:W-:-:S04]  /*3300*/  IADD3 R19, R13, R19, RZ ;  /* 0x000000130d137210 */ /* 0x000fc80007ffe0ff */
[----:B------:R-:W-:-:S05]  /*3310*/  LEA.HI.X R5, R12, UR17, R19, 0x2, P0 ;  /* 0x000000110c057c11 */ /* 0x000fca00080f1413 */
[----:B------:R0:W-:Y:S02]  /*3320*/  STG.E.64 desc[UR12][R4.64], R14 ;  /* 0x0000000e04007986 */ /* 0x0001e4000c101b0c */
.L_x_1368:
[----:B------:R-:W-:Y:S05]  /*3330*/  BSYNC B0 ;  /* 0x0000000000007941 */ /* 0x000fea0003800000 */
.L_x_1367:
        /* <DEDUP_REMOVED lines=19> */
.L_x_1369:
[----:B------:R-:W-:Y:S01]  /*3470*/  ULDC.64 UR16, c[0x0][0x290] ;  /* 0x0000a40000107ab9 */ /* 0x000fe20000000a00 */
[----:B0-----:R-:W-:Y:S01]  /*3480*/  SHF.R.S32.HI R4, RZ, 0x1f, R16 ;  /* 0x0000001fff047819 */ /* 0x001fe20000011410 */
[----:B------:R-:W-:Y:S01]  /*3490*/  BSSY B0, `(.L_x_1370) ;  /* 0x0000018000007945 */ /* 0x000fe20003800000 */
[----:B------:R-:W-:-:S04]  /*34a0*/  ISETP.GE.U32.AND P0, PT, R16, UR16, PT ;  /* 0x0000001010007c0c */ /* 0x000fc8000bf06070 */
[----:B------:R-:W-:-:S04]  /*34b0*/  ISETP.GE.AND.EX P0, PT, R4, UR17, PT, P0 ;  /* 0x0000001104007c0c */ /* 0x000fc8000bf06300 */
[----:B------:R-:W-:-:S13]  /*34c0*/  ISETP.LT.U32.AND P0, PT, R3, 0x100, !P0 ;  /* 0x000001000300780c */ /* 0x000fda0004701070 */
[----:B------:R-:W-:Y:S05]  /*34d0*/  @!P0 BRA `(.L_x_1371) ;  /* 0x00000000004c8947 */ /* 0x000fea0003800000 */
[----:B------:R-:W-:Y:S01]  /*34e0*/  IADD3 R13, R34, 0x20, RZ ;  /* 0x00000020220d7810 */ /* 0x000fe20007ffe0ff */
[----:B------:R-:W-:Y:S01]  /*34f0*/  ULDC.64 UR16, c[0x0][0x288] ;  /* 0x0000a20000107ab9 */ /* 0x000fe20000000a00 */
[----:B------:R-:W-:Y:S01]  /*3500*/  MOV R4, R32 ;  /* 0x0000002000047202 */ /* 0x000fe20000000f00 */
[-C--:B------:R-:W-:Y:S01]  /*3510*/  FFMA.FTZ R11, R40, R2.reuse, R17 ;  /* 0x00000002280b7223 */ /* 0x080fe20000010011 */
[----:B------:R-:W-:Y:S01]  /*3520*/  SHF.R.S32.HI R10, RZ, 0x1f, R13 ;  /* 0x0000001fff0a7819 */ /* 0x000fe2000001140d */
[----:B------:R-:W-:Y:S01]  /*3530*/  FFMA.FTZ R2, R39, R2, R17 ;  /* 0x0000000227027223 */ /* 0x000fe20000010011 */
[----:B------:R-:W-:Y:S01]  /*3540*/  MOV R5, R31 ;  /* 0x0000001f00057202 */ /* 0x000fe20000000f00 */
[----:B------:R-:W-:Y:S02]  /*3550*/  FFMA.FTZ R11, R8, R6, -R11 ;  /* 0x00000006080b7223 */ /* 0x000fe4000001080b */
[----:B------:R-:W-:Y:S02]  /*3560*/  IMAD R10, R10, UR16, RZ ;  /* 0x000000100a0a7c24 */ /* 0x000fe4000f8e02ff */
[----:B------:R-:W-:Y:S01]  /*3570*/  FFMA.FTZ R2, R9, R7, -R2 ;  /* 0x0000000709027223 */ /* 0x000fe20000010802 */
[----:B------:R-:W-:-:S04]  /*3580*/  IMAD.WIDE.U32 R4, R13, UR16, R4 ;  /* 0x000000100d047c25 */ /* 0x000fc8000f8e0004 */
[----:B------:R-:W-:Y:S01]  /*3590*/  FMUL.FTZ R8, R11, UR10 ;  /* 0x0000000a0b087c20 */ /* 0x000fe20008410000 */
[----:B------:R-:W-:Y:S01]  /*35a0*/  FMUL.FTZ R9, R2, UR10 ;  /* 0x0000000a02097c20 */ /* 0x000fe20008410000 */
[----:B------:R-:W-:Y:S01]  /*35b0*/  IMAD R13, R13, UR17, R10 ;  /* 0x000000110d0d7c24 */ /* 0x000fe2000f8e020a */
[----:B------:R-:W-:Y:S02]  /*35c0*/  ULDC.64 UR16, c[0x0][0x210] ;  /* 0x0000840000107ab9 */ /* 0x000fe40000000a00 */
[----:B------:R-:W-:Y:S02]  /*35d0*/  LEA R6, P0, R4, UR16, 0x2 ;  /* 0x0000001004067c11 */ /* 0x000fe4000f8010ff */
[----:B------:R-:W-:-:S04]  /*35e0*/  IADD3 R13, R5, R13, RZ ;  /* 0x0000000d050d7210 */ /* 0x000fc80007ffe0ff */
[----:B------:R-:W-:-:S05]  /*35f0*/  LEA.HI.X R7, R4, UR17, R13, 0x2, P0 ;  /* 0x0000001104077c11 */ /* 0x000fca00080f140d */
[----:B------:R0:W-:Y:S02]  /*3600*/  STG.E.64 desc[UR12][R6.64], R8 ;  /* 0x0000000806007986 */ /* 0x0001e4000c101b0c */
.L_x_1371:
[----:B------:R-:W-:Y:S05]  /*3610*/  BSYNC B0 ;  /* 0x0000000000007941 */ /* 0x000fea0003800000 */
.L_x_1370:
[----:B------:R-:W-:Y:S01]  /*3620*/  ULDC UR4, c[0x0][0x2a0] ;  /* 0x0000a80000047ab9 */ /* 0x000fe20000000800 */
[----:B------:R-:W-:Y:S01]  /*3630*/  ULDC UR6, c[0x0][0x270] ;  /* 0x00009c0000067ab9 */ /* 0x000fe20000000800 */
[----:B------:R-:W-:Y:S01]  /*3640*/  IADD3 R36, R0, R36, RZ ;  /* 0x0000002400247210 */ /* 0x000fe20007ffe0ff */
[----:B------:R-:W-:Y:S01]  /*3650*/  UIMAD UR4, UR4, UR6, URZ ;  /* 0x00000006040472a4 */ /* 0x000fe2000f8e023f */
[----:B------:R-:W-:-:S05]  /*3660*/  IADD3 R42, R42, 0x1, RZ ;  /* 0x000000012a2a7810 */ /* 0x000fca0007ffe0ff */
[----:B------:R-:W-:-:S13]  /*3670*/  ISETP.GE.AND P0, PT, R36, UR4, PT ;  /* 0x0000000424007c0c */ /* 0x000fda000bf06270 */
[----:B------:R-:W-:Y:S05]  /*3680*/  @!P0 BRA `(.L_x_1372) ;  /* 0xffffffcc00108947 */ /* 0x000fea000383ffff */
.L_x_1345:
        /* <DEDUP_REMOVED lines=23> */
.L_x_1374:
[----:B------:R-:W-:Y:S05]  /*3800*/  BSYNC B0 ;  /* 0x0000000000007941 */ /* 0x000fea0003800000 */
.L_x_1373:
[----:B------:R-:W-:Y:S05]  /*3810*/  @P0 EXIT ;  /* 0x000000000000094d */ /* 0x000fea0003800000 */
[----:B------:R-:W-:Y:S05]  /*3820*/  @P2 BRA `(.L_x_1375) ;  /* 0x0000000000202947 */ /* 0x000fea0003800000 */
[----:B------:R-:W-:-:S05]  /*3830*/  IMAD R0, R6, R9, RZ ;  /* 0x0000000906007224 */ /* 0x000fca00078e02ff */
[----:B------:R-:W-:-:S13]  /*3840*/  ISETP.NE.AND P0, PT, R0, -0x1, PT ;  /* 0xffffffff0000780c */ /* 0x000fda0003f05270 */
[----:B------:R-:W-:Y:S05]  /*3850*/  @!P0 BRA `(.L_x_1375) ;  /* 0x0000000000148947 */ /* 0x000fea0003800000 */
.L_x_1376:
[----:B0-----:R-:W2:Y:S04]  /*3860*/  LDG.E.STRONG.GPU R7, desc[UR12][R4.64] ;  /* 0x0000000c04077981 */ /* 0x001ea8000c1ef900 */
[----:B--2---:R-:W-:Y:S01]  /*3870*/  CCTL.IVALL ;  /* 0x00000000ff00798f */ /* 0x004fe20002000000 */
[----:B------:R-:W-:Y:S05]  /*3880*/  YIELD ;  /* 0x0000000000007946 */ /* 0x000fea0003800000 */
[----:B------:R-:W-:-:S13]  /*3890*/  ISETP.NE.AND P0, PT, R7, R0, PT ;  /* 0x000000000700720c */ /* 0x000fda0003f05270 */
[----:B------:R-:W-:Y:S05]  /*38a0*/  @P0 BRA `(.L_x_1376) ;  /* 0xfffffffc00ec0947 */ /* 0x000fea000383ffff */
.L_x_1375:
        /* <DEDUP_REMOVED lines=24> */
.L_x_1377:
        /* <DEDUP_REMOVED lines=23> */
.L_x_1378:
        /* <DEDUP_REMOVED lines=14> */
.L_x_3320:


//--------------------- .text._Z35group_norm_nhwc_bwd_one_pass_kernelI11Fp32IOFp32WLi128ELi16ELi256EEv26Group_norm_nhwc_bwd_params --------------------------
	.section	.text._Z35group_norm_nhwc_bwd_one_pass_kernelI11Fp32IOFp32WLi128ELi16ELi256EEv26Group_norm_nhwc_bwd_params,"ax",@progbits
	.align	128
        .global         _Z35group_norm_nhwc_bwd_one_pass_kernelI11Fp32IOFp32WLi128ELi16ELi256EEv26Group_norm_nhwc_bwd_params
        .type           _Z35group_norm_nhwc_bwd_one_pass_kernelI11Fp32IOFp32WLi128ELi16ELi256EEv26Group_norm_nhwc_bwd_params,@function
        .size           _Z35group_norm_nhwc_bwd_one_pass_kernelI11Fp32IOFp32WLi128ELi16ELi256EEv26Group_norm_nhwc_bwd_params,(.L_x_3321 - _Z35group_norm_nhwc_bwd_one_pass_kernelI11Fp32IOFp32WLi128ELi16ELi256EEv26Group_norm_nhwc_bwd_params)
        .other          _Z35group_norm_nhwc_bwd_one_pass_kernelI11Fp32IOFp32WLi128ELi16ELi256EEv26Group_norm_nhwc_bwd_params,@"STO_CUDA_ENTRY STV_DEFAULT"
_Z35group_norm_nhwc_bwd_one_pass_kernelI11Fp32IOFp32WLi128ELi16ELi256EEv26Group_norm_nhwc_bwd_params:
.text._Z35group_norm_nhwc_bwd_one_pass_kernelI11Fp32IOFp32WLi128ELi16ELi256EEv26Group_norm_nhwc_bwd_params:
        /* <DEDUP_REMOVED lines=22> */
[----:B------:R-:W-:Y:S01]  /*0160*/  UIADD3 UR8, UR5, UR8, URZ ;  /* 0x0000000805087290 */ /* 0x000fe2000fffe03f */
[----:B------:R-:W-:Y:S01]  /*0170*/  UMOV UR6, 0x400 ;  /* 0x0000040000067882 */ /* 0x000fe20000000000 */
[----:B------:R-:W-:-:S04]  /*0180*/  UIADD3.X UR10, URZ, UR11, URZ, UP0, !UPT ;  /* 0x0000000b3f0a7290 */ /* 0x000fc800087fe43f */
[----:B------:R-:W-:Y:S02]  /*0190*/  USHF.R.S64 UR5, UR7, 0x1, UR10 ;  /* 0x0000000107057899 */ /* 0x000fe4000800100a */
[----:B------:R-:W-:Y:S01]  /*01a0*/  USHF.R.S32.HI UR7, URZ, 0x1, UR10 ;  /* 0x000000013f077899 */ /* 0x000fe2000801140a */
[----:B0-----:R-:W-:-:S03]  /*01b0*/  IMAD R49, R0, UR14, R49 ;  /* 0x0000000e00317c24 */ /* 0x001fc6000f8e0231 */
[----:B------:R-:W-:Y:S02]  /*01c0*/  USHF.L.U64.HI UR7, UR5, 0x2, UR7 ;  /* 0x0000000205077899 */ /* 0x000fe40008010207 */
[C---:B------:R-:W-:Y:S02]  /*01d0*/  ISETP.LT.U32.AND P1, PT, R49.reuse, UR16, PT ;  /* 0x0000001031007c0c */ /* 0x040fe4000bf21070 */
[----:B------:R-:W-:Y:S01]  /*01e0*/  SHF.R.S32.HI R0, RZ, 0x1f, R49 ;  /* 0x0000001fff007819 */ /* 0x000fe20000011431 */
[----:B--2---:R-:W-:Y:S01]  /*01f0*/  ULEA UR9, UR9, UR6, 0x18 ;  /* 0x0000000609097291 */ /* 0x004fe2000f8ec03f */
[----:B------:R-:W-:Y:S01]  /*0200*/  IADD3 R2, R49, 0x20, RZ ;  /* 0x0000002031027810 */ /* 0x000fe20007ffe0ff */
[----:B------:R-:W-:Y:S01]  /*0210*/  ULEA.HI UR6, UP0, UR8, UR4, URZ, 0x1 ;  /* 0x0000000408067291 */ /* 0x000fe2000f81083f */
[----:B------:R-:W-:Y:S02]  /*0220*/  ISETP.LT.AND.EX P1, PT, R0, UR17, !P2, P1 ;  /* 0x0000001100007c0c */ /* 0x000fe4000d721310 */
[----:B------:R-:W-:Y:S01]  /*0230*/  SHF.R.S32.HI R0, RZ, 0x1f, R53 ;  /* 0x0000001fff007819 */ /* 0x000fe20000011435 */
[----:B------:R-:W-:Y:S01]  /*0240*/  UIADD3.X UR8, URZ, UR8, URZ, UP0, !UPT ;  /* 0x000000083f087290 */ /* 0x000fe200087fe43f */
[----:B------:R-:W-:Y:S01]  /*0250*/  ISETP.LT.U32.AND P0, PT, R2, UR16, PT ;  /* 0x0000001002007c0c */ /* 0x000fe2000bf01070 */
[----:B------:R-:W-:Y:S01]  /*0260*/  ULDC UR16, c[0x0][0x10] ;  /* 0x0000040000107ab9 */ /* 0x000fe20000000800 */
[----:B------:R-:W-:Y:S01]  /*0270*/  LEA.HI R0, R0, R53, RZ, 0x5 ;  /* 0x0000003500007211 */ /* 0x000fe200078f28ff */
[----:B------:R-:W-:Y:S01]  /*0280*/  USHF.R.S64 UR6, UR6, 0x1, UR8 ;  /* 0x0000000106067899 */ /* 0x000fe20008001008 */
[----:B------:R-:W-:Y:S01]  /*0290*/  SHF.R.S32.HI R2, RZ, 0x1f, R2 ;  /* 0x0000001fff027819 */ /* 0x000fe20000011402 */
[----:B------:R-:W-:Y:S01]  /*02a0*/  USHF.R.S32.HI UR8, URZ, 0x1, UR8 ;  /* 0x000000013f087899 */ /* 0x000fe20008011408 */
[----:B------:R-:W-:Y:S01]  /*02b0*/  SHF.R.S32.HI R0, RZ, 0x5, R0 ;  /* 0x00000005ff007819 */ /* 0x000fe20000011400 */
[----:B------:R-:W-:Y:S01]  /*02c0*/  UMOV UR4, URZ ;  /* 0x0000003f00047c82 */ /* 0x000fe20008000000 */
[----:B------:R-:W-:Y:S01]  /*02d0*/  ISETP.LT.AND.EX P2, PT, R2, UR17, !P2, P0 ;  /* 0x0000001102007c0c */ /* 0x000fe2000d741300 */
[----:B------:R-:W-:Y:S01]  /*02e0*/  USHF.L.U64.HI UR8, UR6, 0x2, UR8 ;  /* 0x0000000206087899 */ /* 0x000fe20008010208 */
[----:B-1----:R-:W-:-:S11]  /*02f0*/  LEA R48, R0, UR9, 0x3 ;  /* 0x0000000900307c11 */ /* 0x002fd6000f8e18ff */
.L_x_1414:
[----:B0--3--:R-:W0:Y:S01]  /*0300*/  LDC R6, c[0x0][0x2a0] ;  /* 0x0000a800ff067b82 */ /* 0x009e220000000800 */
[----:B------:R-:W-:Y:S01]  /*0310*/  ISETP.LE.AND P0, PT, RZ, UR15, PT ;  /* 0x0000000fff007c0c */ /* 0x000fe2000bf03270 */
[----:B------:R-:W-:Y:S01]  /*0320*/  ULDC.64 UR10, c[0x0][0x298] ;  /* 0x0000a600000a7ab9 */ /* 0x000fe20000000a00 */
[C---:B------:R-:W-:Y:S01]  /*0330*/  IADD3 R26, R49.reuse, 0x40, RZ ;  /* 0x00000040311a7810 */ /* 0x040fe20007ffe0ff */
[----:B------:R-:W-:Y:S01]  /*0340*/  ULDC.64 UR18, c[0x0][0x290] ;  /* 0x0000a40000127ab9 */ /* 0x000fe20000000a00 */
[----:B------:R-:W-:Y:S02]  /*0350*/  SHF.R.S32.HI R13, RZ, 0x1f, R49 ;  /* 0x0000001fff0d7819 */ /* 0x000fe40000011431 */
[----:B------:R-:W-:Y:S01]  /*0360*/  IADD3 R21, R49, 0x20, RZ ;  /* 0x0000002031157810 */ /* 0x000fe20007ffe0ff */
[----:B-1----:R-:W1:Y:S03]  /*0370*/  @P1 LDC.64 R10, c[0x0][0x288] ;  /* 0x0000a200ff0a1b82 */ /* 0x002e660000000a00 */
[----:B------:R-:W-:-:S05]  /*0380*/  SHF.R.S32.HI R29, RZ, 0x1f, R21 ;  /* 0x0000001fff1d7819 */ /* 0x000fca0000011415 */
[----:B--2---:R-:W2:Y:S01]  /*0390*/  @P1 LDC.64 R8, c[0x0][0x228] ;  /* 0x00008a00ff081b82 */ /* 0x004ea20000000a00 */
[----:B0---4-:R-:W-:-:S04]  /*03a0*/  IABS R5, R6 ;  /* 0x0000000600057213 */ /* 0x011fc80000000000 */
[----:B------:R-:W0:Y:S08]  /*03b0*/  I2F.RP R0, R5 ;  /* 0x0000000500007306 */ /* 0x000e300000209400 */
[----:B0-----:R-:W0:Y:S02]  /*03c0*/  MUFU.RCP R0, R0 ;  /* 0x0000000000007308 */ /* 0x001e240000001000 */
[----:B0-----:R-:W-:-:S06]  /*03d0*/  IADD3 R2, R0, 0xffffffe, RZ ;  /* 0x0ffffffe00027810 */ /* 0x001fcc0007ffe0ff */
[----:B------:R0:W3:Y:S02]  /*03e0*/  F2I.FTZ.U32.TRUNC.NTZ R3, R2 ;  /* 0x0000000200037305 */ /* 0x0000e4000021f000 */
[----:B0-----:R-:W-:Y:S01]  /*03f0*/  HFMA2.MMA R2, -RZ, RZ, 0, 0 ;  /* 0x00000000ff027435 */ /* 0x001fe200000001ff */
[----:B---3--:R-:W-:-:S05]  /*0400*/  IADD3 R4, RZ, -R3, RZ ;  /* 0x80000003ff047210 */ /* 0x008fca0007ffe0ff */
[----:B------:R-:W-:Y:S01]  /*0410*/  IMAD R7, R4, R5, RZ ;  /* 0x0000000504077224 */ /* 0x000fe200078e02ff */
[----:B------:R-:W-:-:S03]  /*0420*/  IABS R4, UR15 ;  /* 0x0000000f00047c13 */ /* 0x000fc60008000000 */
[----:B------:R-:W-:Y:S01]  /*0430*/  IMAD.HI.U32 R3, R3, R7, R2 ;  /* 0x0000000703037227 */ /* 0x000fe200078e0002 */
[----:B------:R-:W-:-:S04]  /*0440*/  LOP3.LUT R2, R6, UR15, RZ, 0x3c, !PT ;  /* 0x0000000f06027c12 */ /* 0x000fc8000f8e3cff */
[----:B------:R-:W-:Y:S01]  /*0450*/  ISETP.GE.AND P3, PT, R2, RZ, PT ;  /* 0x000000ff0200720c */ /* 0x000fe20003f66270 */
[----:B------:R-:W-:-:S05]  /*0460*/  IMAD.HI.U32 R3, R3, R4, RZ ;  /* 0x0000000403037227 */ /* 0x000fca00078e00ff */
[----:B------:R-:W-:-:S05]  /*0470*/  IADD3 R0, -R3, RZ, RZ ;  /* 0x000000ff03007210 */ /* 0x000fca0007ffe1ff */
[----:B------:R-:W-:Y:S01]  /*0480*/  IMAD R0, R5, R0, R4 ;  /* 0x0000000005007224 */ /* 0x000fe200078e0204 */
[----:B------:R-:W-:-:S04]  /*0490*/  SHF.L.U32 R4, R53, 0x1, RZ ;  /* 0x0000000135047819 */ /* 0x000fc800000006ff */
[----:B------:R-:W-:Y:S02]  /*04a0*/  ISETP.GT.U32.AND P5, PT, R5, R0, PT ;  /* 0x000000000500720c */ /* 0x000fe40003fa4070 */
[----:B------:R-:W-:Y:S01]  /*04b0*/  LOP3.LUT R17, R4, 0xe, RZ, 0xc0, !PT ;  /* 0x0000000e04117812 */ /* 0x000fe200078ec0ff */
[----:B-1----:R-:W-:Y:S02]  /*04c0*/  @P1 IMAD R4, R13, R10, RZ ;  /* 0x0000000a0d041224 */ /* 0x002fe400078e02ff */
[----:B------:R-:W0:Y:S02]  /*04d0*/  @P2 LDC.64 R12, c[0x0][0x230] ;  /* 0x00008c00ff0c2b82 */ /* 0x000e240000000a00 */
[----:B------:R-:W-:-:S06]  /*04e0*/  @P1 IMAD R11, R49, R11, R4 ;  /* 0x0000000b310b1224 */ /* 0x000fcc00078e0204 */
[-C--:B------:R-:W-:Y:S02]  /*04f0*/  @!P5 IADD3 R0, R0, -R5.reuse, RZ ;  /* 0x800000050000d210 */ /* 0x080fe40007ffe0ff */
[----:B------:R-:W-:Y:S02]  /*0500*/  @!P5 IADD3 R3, R3, 0x1, RZ ;  /* 0x000000010303d810 */ /* 0x000fe40007ffe0ff */
[CC--:B------:R-:W-:Y:S02]  /*0510*/  ISETP.GE.U32.AND P4, PT, R0.reuse, R5.reuse, PT ;  /* 0x000000050000720c */ /* 0x0c0fe40003f86070 */
[----:B------:R-:W-:Y:S02]  /*0520*/  ISETP.GT.U32.AND P5, PT, R5, R0, PT ;  /* 0x000000000500720c */ /* 0x000fe40003fa4070 */
[----:B------:R-:W-:-:S04]  /*0530*/  IADD3 R5, R0, -R5, RZ ;  /* 0x8000000500057210 */ /* 0x000fc80007ffe0ff */
[----:B------:R-:W-:Y:S02]  /*0540*/  SEL R0, R5, R0, !P5 ;  /* 0x0000000005007207 */ /* 0x000fe40006800000 */
[----:B------:R-:W-:Y:S02]  /*0550*/  SHF.R.S32.HI R5, RZ, 0x1f, R26 ;  /* 0x0000001fff057819 */ /* 0x000fe4000001141a */
[----:B------:R-:W-:Y:S02]  /*0560*/  @!P0 IADD3 R0, -R0, RZ, RZ ;  /* 0x000000ff00008210 */ /* 0x000fe40007ffe1ff */
[----:B------:R-:W-:Y:S02]  /*0570*/  @P4 IADD3 R3, R3, 0x1, RZ ;  /* 0x0000000103034810 */ /* 0x000fe40007ffe0ff */
[----:B------:R-:W-:Y:S02]  /*0580*/  ISETP.NE.AND P4, PT, R6, RZ, PT ;  /* 0x000000ff0600720c */ /* 0x000fe40003f85270 */
[----:B------:R-:W-:-:S02]  /*0590*/  MOV R2, R3 ;  /* 0x0000000300027202 */ /* 0x000fc40000000f00 */
[----:B------:R-:W-:Y:S02]  /*05a0*/  LOP3.LUT R3, RZ, R6, RZ, 0x33, !PT ;  /* 0x00000006ff037212 */ /* 0x000fe400078e33ff */
[----:B------:R-:W-:Y:S01]  /*05b0*/  @!P3 IADD3 R2, -R2, RZ, RZ ;  /* 0x000000ff0202b210 */ /* 0x000fe20007ffe1ff */
[----:B------:R-:W1:Y:S01]  /*05c0*/  @P1 LDC.64 R6, c[0x0][0x230] ;  /* 0x00008c00ff061b82 */ /* 0x000e620000000a00 */
[C---:B------:R-:W-:Y:S02]  /*05d0*/  SEL R46, R3.reuse, R0, !P4 ;  /* 0x00000000032e7207 */ /* 0x040fe40006000000 */
[----:B------:R-:W-:Y:S02]  /*05e0*/  SEL R3, R3, R2, !P4 ;  /* 0x0000000203037207 */ /* 0x000fe40006000000 */
[----:B------:R-:W-:Y:S02]  /*05f0*/  LEA R16, R46, R17, 0x4 ;  /* 0x000000112e107211 */ /* 0x000fe400078e20ff */
[----:B------:R-:W-:-:S02]  /*0600*/  SHF.R.S32.HI R2, RZ, 0x1f, R3 ;  /* 0x0000001fff027819 */ /* 0x000fc40000011403 */
[--C-:B------:R-:W-:Y:S02]  /*0610*/  SHF.R.S32.HI R17, RZ, 0x1f, R16.reuse ;  /* 0x0000001fff117819 */ /* 0x100fe40000011410 */
[----:B------:R-:W-:Y:S01]  /*0620*/  ISETP.GE.U32.AND P0, PT, R26, UR18, PT ;  /* 0x000000121a007c0c */ /* 0x000fe2000bf06070 */
[----:B------:R-:W-:Y:S01]  /*0630*/  IMAD R2, R2, UR10, RZ ;  /* 0x0000000a02027c24 */ /* 0x000fe2000f8e02ff */
[----:B------:R-:W-:Y:S01]  /*0640*/  IADD3 R0, R49, 0x60, RZ ;  /* 0x0000006031007810 */ /* 0x000fe20007ffe0ff */
[----:B------:R-:W-:Y:S01]  /*0650*/  IMAD.WIDE.U32 R54, R3, UR10, R16 ;  /* 0x0000000a03367c25 */ /* 0x000fe2000f8e0010 */
[----:B------:R-:W-:Y:S02]  /*0660*/  ISETP.GE.AND.EX P0, PT, R5, UR19, PT, P0 ;  /* 0x0000001305007c0c */ /* 0x000fe4000bf06300 */
[----:B------:R-:W-:Y:S01]  /*0670*/  ISETP.GE.U32.AND P3, PT, R0, UR18, PT ;  /* 0x0000001200007c0c */ /* 0x000fe2000bf66070 */
[----:B------:R-:W-:Y:S01]  /*0680*/  IMAD R57, R3, UR11, R2 ;  /* 0x0000000b03397c24 */ /* 0x000fe2000f8e0202 */
[----:B------:R-:W-:Y:S01]  /*0690*/  @P1 MOV R56, R54 ;  /* 0x0000003600381202 */ /* 0x000fe20000000f00 */
[----:B------:R-:W-:Y:S01]  /*06a0*/  ULDC.64 UR10, c[0x0][0x248] ;  /* 0x00009200000a7ab9 */ /* 0x000fe20000000a00 */
[----:B------:R-:W-:Y:S01]  /*06b0*/  SHF.R.S32.HI R27, RZ, 0x1f, R0 ;  /* 0x0000001fff1b7819 */ /* 0x000fe20000011400 */
[----:B------:R-:W-:Y:S01]  /*06c0*/  UIMAD.WIDE UR10, UR15, 0x8, UR10 ;  /* 0x000000080f0a78a5 */ /* 0x000fe2000f8e020a */
[----:B------:R-:W-:Y:S01]  /*06d0*/  IADD3 R57, R55, R57, RZ ;  /* 0x0000003937397210 */ /* 0x000fe20007ffe0ff */
[----:B------:R-:W3:Y:S01]  /*06e0*/  @P2 LDC.64 R2, c[0x0][0x288] ;  /* 0x0000a200ff022b82 */ /* 0x000ee20000000a00 */
[----:B------:R-:W-:-:S02]  /*06f0*/  ISETP.LT.U32.AND P0, PT, R53, 0x100, !P0 ;  /* 0x000001003500780c */ /* 0x000fc40004701070 */
[----:B------:R-:W-:Y:S01]  /*0700*/  ISETP.GE.AND.EX P3, PT, R27, UR19, PT, P3 ;  /* 0x000000131b007c0c */ /* 0x000fe2000bf66330 */
[----:B------:R-:W-:Y:S01]  /*0710*/  @P1 IMAD.WIDE.U32 R14, R49, R10, R56 ;  /* 0x0000000a310e1225 */ /* 0x000fe200078e0038 */
[----:B------:R-:W-:Y:S02]  /*0720*/  MOV R30, UR10 ;  /* 0x0000000a001e7c02 */ /* 0x000fe40008000f00 */
[----:B------:R-:W-:Y:S02]  /*0730*/  MOV R31, UR11 ;  /* 0x0000000b001f7c02 */ /* 0x000fe40008000f00 */
[----:B------:R-:W-:Y:S02]  /*0740*/  @P1 IADD3 R15, R15, R11, RZ ;  /* 0x0000000b0f0f1210 */ /* 0x000fe40007ffe0ff */
[----:B------:R-:W-:Y:S01]  /*0750*/  ISETP.LT.U32.AND P3, PT, R53, 0x100, !P3 ;  /* 0x000001003500780c */ /* 0x000fe20005f61070 */
[----:B------:R-:W4:Y:S01]  /*0760*/  @P2 LDC.64 R10, c[0x0][0x228] ;  /* 0x00008a00ff0a2b82 */ /* 0x000f220000000a00 */
[----:B------:R-:W-:-:S02]  /*0770*/  @P1 SHF.L.U32 R19, R14, 0x2, RZ ;  /* 0x000000020e131819 */ /* 0x000fc400000006ff */
[----:B------:R-:W-:Y:S02]  /*0780*/  @P1 SHF.L.U64.HI R4, R14, 0x2, R15 ;  /* 0x000000020e041819 */ /* 0x000fe4000001020f */
[----:B------:R2:W4:Y:S03]  /*0790*/  LDG.E.64 R14, desc[UR12][R30.64] ;  /* 0x0000000c1e0e7981 */ /* 0x000526000c1e1b00 */
[----:B------:R-:W0:Y:S01]  /*07a0*/  @P0 LDC.64 R24, c[0x0][0x288] ;  /* 0x0000a200ff180b82 */ /* 0x000e220000000a00 */
[----:B------:R-:W-:Y:S01]  /*07b0*/  @P2 MOV R28, R54 ;  /* 0x00000036001c2202 */ /* 0x000fe20000000f00 */
[----:B---3--:R-:W-:-:S06]  /*07c0*/  @P2 IMAD R18, R29, R2, RZ ;  /* 0x000000021d122224 */ /* 0x008fcc00078e02ff */
[----:B------:R-:W3:Y:S01]  /*07d0*/  @P3 LDC.64 R22, c[0x0][0x288] ;  /* 0x0000a200ff163b82 */ /* 0x000ee20000000a00 */
[----:B------:R-:W-:Y:S01]  /*07e0*/  @P2 MOV R29, R57 ;  /* 0x00000039001d2202 */ /* 0x000fe20000000f00 */
[C---:B------:R-:W-:Y:S02]  /*07f0*/  @P2 IMAD R33, R21.reuse, R3, R18 ;  /* 0x0000000315212224 */ /* 0x040fe400078e0212 */
[----:B------:R-:W-:-:S04]  /*0800*/  @P2 IMAD.WIDE.U32 R28, R21, R2, R28 ;  /* 0x00000002151c2225 */ /* 0x000fc800078e001c */
[----:B------:R-:W4:Y:S01]  /*0810*/  @P3 LDC.64 R2, c[0x0][0x230] ;  /* 0x00008c00ff023b82 */ /* 0x000f220000000a00 */
[----:B------:R-:W-:Y:S02]  /*0820*/  @P2 IADD3 R29, R29, R33, RZ ;  /* 0x000000211d1d2210 */ /* 0x000fe40007ffe0ff */
[C---:B--2---:R-:W-:Y:S01]  /*0830*/  @P2 SHF.L.U32 R31, R28.reuse, 0x2, RZ ;  /* 0x000000021c1f2819 */ /* 0x044fe200000006ff */
[----:B0-----:R-:W-:Y:S01]  /*0840*/  @P0 IMAD R32, R5, R24, RZ ;  /* 0x0000001805200224 */ /* 0x001fe200078e02ff */
[----:B------:R-:W-:-:S03]  /*0850*/  @P2 SHF.L.U64.HI R30, R28, 0x2, R29 ;  /* 0x000000021c1e2819 */ /* 0x000fc6000001021d */
[----:B------:R-:W0:Y:S01]  /*0860*/  @P0 LDC.64 R20, c[0x0][0x228] ;  /* 0x00008a00ff140b82 */ /* 0x000e220000000a00 */
[----:B------:R-:W-:Y:S01]  /*0870*/  @P0 MOV R28, R54 ;  /* 0x00000036001c0202 */ /* 0x000fe20000000f00 */
[C---:B------:R-:W-:Y:S01]  /*0880*/  @P0 IMAD R33, R26.reuse, R25, R32 ;  /* 0x000000191a210224 */ /* 0x040fe200078e0220 */
[----:B------:R-:W-:Y:S01]  /*0890*/  @P0 MOV R29, R57 ;  /* 0x00000039001d0202 */ /* 0x000fe20000000f00 */
[----:B---3--:R-:W-:Y:S01]  /*08a0*/  @P3 IMAD R25, R27, R22, RZ ;  /* 0x000000161b193224 */ /* 0x008fe200078e02ff */
[C---:B-1----:R-:W-:Y:S01]  /*08b0*/  @P1 IADD3 R6, P4, R19.reuse, R6, RZ ;  /* 0x0000000613061210 */ /* 0x042fe20007f9e0ff */
[----:B------:R-:W-:Y:S01]  /*08c0*/  @P0 IMAD.WIDE.U32 R26, R26, R24, R28 ;  /* 0x000000181a1a0225 */ /* 0x000fe200078e001c */
[----:B------:R-:W-:Y:S02]  /*08d0*/  @P1 IADD3 R8, P5, R19, R8, RZ ;  /* 0x0000000813081210 */ /* 0x000fe40007fbe0ff */
[----:B------:R-:W1:Y:S01]  /*08e0*/  @P0 LDC.64 R18, c[0x0][0x230] ;  /* 0x00008c00ff120b82 */ /* 0x000e620000000a00 */
[----:B------:R-:W-:Y:S01]  /*08f0*/  @P3 IMAD R29, R0, R23, R25 ;  /* 0x00000017001d3224 */ /* 0x000fe200078e0219 */
[----:B------:R-:W-:-:S02]  /*0900*/  @P3 MOV R24, R54 ;  /* 0x0000003600183202 */ /* 0x000fc40000000f00 */
[----:B------:R-:W-:Y:S02]  /*0910*/  @P3 MOV R25, R57 ;  /* 0x0000003900193202 */ /* 0x000fe40000000f00 */
[C---:B------:R-:W-:Y:S02]  /*0920*/  @P1 IADD3.X R7, R4.reuse, R7, RZ, P4, !PT ;  /* 0x0000000704071210 */ /* 0x040fe400027fe4ff */
[----:B------:R-:W-:Y:S02]  /*0930*/  @P1 IADD3.X R9, R4, R9, RZ, P5, !PT ;  /* 0x0000000904091210 */ /* 0x000fe40002ffe4ff */
[----:B------:R-:W2:Y:S01]  /*0940*/  @P3 LDC.64 R4, c[0x0][0x228] ;  /* 0x00008a00ff043b82 */ /* 0x000ea20000000a00 */
[----:B------:R-:W-:Y:S01]  /*0950*/  @P3 IMAD.WIDE.U32 R24, R0, R22, R24 ;  /* 0x0000001600183225 */ /* 0x000fe200078e0018 */
[----:B------:R-:W-:Y:S02]  /*0960*/  @P0 IADD3 R23, R27, R33, RZ ;  /* 0x000000211b170210 */ /* 0x000fe40007ffe0ff */
[----:B------:R-:W-:-:S02]  /*0970*/  @P0 SHF.L.U32 R27, R26, 0x2, RZ ;  /* 0x000000021a1b0819 */ /* 0x000fc400000006ff */
[----:B------:R-:W-:Y:S02]  /*0980*/  @P2 IADD3 R12, P4, R31, R12, RZ ;  /* 0x0000000c1f0c2210 */ /* 0x000fe40007f9e0ff */
[----:B------:R-:W-:Y:S02]  /*0990*/  @P0 SHF.L.U64.HI R26, R26, 0x2, R23 ;  /* 0x000000021a1a0819 */ /* 0x000fe40000010217 */
[----:B------:R-:W-:Y:S02]  /*09a0*/  @P3 IADD3 R23, R25, R29, RZ ;  /* 0x0000001d19173210 */ /* 0x000fe40007ffe0ff */
[----:B------:R-:W-:Y:S02]  /*09b0*/  @P3 SHF.L.U32 R33, R24, 0x2, RZ ;  /* 0x0000000218213819 */ /* 0x000fe400000006ff */
[----:B------:R-:W-:Y:S02]  /*09c0*/  @P2 IADD3.X R13, R30, R13, RZ, P4, !PT ;  /* 0x0000000d1e0d2210 */ /* 0x000fe400027fe4ff */
[----:B------:R-:W-:-:S02]  /*09d0*/  @P3 SHF.L.U64.HI R0, R24, 0x2, R23 ;  /* 0x0000000218003819 */ /* 0x000fc40000010217 */
[----:B----4-:R-:W-:Y:S02]  /*09e0*/  @P3 IADD3 R28, P4, R33, R2, RZ ;  /* 0x00000002211c3210 */ /* 0x010fe40007f9e0ff */
[----:B------:R-:W-:Y:S02]  /*09f0*/  @P2 IADD3 R10, P5, R31, R10, RZ ;  /* 0x0000000a1f0a2210 */ /* 0x000fe40007fbe0ff */
[----:B------:R-:W-:Y:S01]  /*0a00*/  @P3 IADD3.X R29, R0, R3, RZ, P4, !PT ;  /* 0x00000003001d3210 */ /* 0x000fe200027fe4ff */
[----:B------:R-:W-:Y:S01]  /*0a10*/  HFMA2.MMA R3, -RZ, RZ, 0, 0 ;  /* 0x00000000ff037435 */ /* 0x000fe200000001ff */
[----:B------:R-:W-:Y:S02]  /*0a20*/  @P2 IADD3.X R11, R30, R11, RZ, P5, !PT ;  /* 0x0000000b1e0b2210 */ /* 0x000fe40002ffe4ff */
[----:B-1----:R-:W-:Y:S02]  /*0a30*/  @P0 IADD3 R30, P5, R27, R18, RZ ;  /* 0x000000121b1e0210 */ /* 0x002fe40007fbe0ff */
[----:B------:R-:W-:-:S02]  /*0a40*/  MOV R2, RZ ;  /* 0x000000ff00027202 */ /* 0x000fc40000000f00 */
[----:B------:R-:W-:Y:S02]  /*0a50*/  @P0 IADD3.X R31, R26, R19, RZ, P5, !PT ;  /* 0x000000131a1f0210 */ /* 0x000fe40002ffe4ff */
[----:B--2---:R-:W-:Y:S02]  /*0a60*/  @P3 IADD3 R32, P5, R33, R4, RZ ;  /* 0x0000000421203210 */ /* 0x004fe40007fbe0ff */
[----:B------:R-:W-:Y:S01]  /*0a70*/  CS2R R18, SRZ ;  /* 0x0000000000127805 */ /* 0x000fe2000001ff00 */
[----:B------:R1:W5:Y:S01]  /*0a80*/  @P1 LDG.E.64 R2, desc[UR12][R8.64] ;  /* 0x0000000c08021981 */ /* 0x000362000c1e1b00 */
[----:B------:R-:W-:-:S04]  /*0a90*/  @P3 IADD3.X R33, R0, R5, RZ, P5, !PT ;  /* 0x0000000500213210 */ /* 0x000fc80002ffe4ff */
[----:B------:R-:W5:Y:S01]  /*0aa0*/  @P3 LDG.E.64 R18, desc[UR12][R28.64] ;  /* 0x0000000c1c123981 */ /* 0x000f62000c1e1b00 */
[----:B-1----:R-:W-:-:S06]  /*0ab0*/  CS2R R8, SRZ ;  /* 0x0000000000087805 */ /* 0x002fcc000001ff00 */
[----:B------:R-:W5:Y:S01]  /*0ac0*/  @P3 LDG.E.64 R8, desc[UR12][R32.64] ;  /* 0x0000000c20083981 */ /* 0x000f62000c1e1b00 */
[----:B------:R-:W-:Y:S02]  /*0ad0*/  CS2R R24, SRZ ;  /* 0x0000000000187805 */ /* 0x000fe4000001ff00 */
[----:B0-----:R-:W-:-:S04]  /*0ae0*/  @P0 IADD3 R22, P6, R27, R20, RZ ;  /* 0x000000141b160210 */ /* 0x001fc80007fde0ff */
[----:B------:R-:W-:Y:S01]  /*0af0*/  @P0 IADD3.X R23, R26, R21, RZ, P6, !PT ;  /* 0x000000151a170210 */ /* 0x000fe200037fe4ff */
[----:B------:R0:W5:Y:S01]  /*0b00*/  @P1 LDG.E.64 R24, desc[UR12][R6.64] ;  /* 0x0000000c06181981 */ /* 0x000162000c1e1b00 */
[----:B------:R-:W-:-:S06]  /*0b10*/  CS2R R20, SRZ ;  /* 0x0000000000147805 */ /* 0x000fcc000001ff00 */
[----:B------:R-:W5:Y:S01]  /*0b20*/  @P0 LDG.E.64 R20, desc[UR12][R30.64] ;  /* 0x0000000c1e140981 */ /* 0x000f62000c1e1b00 */
[----:B0-----:R-:W-:-:S06]  /*0b30*/  CS2R R6, SRZ ;  /* 0x0000000000067805 */ /* 0x001fcc000001ff00 */
[----:B------:R-:W5:Y:S01]  /*0b40*/  @P0 LDG.E.64 R6, desc[UR12][R22.64] ;  /* 0x0000000c16060981 */ /* 0x000f62000c1e1b00 */
[----:B------:R-:W-:Y:S02]  /*0b50*/  CS2R R26, SRZ ;  /* 0x00000000001a7805 */ /* 0x000fe4000001ff00 */
[----:B------:R-:W-:Y:S01]  /*0b60*/  CS2R R4, SRZ ;  /* 0x0000000000047805 */ /* 0x000fe2000001ff00 */
[----:B------:R-:W-:Y:S01]  /*0b70*/  UMOV UR11, 0x3f800000 ;  /* 0x3f800000000b7882 */ /* 0x000fe20000000000 */
[----:B------:R-:W-:Y:S02]  /*0b80*/  BSSY B0, `(.L_x_1380) ;  /* 0x000001d000007945 */ /* 0x000fe40003800000 */
[----:B------:R0:W5:Y:S04]  /*0b90*/  @P2 LDG.E.64 R26, desc[UR12][R12.64] ;  /* 0x0000000c0c1a2981 */ /* 0x000168000c1e1b00 */
[----:B------:R1:W5:Y:S01]  /*0ba0*/  @P2 LDG.E.64 R4, desc[UR12][R10.64] ;  /* 0x0000000c0a042981 */ /* 0x000362000c1e1b00 */
[----:B0-----:R-:W-:-:S02]  /*0bb0*/  CS2R R12, SRZ ;  /* 0x00000000000c7805 */ /* 0x001fc4000001ff00 */
[----:B-1----:R-:W-:Y:S01]  /*0bc0*/  CS2R R10, SRZ ;  /* 0x00000000000a7805 */ /* 0x002fe2000001ff00 */
[----:B------:R-:W-:-:S05]  /*0bd0*/  FFMA.FTZ R15, -R14, R14, R15 ;  /* 0x0000000e0e0f7223 */ /* 0x000fca000001010f */
        /* <DEDUP_REMOVED lines=8> */
[----:B------:R-:W-:Y:S02]  /*0c60*/  @UP0 UMOV UR11, UR9 ;  /* 0x00000009000b0c82 */ /* 0x000fe40008000000 */
[----:B------:R-:W-:Y:S05]  /*0c70*/  @P0 BRA `(.L_x_1381) ;  /* 0x0000000000340947 */ /* 0x000fea0003800000 */
[----:B------:R-:W-:Y:S01]  /*0c80*/  ULDC.U8 UR9, c[0x0][0x2a4] ;  /* 0x0000a90000097ab9 */ /* 0x000fe20000000000 */
[----:B------:R-:W-:Y:S01]  /*0c90*/  SHF.R.S32.HI R11, RZ, 0x1f, R16 ;  /* 0x0000001fff0b7819 */ /* 0x000fe20000011410 */
[----:B------:R-:W-:Y:S01]  /*0ca0*/  ULDC.64 UR18, c[0x0][0x238] ;  /* 0x00008e0000127ab9 */ /* 0x000fe20000000a00 */
[----:B------:R-:W-:Y:S02]  /*0cb0*/  ISETP.NE.AND P0, PT, RZ, UR9, PT ;  /* 0x00000009ff007c0c */ /* 0x000fe4000bf05270 */
[C---:B------:R-:W-:Y:S02]  /*0cc0*/  SHF.L.U32 R17, R16.reuse, 0x2, RZ ;  /* 0x0000000210117819 */ /* 0x040fe400000006ff */
[----:B------:R-:W-:Y:S02]  /*0cd0*/  SHF.L.U64.HI R0, R16, 0x2, R11 ;  /* 0x0000000210007819 */ /* 0x000fe4000001020b */
[----:B------:R-:W-:-:S04]  /*0ce0*/  IADD3 R10, P3, R17, UR18, RZ ;  /* 0x00000012110a7c10 */ /* 0x000fc8000ff7e0ff */
[----:B------:R-:W-:-:S03]  /*0cf0*/  IADD3.X R11, R0, UR19, RZ, P3, !PT ;  /* 0x00000013000b7c10 */ /* 0x000fc60009ffe4ff */
[----:B------:R-:W0:Y:S03]  /*0d00*/  @P0 LDC.64 R22, c[0x0][0x240] ;  /* 0x00009000ff160b82 */ /* 0x000e260000000a00 */
[----:B------:R-:W5:Y:S01]  /*0d10*/  LDG.E.64 R10, desc[UR12][R10.64] ;  /* 0x0000000c0a0a7981 */ /* 0x000f62000c1e1b00 */
[----:B0-----:R-:W-:-:S04]  /*0d20*/  @P0 IADD3 R16, P4, R17, R22, RZ ;  /* 0x0000001611100210 */ /* 0x001fc80007f9e0ff */
[----:B------:R-:W-:-:S05]  /*0d30*/  @P0 IADD3.X R17, R0, R23, RZ, P4, !PT ;  /* 0x0000001700110210 */ /* 0x000fca00027fe4ff */
[----:B------:R0:W5:Y:S04]  /*0d40*/  @P0 LDG.E.64 R12, desc[UR12][R16.64] ;  /* 0x0000000c100c0981 */ /* 0x000168000c1e1b00 */
.L_x_1381:
[----:B------:R-:W-:Y:S05]  /*0d50*/  BSYNC B0 ;  /* 0x0000000000007941 */ /* 0x000fea0003800000 */
.L_x_1380:
[----:B------:R-:W-:Y:S01]  /*0d60*/  ULDC.U8 UR9, c[0x0][0x2a4] ;  /* 0x0000a90000097ab9 */ /* 0x000fe20000000000 */
[C---:B-----5:R-:W-:Y:S01]  /*0d70*/  FADD.FTZ R24, -R14.reuse, R24 ;  /* 0x000000180e187221 */ /* 0x060fe20000010100 */
[----:B------:R-:W-:Y:S01]  /*0d80*/  ISETP.NE.AND P4, PT, RZ, UR9, PT ;  /* 0x00000009ff007c0c */ /* 0x000fe2000bf85270 */
[C---:B------:R-:W-:Y:S01]  /*0d90*/  FADD.FTZ R25, -R14.reuse, R25 ;  /* 0x000000190e197221 */ /* 0x040fe20000010100 */
[C---:B------:R-:W-:Y:S01]  /*0da0*/  FADD.FTZ R45, -R14.reuse, R26 ;  /* 0x0000001a0e2d7221 */ /* 0x040fe20000010100 */
[----:B------:R-:W-:Y:S01]  /*0db0*/  FADD.FTZ R42, -R14, R27 ;  /* 0x0000001b0e2a7221 */ /* 0x000fe20000010100 */
[----:B0-----:R-:W-:Y:S01]  /*0dc0*/  MOV R16, R2 ;  /* 0x0000000200107202 */ /* 0x001fe20000000f00 */
        /* <DEDUP_REMOVED lines=23> */
.L_x_1382:
[----:B------:R-:W-:Y:S01]  /*0f40*/  FMUL.FTZ R0, R16, R10 ;  /* 0x0000000a10007220 */ /* 0x000fe20000410000 */
[----:B------:R-:W-:Y:S01]  /*0f50*/  MOV R22, R5 ;  /* 0x0000000500167202 */ /* 0x000fe20000000f00 */
        /* <DEDUP_REMOVED lines=24> */
.L_x_1383:
[----:B------:R-:W-:Y:S01]  /*10e0*/  FFMA.FTZ R26, R44, R24, R23 ;  /* 0x000000182c1a7223 */ /* 0x000fe20000010017 */
[----:B------:R-:W-:Y:S01]  /*10f0*/  FMUL.FTZ R0, R15, R10 ;  /* 0x0000000a0f007220 */ /* 0x000fe20000410000 */
[----:B------:R-:W-:Y:S01]  /*1100*/  FADD.FTZ R25, R24, R25 ;  /* 0x0000001918197221 */ /* 0x000fe20000010000 */
[C---:B------:R-:W-:Y:S01]  /*1110*/  FADD.FTZ R43, -R14.reuse, R20 ;  /* 0x000000140e2b7221 */ /* 0x040fe20000010100 */
[----:B------:R-:W-:Y:S01]  /*1120*/  FADD.FTZ R40, -R14, R21 ;  /* 0x000000150e287221 */ /* 0x000fe20000010100 */
[----:B------:R-:W-:Y:S01]  /*1130*/  FFMA.FTZ R23, R45, R0, R26 ;  /* 0x000000002d177223 */ /* 0x000fe2000001001a */
[----:B------:R-:W-:Y:S01]  /*1140*/  FADD.FTZ R0, R25, R0 ;  /* 0x0000000019007221 */ /* 0x000fe20000010000 */
[----:B------:R-:W-:Y:S01]  /*1150*/  MOV R20, R6 ;  /* 0x0000000600147202 */ /* 0x000fe20000000f00 */
[----:B------:R-:W-:Y:S01]  /*1160*/  FMUL.FTZ R43, R43, UR11 ;  /* 0x0000000b2b2b7c20 */ /* 0x000fe20008410000 */
[----:B------:R-:W-:Y:S01]  /*1170*/  MOV R21, R7 ;  /* 0x0000000700157202 */ /* 0x000fe20000000f00 */
        /* <DEDUP_REMOVED lines=13> */
[----:B0-----:R-:W-:-:S04]  /*1250*/  FADD.FTZ R32, -R30, 1 ;  /* 0x3f8000001e207421 */ /* 0x001fc80000010100 */
[----:B------:R-:W-:Y:S01]  /*1260*/  FFMA.FTZ R32, R21, R32, 1 ;  /* 0x3f80000015207423 */ /* 0x000fe20000010020 */
[----:B------:R-:W-:Y:S01]  /*1270*/  FMUL.FTZ R21, R7, R30 ;  /* 0x0000001e07157220 */ /* 0x000fe20000410000 */
[----:B-1----:R-:W-:Y:S01]  /*1280*/  FADD.FTZ R31, -R27, 1 ;  /* 0x3f8000001b1f7421 */ /* 0x002fe20000010100 */
[----:B------:R-:W-:Y:S02]  /*1290*/  FMUL.FTZ R27, R6, R27 ;  /* 0x0000001b061b7220 */ /* 0x000fe40000410000 */
[----:B------:R-:W-:Y:S01]  /*12a0*/  FMUL.FTZ R21, R21, R32 ;  /* 0x0000002015157220 */ /* 0x000fe20000410000 */
[----:B------:R-:W-:-:S04]  /*12b0*/  FFMA.FTZ R20, R20, R31, 1 ;  /* 0x3f80000014147423 */ /* 0x000fc8000001001f */
[----:B------:R-:W-:-:S07]  /*12c0*/  FMUL.FTZ R20, R27, R20 ;  /* 0x000000141b147220 */ /* 0x000fce0000410000 */
.L_x_1384:
        /* <DEDUP_REMOVED lines=31> */
.L_x_1385:
        /* <DEDUP_REMOVED lines=8> */
[----:B------:R-:W-:Y:S01]  /*1540*/  FADD.FTZ R25, RZ, R17 ;  /* 0x00000011ff197221 */ /* 0x000fe20000010000 */
[----:B------:R-:W-:Y:S01]  /*1550*/  FFMA.FTZ R19, R0, R23, R19 ;  /* 0x0000001700137223 */ /* 0x000fe20000010013 */
[----:B------:R-:W-:Y:S01]  /*1560*/  FADD.FTZ R23, R23, R26 ;  /* 0x0000001a17177221 */ /* 0x000fe20000010000 */
[----:B------:R-:W-:Y:S01]  /*1570*/  FFMA.FTZ R17, R44, R17, RZ ;  /* 0x000000112c117223 */ /* 0x000fe200000100ff */
[----:B------:R-:W-:Y:S01]  /*1580*/  UMOV UR10, 0x400 ;  /* 0x00000400000a7882 */ /* 0x000fe20000000000 */
[C---:B------:R-:W-:Y:S01]  /*1590*/  ISETP.NE.AND P3, PT, R53.reuse, RZ, PT ;  /* 0x000000ff3500720c */ /* 0x040fe20003f65270 */
[----:B------:R-:W1:Y:S01]  /*15a0*/  SHFL.DOWN PT, R24, R19, 0x1, 0x1f ;  /* 0x08201f0013187f89 */ /* 0x000e6200000e0000 */
[----:B------:R-:W-:Y:S01]  /*15b0*/  UIADD3 UR9, UR10, 0x60, URZ ;  /* 0x000000600a097890 */ /* 0x000fe2000fffe03f */
[----:B------:R-:W-:Y:S01]  /*15c0*/  FFMA.FTZ R17, R42, R22, R17 ;  /* 0x000000162a117223 */ /* 0x000fe20000010011 */
[----:B------:R-:W-:Y:S01]  /*15d0*/  BSSY B0, `(.L_x_1386) ;  /* 0x0000042000007945 */ /* 0x000fe20003800000 */
[----:B------:R-:W2:Y:S01]  /*15e0*/  SHFL.DOWN PT, R26, R23, 0x1, 0x1f ;  /* 0x08201f00171a7f89 */ /* 0x000ea200000e0000 */
[----:B------:R-:W-:Y:S01]  /*15f0*/  ISETP.GT.U32.AND P5, PT, R53, 0x7, PT ;  /* 0x000000073500780c */ /* 0x000fe20003fa4070 */
[----:B------:R-:W-:-:S04]  /*1600*/  FFMA.FTZ R17, R40, R21, R17 ;  /* 0x0000001528117223 */ /* 0x000fc80000010011 */
[----:B------:R-:W-:Y:S01]  /*1610*/  FFMA.FTZ R29, R0, R18, R17 ;  /* 0x00000012001d7223 */ /* 0x000fe20000010011 */
        /* <DEDUP_REMOVED lines=18> */
[----:B------:R-:W-:Y:S01]  /*1740*/  FADD.FTZ R24, RZ, R16 ;  /* 0x00000010ff187221 */ /* 0x000fe20000010000 */
[----:B------:R-:W-:Y:S01]  /*1750*/  FFMA.FTZ R16, R47, R16, RZ ;  /* 0x000000102f107223 */ /* 0x000fe200000100ff */
[----:B-1----:R-:W-:Y:S01]  /*1760*/  @!P0 FADD.FTZ R23, R23, R26 ;  /* 0x0000001a17178221 */ /* 0x002fe20000010000 */
[----:B------:R-:W-:Y:S01]  /*1770*/  ISETP.GT.AND P0, PT, R50, 0xf, PT ;  /* 0x0000000f3200780c */ /* 0x000fe20003f04270 */
[----:B------:R-:W0:Y:S01]  /*1780*/  SHFL.DOWN PT, R26, R19, 0x10, 0x1f ;  /* 0x0a001f00131a7f89 */ /* 0x000e2200000e0000 */
[----:B------:R-:W-:Y:S01]  /*1790*/  FADD.FTZ R27, R24, R15 ;  /* 0x0000000f181b7221 */ /* 0x000fe20000010000 */
[----:B------:R-:W-:Y:S01]  /*17a0*/  FFMA.FTZ R24, R45, R15, R16 ;  /* 0x0000000f2d187223 */ /* 0x000fe20000010010 */
[----:B------:R-:W-:Y:S01]  /*17b0*/  FADD.FTZ R16, R25, R22 ;  /* 0x0000001619107221 */ /* 0x000fe20000010000 */
[----:B------:R-:W1:Y:S01]  /*17c0*/  SHFL.DOWN PT, R28, R23, 0x10, 0x1f ;  /* 0x0a001f00171c7f89 */ /* 0x000e6200000e0000 */
[----:B------:R-:W-:Y:S01]  /*17d0*/  FADD.FTZ R27, R27, R20 ;  /* 0x000000141b1b7221 */ /* 0x000fe20000010000 */
[----:B------:R-:W-:Y:S01]  /*17e0*/  FFMA.FTZ R24, R43, R20, R24 ;  /* 0x000000142b187223 */ /* 0x000fe20000010018 */
[----:B------:R-:W-:-:S02]  /*17f0*/  FADD.FTZ R31, R16, R21 ;  /* 0x00000015101f7221 */ /* 0x000fc40000010000 */
[----:B------:R-:W-:Y:S02]  /*1800*/  FADD.FTZ R30, R27, R14 ;  /* 0x0000000e1b1e7221 */ /* 0x000fe40000010000 */
[----:B------:R-:W-:Y:S01]  /*1810*/  FADD.FTZ R31, R31, R18 ;  /* 0x000000121f1f7221 */ /* 0x000fe20000010000 */
[----:B0-----:R-:W-:Y:S01]  /*1820*/  @!P0 FADD.FTZ R19, R19, R26 ;  /* 0x0000001a13138221 */ /* 0x001fe20000010000 */
[----:B-1----:R-:W-:Y:S01]  /*1830*/  @!P0 FADD.FTZ R23, R23, R28 ;  /* 0x0000001c17178221 */ /* 0x002fe20000010000 */
[----:B------:R-:W-:Y:S01]  /*1840*/  ISETP.NE.AND P0, PT, R50, RZ, PT ;  /* 0x000000ff3200720c */ /* 0x000fe20003f05270 */
[----:B------:R-:W-:Y:S02]  /*1850*/  FFMA.FTZ R28, R41, R14, R24 ;  /* 0x0000000e291c7223 */ /* 0x000fe40000010018 */
[----:B------:R-:W-:Y:S02]  /*1860*/  MOV R14, R19 ;  /* 0x00000013000e7202 */ /* 0x000fe40000000f00 */
[----:B------:R-:W-:Y:S01]  /*1870*/  MOV R15, R23 ;  /* 0x00000017000f7202 */ /* 0x000fe20000000f00 */
[----:B------:R0:W-:Y:S07]  /*1880*/  STS.128 [R52], R28 ;  /* 0x0000001c34007388 */ /* 0x0001ee0000000c00 */
        /* <DEDUP_REMOVED lines=22> */
.L_x_1387:
[----:B------:R-:W-:Y:S05]  /*19f0*/  BSYNC B0 ;  /* 0x0000000000007941 */ /* 0x000fea0003800000 */
.L_x_1386:
[----:B------:R-:W-:Y:S06]  /*1a00*/  BAR.SYNC.DEFER_BLOCKING 0x0 ;  /* 0x0000000000007b1d */ /* 0x000fec0000010000 */
[----:B------:R-:W-:Y:S04]  /*1a10*/  BSSY B0, `(.L_x_1388) ;  /* 0x000009d000007945 */ /* 0x000fe80003800000 */
[----:B------:R-:W-:Y:S05]  /*1a20*/  @P5 BRA `(.L_x_1389) ;  /* 0x00000008006c5947 */ /* 0x000fea0003800000 */
[----:B------:R-:W1:Y:S04]  /*1a30*/  LDS.128 R32, [R52+0x80] ;  /* 0x0000800034207984 */ /* 0x000e680000000c00 */
[----:B------:R-:W2:Y:S04]  /*1a40*/  LDS.128 R24, [R52+0x100] ;  /* 0x0001000034187984 */ /* 0x000ea80000000c00 */
[----:B------:R-:W3:Y:S04]  /*1a50*/  LDS.128 R16, [R52+0x180] ;  /* 0x0001800034107984 */ /* 0x000ee80000000c00 */
[----:B------:R-:W4:Y:S04]  /*1a60*/  LDS.128 R36, [R52+0x200] ;  /* 0x0002000034247984 */ /* 0x000f280000000c00 */
[----:B------:R-:W5:Y:S01]  /*1a70*/  LDS.128 R20, [R52+0x280] ;  /* 0x0002800034147984 */ /* 0x000f620000000c00 */
[----:B-1----:R-:W-:Y:S01]  /*1a80*/  FADD.FTZ R59, R28, R32 ;  /* 0x000000201c3b7221 */ /* 0x002fe20000010000 */
[----:B0-----:R-:W-:Y:S01]  /*1a90*/  FADD.FTZ R28, R29, R33 ;  /* 0x000000211d1c7221 */ /* 0x001fe20000010000 */
[----:B------:R-:W-:Y:S01]  /*1aa0*/  FADD.FTZ R29, R30, R34 ;  /* 0x000000221e1d7221 */ /* 0x000fe20000010000 */
[----:B------:R-:W-:Y:S01]  /*1ab0*/  FADD.FTZ R30, R31, R35 ;  /* 0x000000231f1e7221 */ /* 0x000fe20000010000 */
[----:B--2---:R-:W-:Y:S01]  /*1ac0*/  FADD.FTZ R59, R59, R24 ;  /* 0x000000183b3b7221 */ /* 0x004fe20000010000 */
[----:B------:R-:W0:Y:S01]  /*1ad0*/  LDS.128 R32, [R52+0x300] ;  /* 0x0003000034207984 */ /* 0x000e220000000c00 */
[----:B------:R-:W-:Y:S01]  /*1ae0*/  FADD.FTZ R28, R28, R25 ;  /* 0x000000191c1c7221 */ /* 0x000fe20000010000 */
[----:B------:R-:W-:Y:S01]  /*1af0*/  FADD.FTZ R29, R29, R26 ;  /* 0x0000001a1d1d7221 */ /* 0x000fe20000010000 */
[----:B------:R-:W-:Y:S01]  /*1b00*/  FADD.FTZ R30, R30, R27 ;  /* 0x0000001b1e1e7221 */ /* 0x000fe20000010000 */
[----:B---3--:R-:W-:Y:S01]  /*1b10*/  FADD.FTZ R61, R59, R16 ;  /* 0x000000103b3d7221 */ /* 0x008fe20000010000 */
[----:B------:R-:W1:Y:S01]  /*1b20*/  LDS.128 R24, [R52+0x380] ;  /* 0x0003800034187984 */ /* 0x000e620000000c00 */
[----:B------:R-:W-:Y:S01]  /*1b30*/  FADD.FTZ R16, R28, R17 ;  /* 0x000000111c107221 */ /* 0x000fe20000010000 */
[----:B------:R-:W-:Y:S01]  /*1b40*/  FADD.FTZ R59, R29, R18 ;  /* 0x000000121d3b7221 */ /* 0x000fe20000010000 */
[----:B------:R-:W-:Y:S01]  /*1b50*/  FADD.FTZ R58, R30, R19 ;  /* 0x000000131e3a7221 */ /* 0x000fe20000010000 */
[----:B----4-:R-:W-:Y:S01]  /*1b60*/  FADD.FTZ R61, R61, R36 ;  /* 0x000000243d3d7221 */ /* 0x010fe20000010000 */
[----:B------:R-:W2:Y:S01]  /*1b70*/  LDS.128 R28, [R52+0x400] ;  /* 0x00040000341c7984 */ /* 0x000ea20000000c00 */
[----:B------:R-:W-:Y:S01]  /*1b80*/  FADD.FTZ R36, R16, R37 ;  /* 0x0000002510247221 */ /* 0x000fe20000010000 */
[----:B------:R-:W-:Y:S01]  /*1b90*/  FADD.FTZ R59, R59, R38 ;  /* 0x000000263b3b7221 */ /* 0x000fe20000010000 */
[----:B-----5:R-:W-:Y:S01]  /*1ba0*/  FADD.FTZ R61, R61, R20 ;  /* 0x000000143d3d7221 */ /* 0x020fe20000010000 */
[----:B------:R-:W3:Y:S01]  /*1bb0*/  LDS.128 R16, [R52+0x480] ;  /* 0x0004800034107984 */ /* 0x000ee20000000c00 */
[----:B------:R-:W-:Y:S01]  /*1bc0*/  FADD.FTZ R58, R58, R39 ;  /* 0x000000273a3a7221 */ /* 0x000fe20000010000 */
        /* <DEDUP_REMOVED lines=17> */
[----:B------:R-:W-:Y:S01]  /*1ce0*/  FADD.FTZ R58, R58, R31 ;  /* 0x0000001f3a3a7221 */ /* 0x000fe20000010000 */
[----:B---3--:R-:W-:Y:S01]  /*1cf0*/  FADD.FTZ R61, R61, R16 ;  /* 0x000000103d3d7221 */ /* 0x008fe20000010000 */
        /* <DEDUP_REMOVED lines=18> */
[----:B------:R-:W-:-:S02]  /*1e20*/  FADD.FTZ R58, R58, R27 ;  /* 0x0000001b3a3a7221 */ /* 0x000fc40000010000 */
[----:B------:R-:W-:Y:S01]  /*1e30*/  LDS.128 R24, [R52+0x900] ;  /* 0x0009000034187984 */ /* 0x000fe20000000c00 */
        /* <DEDUP_REMOVED lines=8> */
[----:B------:R-:W-:Y:S01]  /*1ec0*/  FADD.FTZ R58, R58, R35 ;  /* 0x000000233a3a7221 */ /* 0x000fe20000010000 */
[----:B----4-:R-:W-:Y:S01]  /*1ed0*/  FADD.FTZ R61, R61, R16 ;  /* 0x000000103d3d7221 */ /* 0x010fe20000010000 */
[----:B------:R-:W2:Y:S01]  /*1ee0*/  LDS.128 R32, [R52+0x980] ;  /* 0x0009800034207984 */ /* 0x000ea20000000c00 */
[----:B------:R-:W-:Y:S01]  /*1ef0*/  FADD.FTZ R16, R28, R17 ;  /* 0x000000111c107221 */ /* 0x000fe20000010000 */
[----:B------:R-:W-:Y:S01]  /*1f00*/  FADD.FTZ R59, R59, R18 ;  /* 0x000000123b3b7221 */ /* 0x000fe20000010000 */
[----:B------:R-:W-:Y:S01]  /*1f10*/  FADD.FTZ R58, R58, R19 ;  /* 0x000000133a3a7221 */ /* 0x000fe20000010000 */
[----:B------:R-:W3:Y:S01]  /*1f20*/  LDS.128 R28, [R52+0xa00] ;  /* 0x000a0000341c7984 */ /* 0x000ee20000000c00 */
        /* <DEDUP_REMOVED lines=9> */
[----:B------:R-:W-:Y:S01]  /*1fc0*/  FADD.FTZ R61, R61, R24 ;  /* 0x000000183d3d7221 */ /* 0x000fe20000010000 */
[----:B------:R-:W1:Y:S01]  /*1fd0*/  LDS.128 R20, [R52+0xb00] ;  /* 0x000b000034147984 */ /* 0x000e620000000c00 */
[----:B------:R-:W-:Y:S01]  /*1fe0*/  FADD.FTZ R36, R36, R25 ;  /* 0x0000001924247221 */ /* 0x000fe20000010000 */
[----:B------:R-:W-:Y:S01]  /*1ff0*/  FADD.FTZ R59, R59, R26 ;  /* 0x0000001a3b3b7221 */ /* 0x000fe20000010000 */
[----:B------:R-:W-:Y:S01]  /*2000*/  FADD.FTZ R58, R58, R27 ;  /* 0x0000001b3a3a7221 */ /* 0x000fe20000010000 */
[----:B--2---:R-:W-:Y:S01]  /*2010*/  FADD.FTZ R61, R61, R32 ;  /* 0x000000203d3d7221 */ /* 0x004fe20000010000 */
[----:B------:R-:W2:Y:S01]  /*2020*/  LDS.128 R24, [R52+0xb80] ;  /* 0x000b800034187984 */ /* 0x000ea20000000c00 */
[----:B------:R-:W-:Y:S01]  /*2030*/  FADD.FTZ R36, R36, R33 ;  /* 0x0000002124247221 */ /* 0x000fe20000010000 */
[----:B------:R-:W-:Y:S01]  /*2040*/  FADD.FTZ R59, R59, R34 ;  /* 0x000000223b3b7221 */ /* 0x000fe20000010000 */
[----:B------:R-:W-:Y:S01]  /*2050*/  FADD.FTZ R58, R58, R35 ;  /* 0x000000233a3a7221 */ /* 0x000fe20000010000 */
[----:B---3--:R-:W-:Y:S01]  /*2060*/  FADD.FTZ R61, R61, R28 ;  /* 0x0000001c3d3d7221 */ /* 0x008fe20000010000 */
        /* <DEDUP_REMOVED lines=21> */
[----:B------:R-:W2:Y:S01]  /*21c0*/  LDS.128 R16, [R52+0xe00] ;  /* 0x000e000034107984 */ /* 0x000ea20000000c00 */
[----:B------:R-:W-:Y:S01]  /*21d0*/  FADD.FTZ R60, R58, R35 ;  /* 0x000000233a3c7221 */ /* 0x000fe20000010000 */
[----:B----4-:R-:W-:Y:S01]  /*21e0*/  FADD.FTZ R58, R24, R37 ;  /* 0x00000025183a7221 */ /* 0x010fe20000010000 */
[----:B------:R-:W-:Y:S01]  /*21f0*/  FADD.FTZ R59, R59, R34 ;  /* 0x000000223b3b7221 */ /* 0x000fe20000010000 */
[----:B------:R-:W3:Y:S01]  /*2200*/  LDS.128 R24, [R52+0xe80] ;  /* 0x000e800034187984 */ /* 0x000ee20000000c00 */
[----:B------:R-:W-:Y:S01]  /*2210*/  FADD.FTZ R61, R61, R36 ;  /* 0x000000243d3d7221 */ /* 0x000fe20000010000 */
[----:B------:R-:W-:Y:S01]  /*2220*/  FADD.FTZ R60, R60, R39 ;  /* 0x000000273c3c7221 */ /* 0x000fe20000010000 */
[----:B------:R-:W-:Y:S01]  /*2230*/  FADD.FTZ R59, R59, R38 ;  /* 0x000000263b3b7221 */ /* 0x000fe20000010000 */
        /* <DEDUP_REMOVED lines=26> */
.L_x_1389:
[----:B------:R-:W-:Y:S05]  /*23e0*/  BSYNC B0 ;  /* 0x0000000000007941 */ /* 0x000fea0003800000 */
.L_x_1388:
        /* <DEDUP_REMOVED lines=20> */
.L_x_1391:
[----:B------:R-:W-:Y:S05]  /*2530*/  BSYNC B0 ;  /* 0x0000000000007941 */ /* 0x000fea0003800000 */
.L_x_1390:
        /* <DEDUP_REMOVED lines=35> */
.L_x_1394:
[----:B------:R-:W2:Y:S04]  /*2770*/  LDG.E.STRONG.GPU R19, desc[UR12][R20.64] ;  /* 0x0000000c14137981 */ /* 0x000ea8000c1ef900 */
[----:B--2---:R-:W-:Y:S01]  /*2780*/  CCTL.IVALL ;  /* 0x00000000ff00798f */ /* 0x004fe20002000000 */
[----:B------:R-:W-:Y:S05]  /*2790*/  YIELD ;  /* 0x0000000000007946 */ /* 0x000fea0003800000 */
[----:B------:R-:W-:-:S13]  /*27a0*/  ISETP.NE.AND P0, PT, R19, R24, PT ;  /* 0x000000181300720c */ /* 0x000fda0003f05270 */
[----:B------:R-:W-:Y:S05]  /*27b0*/  @P0 BRA `(.L_x_1394) ;  /* 0xfffffffc00ec0947 */ /* 0x000fea000383ffff */
.L_x_1393:
        /* <DEDUP_REMOVED lines=17> */
.L_x_1398:
[C---:B------:R-:W-:Y:S02]  /*28d0*/  ISETP.EQ.OR P5, PT, R20.reuse, UR14, P3 ;  /* 0x0000000e14007c0c */ /* 0x040fe40009fa2670 */
[----:B------:R-:W-:-:S04]  /*28e0*/  IADD3 R24, R20, 0x1, RZ ;  /* 0x0000000114187810 */ /* 0x000fc80007ffe0ff */
[----:B------:R-:W-:-:S07]  /*28f0*/  ISETP.EQ.OR P6, PT, R24, UR14, P3 ;  /* 0x0000000e18007c0c */ /* 0x000fce0009fc2670 */
[----:B------:R-:W-:-:S04]  /*2900*/  @!P5 IMAD R23, R20, UR16, R51 ;  /* 0x000000101417dc24 */ /* 0x000fc8000f8e0233 */
[----:B------:R-:W-:-:S04]  /*2910*/  @!P5 IMAD.WIDE.U32 R22, R23, 0x8, R16 ;  /* 0x000000081716d825 */ /* 0x000fc800078e0010 */
[----:B------:R-:W-:Y:S02]  /*2920*/  @!P6 IMAD R25, R24, UR16, R51 ;  /* 0x000000101819ec24 */ /* 0x000fe4000f8e0233 */
[----:B------:R-:W2:Y:S02]  /*2930*/  @!P5 LDG.E.64 R22, desc[UR12][R22.64] ;  /* 0x0000000c1616d981 */ /* 0x000ea4000c1e1b00 */
[----:B------:R-:W-:-:S06]  /*2940*/  @!P6 IMAD.WIDE.U32 R24, R25, 0x8, R16 ;  /* 0x000000081918e825 */ /* 0x000fcc00078e0010 */
[----:B------:R-:W3:Y:S01]  /*2950*/  @!P6 LDG.E.64 R24, desc[UR12][R24.64] ;  /* 0x0000000c1818e981 */ /* 0x000ee2000c1e1b00 */
[C---:B------:R-:W-:Y:S02]  /*2960*/  IADD3 R26, R20.reuse, 0x2, RZ ;  /* 0x00000002141a7810 */ /* 0x040fe40007ffe0ff */
[----:B0-----:R-:W-:Y:S01]  /*2970*/  IADD3 R28, R20, 0x3, RZ ;  /* 0x00000003141c7810 */ /* 0x001fe20007ffe0ff */
        /* <DEDUP_REMOVED lines=104> */
.L_x_1397:
        /* <DEDUP_REMOVED lines=11> */
[C---:B0-----:R-:W-:Y:S02]  /*30b0*/  IADD3 R28, R20.reuse, 0x2, RZ ;  /* 0x00000002141c7810 */ /* 0x041fe40007ffe0ff */
[----:B------:R-:W-:Y:S02]  /*30c0*/  IADD3 R30, R20, 0x3, RZ ;  /* 0x00000003141e7810 */ /* 0x000fe40007ffe0ff */
[----:B------:R-:W-:Y:S02]  /*30d0*/  ISETP.EQ.OR P0, PT, R28, UR14, P3 ;  /* 0x0000000e1c007c0c */ /* 0x000fe40009f02670 */
[----:B------:R-:W-:-:S11]  /*30e0*/  IADD3 R24, R20, 0x4, RZ ;  /* 0x0000000414187810 */ /* 0x000fd60007ffe0ff */
[----:B------:R-:W-:-:S04]  /*30f0*/  @!P0 IMAD R21, R28, UR16, R51 ;  /* 0x000000101c158c24 */ /* 0x000fc8000f8e0233 */
[----:B------:R-:W-:-:S06]  /*3100*/  @!P0 IMAD.WIDE.U32 R20, R21, 0x8, R16 ;  /* 0x0000000815148825 */ /* 0x000fcc00078e0010 */
[----:B------:R-:W4:Y:S01]  /*3110*/  @!P0 LDG.E.64 R20, desc[UR12][R20.64] ;  /* 0x0000000c14148981 */ /* 0x000f22000c1e1b00 */
        /* <DEDUP_REMOVED lines=12> */
[----:B------:R-:W-:Y:S01]  /*31e0*/  IADD3 R28, R24, 0x1, RZ ;  /* 0x00000001181c7810 */ /* 0x000fe20007ffe0ff */
[----:B----4-:R-:W-:Y:S01]  /*31f0*/  @!P0 FADD.FTZ R14, R14, R20 ;  /* 0x000000140e0e8221 */ /* 0x010fe20000010000 */
[----:B------:R-:W-:Y:S01]  /*3200*/  @!P0 FADD.FTZ R15, R15, R21 ;  /* 0x000000150f0f8221 */ /* 0x000fe20000010000 */
[----:B------:R-:W-:Y:S02]  /*3210*/  IADD3 R30, R24, 0x2, RZ ;  /* 0x00000002181e7810 */ /* 0x000fe40007ffe0ff */
[----:B------:R-:W-:Y:S02]  /*3220*/  ISETP.EQ.OR P0, PT, R28, UR14, P3 ;  /* 0x0000000e1c007c0c */ /* 0x000fe40009f02670 */
[----:B------:R-:W-:Y:S01]  /*3230*/  IADD3 R20, R24, 0x3, RZ ;  /* 0x0000000318147810 */ /* 0x000fe20007ffe0ff */
[----:B--2---:R-:W-:Y:S01]  /*3240*/  @!P6 FADD.FTZ R14, R14, R22 ;  /* 0x000000160e0ee221 */ /* 0x004fe20000010000 */
[----:B------:R-:W-:Y:S01]  /*3250*/  @!P6 FADD.FTZ R15, R15, R23 ;  /* 0x000000170f0fe221 */ /* 0x000fe20000010000 */
[----:B------:R-:W-:-:S02]  /*3260*/  ISETP.EQ.OR P6, PT, R30, UR14, P3 ;  /* 0x0000000e1e007c0c */ /* 0x000fc40009fc2670 */
[----:B---3--:R-:W-:Y:S01]  /*3270*/  @!P5 FADD.FTZ R14, R14, R26 ;  /* 0x0000001a0e0ed221 */ /* 0x008fe20000010000 */
[----:B------:R-:W-:Y:S01]  /*3280*/  @!P5 FADD.FTZ R15, R15, R27 ;  /* 0x0000001b0f0fd221 */ /* 0x000fe20000010000 */
[----:B------:R-:W-:-:S04]  /*3290*/  ISETP.EQ.OR P5, PT, R20, UR14, P3 ;  /* 0x0000000e14007c0c */ /* 0x000fc80009fa2670 */
[----:B------:R-:W-:-:S05]  /*32a0*/  @!P0 IMAD R23, R28, UR16, R51 ;  /* 0x000000101c178c24 */ /* 0x000fca000f8e0233 */
[----:B------:R-:W-:Y:S02]  /*32b0*/  @!P6 IMAD R21, R30, UR16, R51 ;  /* 0x000000101e15ec24 */ /* 0x000fe4000f8e0233 */
[----:B------:R-:W-:-:S04]  /*32c0*/  @!P0 IMAD.WIDE.U32 R22, R23, 0x8, R16 ;  /* 0x0000000817168825 */ /* 0x000fc800078e0010 */
[----:B------:R-:W-:Y:S02]  /*32d0*/  @!P5 IMAD R27, R20, UR16, R51 ;  /* 0x00000010141bdc24 */ /* 0x000fe4000f8e0233 */
[----:B------:R-:W2:Y:S01]  /*32e0*/  @!P0 LDG.E.64 R22, desc[UR12][R22.64] ;  /* 0x0000000c16168981 */ /* 0x000ea2000c1e1b00 */
[----:B------:R-:W-:-:S04]  /*32f0*/  @!P6 IMAD.WIDE.U32 R20, R21, 0x8, R16 ;  /* 0x000000081514e825 */ /* 0x000fc800078e0010 */
[----:B------:R-:W-:Y:S02]  /*3300*/  @!P5 IMAD.WIDE.U32 R26, R27, 0x8, R16 ;  /* 0x000000081b1ad825 */ /* 0x000fe400078e0010 */
[----:B------:R-:W3:Y:S04]  /*3310*/  @!P6 LDG.E.64 R20, desc[UR12][R20.64] ;  /* 0x0000000c1414e981 */ /* 0x000ee8000c1e1b00 */
[----:B------:R-:W4:Y:S01]  /*3320*/  @!P5 LDG.E.64 R26, desc[UR12][R26.64] ;  /* 0x0000000c1a1ad981 */ /* 0x000f22000c1e1b00 */
[----:B------:R-:W-:-:S04]  /*3330*/  IADD3 R19, R19, -0x4, RZ ;  /* 0xfffffffc13137810 */ /* 0x000fc80007ffe0ff */
[----:B------:R-:W-:Y:S01]  /*3340*/  IADD3 R19, R19, -0x4, RZ ;  /* 0xfffffffc13137810 */ /* 0x000fe20007ffe0ff */
[----:B--2---:R-:W-:Y:S01]  /*3350*/  @!P0 FADD.FTZ R14, R14, R22 ;  /* 0x000000160e0e8221 */ /* 0x004fe20000010000 */
[----:B------:R-:W-:Y:S01]  /*3360*/  @!P0 FADD.FTZ R15, R15, R23 ;  /* 0x000000170f0f8221 */ /* 0x000fe20000010000 */
[----:B------:R-:W-:Y:S02]  /*3370*/  PLOP3.LUT P0, PT, PT, PT, PT, 0x8, 0x0 ;  /* 0x000000000000781c */ /* 0x000fe40003f0e170 */
[----:B---3--:R-:W-:Y:S01]  /*3380*/  @!P6 FADD.FTZ R14, R14, R20 ;  /* 0x000000140e0ee221 */ /* 0x008fe20000010000 */
[----:B------:R-:W-:Y:S01]  /*3390*/  @!P6 FADD.FTZ R15, R15, R21 ;  /* 0x000000150f0fe221 */ /* 0x000fe20000010000 */
[----:B------:R-:W-:Y:S02]  /*33a0*/  IADD3 R20, R24, 0x4, RZ ;  /* 0x0000000418147810 */ /* 0x000fe40007ffe0ff */
[----:B----4-:R-:W-:Y:S01]  /*33b0*/  @!P5 FADD.FTZ R14, R14, R26 ;  /* 0x0000001a0e0ed221 */ /* 0x010fe20000010000 */
[----:B------:R-:W-:-:S07]  /*33c0*/  @!P5 FADD.FTZ R15, R15, R27 ;  /* 0x0000001b0f0fd221 */ /* 0x000fce0000010000 */
.L_x_1399:
[----:B------:R-:W-:-:S13]  /*33d0*/  ISETP.NE.OR P0, PT, R19, RZ, P0 ;  /* 0x000000ff1300720c */ /* 0x000fda0000705670 */
[----:B------:R-:W-:Y:S05]  /*33e0*/  @!P0 BRA `(.L_x_1395) ;  /* 0x00000000007c8947 */ /* 0x000fea0003800000 */
.L_x_1396:
[----:B------:R-:W-:-:S13]  /*33f0*/  ISETP.EQ.OR P6, PT, R20, UR14, P3 ;  /* 0x0000000e14007c0c */ /* 0x000fda0009fc2670 */
[----:B------:R-:W-:-:S04]  /*3400*/  @!P6 IMAD R23, R20, UR16, R51 ;  /* 0x000000101417ec24 */ /* 0x000fc8000f8e0233 */
[----:B------:R-:W-:-:S06]  /*3410*/  @!P6 IMAD.WIDE.U32 R22, R23, 0x8, R16 ;  /* 0x000000081716e825 */ /* 0x000fcc00078e0010 */
[----:B------:R-:W2:Y:S01]  /*3420*/  @!P6 LDG.E.64 R22, desc[UR12][R22.64] ;  /* 0x0000000c1616e981 */ /* 0x000ea2000c1e1b00 */
[C---:B------:R-:W-:Y:S02]  /*3430*/  IADD3 R24, R20.reuse, 0x1, RZ ;  /* 0x0000000114187810 */ /* 0x040fe40007ffe0ff */
[----:B------:R-:W-:Y:S02]  /*3440*/  IADD3 R26, R20, 0x2, RZ ;  /* 0x00000002141a7810 */ /* 0x000fe40007ffe0ff */
[----:B------:R-:W-:Y:S02]  /*3450*/  ISETP.EQ.OR P0, PT, R24, UR14, P3 ;  /* 0x0000000e18007c0c */ /* 0x000fe40009f02670 */
[----:B0-----:R-:W-:Y:S02]  /*3460*/  IADD3 R28, R20, 0x3, RZ ;  /* 0x00000003141c7810 */ /* 0x001fe40007ffe0ff */
[----:B------:R-:W-:-:S09]  /*3470*/  ISETP.EQ.OR P5, PT, R26, UR14, P3 ;  /* 0x0000000e1a007c0c */ /* 0x000fd20009fa2670 */
[----:B------:R-:W-:-:S04]  /*3480*/  @!P0 IMAD R25, R24, UR16, R51 ;  /* 0x0000001018198c24 */ /* 0x000fc8000f8e0233 */
[----:B------:R-:W-:-:S04]  /*3490*/  @!P0 IMAD.WIDE.U32 R24, R25, 0x8, R16 ;  /* 0x0000000819188825 */ /* 0x000fc800078e0010 */
[----:B------:R-:W-:Y:S02]  /*34a0*/  @!P5 IMAD R21, R26, UR16, R51 ;  /* 0x000000101a15dc24 */ /* 0x000fe4000f8e0233 */
[----:B------:R-:W3:Y:S01]  /*34b0*/  @!P0 LDG.E.64 R24, desc[UR12][R24.64] ;  /* 0x0000000c18188981 */ /* 0x000ee2000c1e1b00 */
[----:B--2---:R-:W-:Y:S01]  /*34c0*/  @!P6 FADD.FTZ R14, R14, R22 ;  /* 0x000000160e0ee221 */ /* 0x004fe20000010000 */
[----:B------:R-:W-:Y:S01]  /*34d0*/  @!P6 FADD.FTZ R15, R15, R23 ;  /* 0x000000170f0fe221 */ /* 0x000fe20000010000 */
[----:B------:R-:W-:Y:S01]  /*34e0*/  ISETP.EQ.OR P6, PT, R28, UR14, P3 ;  /* 0x0000000e1c007c0c */ /* 0x000fe20009fc2670 */
[----:B------:R-:W-:-:S06]  /*34f0*/  @!P5 IMAD.WIDE.U32 R22, R21, 0x8, R16 ;  /* 0x000000081516d825 */ /* 0x000fcc00078e0010 */
[----:B------:R-:W2:Y:S06]  /*3500*/  @!P5 LDG.E.64 R22, desc[UR12][R22.64] ;  /* 0x0000000c1616d981 */ /* 0x000eac000c1e1b00 */
[----:B------:R-:W-:-:S04]  /*3510*/  @!P6 IMAD R27, R28, UR16, R51 ;  /* 0x000000101c1bec24 */ /* 0x000fc8000f8e0233 */
[----:B------:R-:W-:-:S06]  /*3520*/  @!P6 IMAD.WIDE.U32 R26, R27, 0x8, R16 ;  /* 0x000000081b1ae825 */ /* 0x000fcc00078e0010 */
[----:B------:R-:W4:Y:S01]  /*3530*/  @!P6 LDG.E.64 R26, desc[UR12][R26.64] ;  /* 0x0000000c1a1ae981 */ /* 0x000f22000c1e1b00 */
[----:B------:R-:W-:Y:S01]  /*3540*/  IADD3 R19, R19, -0x4, RZ ;  /* 0xfffffffc13137810 */ /* 0x000fe20007ffe0ff */
[----:B---3--:R-:W-:Y:S01]  /*3550*/  @!P0 FADD.FTZ R14, R14, R24 ;  /* 0x000000180e0e8221 */ /* 0x008fe20000010000 */
[----:B------:R-:W-:Y:S02]  /*3560*/  @!P0 FADD.FTZ R15, R15, R25 ;  /* 0x000000190f0f8221 */ /* 0x000fe40000010000 */
[----:B------:R-:W-:Y:S02]  /*3570*/  ISETP.NE.AND P0, PT, R19, RZ, PT ;  /* 0x000000ff1300720c */ /* 0x000fe40003f05270 */
[----:B------:R-:W-:Y:S01]  /*3580*/  IADD3 R20, R20, 0x4, RZ ;  /* 0x0000000414147810 */ /* 0x000fe20007ffe0ff */
[----:B--2---:R-:W-:Y:S01]  /*3590*/  @!P5 FADD.FTZ R14, R14, R22 ;  /* 0x000000160e0ed221 */ /* 0x004fe20000010000 */
[----:B------:R-:W-:-:S03]  /*35a0*/  @!P5 FADD.FTZ R15, R15, R23 ;  /* 0x000000170f0fd221 */ /* 0x000fc60000010000 */
[----:B----4-:R-:W-:Y:S01]  /*35b0*/  @!P6 FADD.FTZ R14, R14, R26 ;  /* 0x0000001a0e0ee221 */ /* 0x010fe20000010000 */
[----:B------:R-:W-:-:S05]  /*35c0*/  @!P6 FADD.FTZ R15, R15, R27 ;  /* 0x0000001b0f0fe221 */ /* 0x000fca0000010000 */
[----:B------:R-:W-:Y:S05]  /*35d0*/  @P0 BRA `(.L_x_1396) ;  /* 0xfffffffc00840947 */ /* 0x000fea000383ffff */
.L_x_1395:
        /* <DEDUP_REMOVED lines=11> */
.L_x_1401:
[----:B------:R-:W-:Y:S05]  /*3690*/  BSYNC B0 ;  /* 0x0000000000007941 */ /* 0x000fea0003800000 */
.L_x_1400:
        /* <DEDUP_REMOVED lines=16> */
.L_x_1392:
[----:B------:R-:W1:Y:S01]  /*37a0*/  S2UR UR10, SR_CgaCtaId ;  /* 0x00000000000a79c3 */ /* 0x000e620000008800 */
[----:B------:R-:W-:Y:S01]  /*37b0*/  UMOV UR9, 0x400 ;  /* 0x0000040000097882 */ /* 0x000fe20000000000 */
[C---:B--2---:R-:W-:Y:S01]  /*37c0*/  IADD3 R20, R49.reuse, 0x40, RZ ;  /* 0x0000004031147810 */ /* 0x044fe20007ffe0ff */
[----:B------:R-:W-:Y:S01]  /*37d0*/  ULDC.64 UR18, c[0x0][0x290] ;  /* 0x0000a40000127ab9 */ /* 0x000fe20000000a00 */
[----:B------:R-:W-:Y:S02]  /*37e0*/  IADD3 R16, R49, 0x60, RZ ;  /* 0x0000006031107810 */ /* 0x000fe40007ffe0ff */
[----:B------:R-:W-:Y:S02]  /*37f0*/  ISETP.GE.U32.AND P0, PT, R20, UR18, PT ;  /* 0x0000001214007c0c */ /* 0x000fe4000bf06070 */
[----:B------:R-:W-:Y:S02]  /*3800*/  SHF.R.S32.HI R21, RZ, 0x1f, R20 ;  /* 0x0000001fff157819 */ /* 0x000fe40000011414 */
[----:B------:R-:W-:-:S02]  /*3810*/  SHF.R.S32.HI R19, RZ, 0x1f, R16 ;  /* 0x0000001fff137819 */ /* 0x000fc40000011410 */
[----:B------:R-:W-:-:S04]  /*3820*/  ISETP.GE.AND.EX P0, PT, R21, UR19, PT, P0 ;  /* 0x0000001315007c0c */ /* 0x000fc8000bf06300 */
[----:B------:R-:W-:Y:S01]  /*3830*/  ISETP.LT.U32.AND P0, PT, R53, 0x100, !P0 ;  /* 0x000001003500780c */ /* 0x000fe20004701070 */
[----:B-1----:R-:W-:-:S09]  /*3840*/  ULEA UR9, UR10, UR9, 0x18 ;  /* 0x000000090a097291 */ /* 0x002fd2000f8ec03f */
[----:B------:R-:W-:Y:S01]  /*3850*/  @!P3 STS.64 [UR9+0x50], R14 ;  /* 0x0000500eff00b988 */ /* 0x000fe20008000a09 */
[----:B------:R-:W-:Y:S01]  /*3860*/  BAR.SYNC.DEFER_BLOCKING 0x0 ;  /* 0x0000000000007b1d */ /* 0x000fe20000010000 */
[----:B------:R-:W-:-:S04]  /*3870*/  ISETP.GE.U32.AND P3, PT, R16, UR18, PT ;  /* 0x0000001210007c0c */ /* 0x000fc8000bf66070 */
[----:B------:R-:W-:-:S04]  /*3880*/  ISETP.GE.AND.EX P3, PT, R19, UR19, PT, P3 ;  /* 0x0000001313007c0c */ /* 0x000fc8000bf66330 */
[----:B------:R-:W-:Y:S01]  /*3890*/  ISETP.LT.U32.AND P3, PT, R53, 0x100, !P3 ;  /* 0x000001003500780c */ /* 0x000fe20005f61070 */
[----:B------:R-:W1:Y:S01]  /*38a0*/  LDS.64 R22, [UR9+0x50] ;  /* 0x00005009ff167984 */ /* 0x000e620008000a00 */
[----:B------:R-:W-:Y:S02]  /*38b0*/  ULDC UR9, c[0x0][0x2bc] ;  /* 0x0000af0000097ab9 */ /* 0x000fe40000000800 */
[----:B-1----:R-:W-:Y:S01]  /*38c0*/  FMUL.FTZ R17, R22, UR9 ;  /* 0x0000000916117c20 */ /* 0x002fe20008410000 */
[----:B------:R-:W-:Y:S01]  /*38d0*/  FMUL.FTZ R18, R23, UR9 ;  /* 0x0000000917127c20 */ /* 0x000fe20008410000 */
[----:B------:R-:W-:Y:S07]  /*38e0*/  @!P4 BRA `(.L_x_1402) ;  /* 0x000000000048c947 */ /* 0x000fee0003800000 */
        /* <DEDUP_REMOVED lines=18> */
.L_x_1402:
[----:B------:R-:W-:Y:S04]  /*3a10*/  BSSY B0, `(.L_x_1403) ;  /* 0x0000014000007945 */ /* 0x000fe80003800000 */
[----:B------:R-:W-:Y:S05]  /*3a20*/  @!P1 BRA `(.L_x_1404) ;  /* 0x0000000000489947 */ /* 0x000fea0003800000 */
[----:B------:R-:W-:Y:S01]  /*3a30*/  SHF.R.S32.HI R22, RZ, 0x1f, R49 ;  /* 0x0000001fff167819 */ /* 0x000fe20000011431 */
[----:B------:R-:W-:Y:S01]  /*3a40*/  ULDC.64 UR18, c[0x0][0x288] ;  /* 0x0000a20000127ab9 */ /* 0x000fe20000000a00 */
[----:B0-----:R-:W-:Y:S01]  /*3a50*/  MOV R14, R54 ;  /* 0x00000036000e7202 */ /* 0x001fe20000000f00 */
[--C-:B------:R-:W-:Y:S01]  /*3a60*/  FFMA.FTZ R47, R47, R17, R18.reuse ;  /* 0x000000112f2f7223 */ /* 0x100fe20000010012 */
[----:B------:R-:W-:Y:S01]  /*3a70*/  MOV R15, R57 ;  /* 0x00000039000f7202 */ /* 0x000fe20000000f00 */
[----:B------:R-:W-:Y:S02]  /*3a80*/  IMAD R22, R22, UR18, RZ ;  /* 0x0000001216167c24 */ /* 0x000fe4000f8e02ff */
[----:B------:R-:W-:Y:S01]  /*3a90*/  FFMA.FTZ R44, R44, R17, R18 ;  /* 0x000000112c2c7223 */ /* 0x000fe20000010012 */
[----:B------:R-:W-:Y:S01]  /*3aa0*/  FFMA.FTZ R47, R10, R2, -R47 ;  /* 0x000000020a2f7223 */ /* 0x000fe2000001082f */
[----:B------:R-:W-:-:S04]  /*3ab0*/  IMAD.WIDE.U32 R14, R49, UR18, R14 ;  /* 0x00000012310e7c25 */ /* 0x000fc8000f8e000e */
[----:B------:R-:W-:Y:S01]  /*3ac0*/  IMAD R23, R49, UR19, R22 ;  /* 0x0000001331177c24 */ /* 0x000fe2000f8e0216 */
[----:B------:R-:W-:Y:S01]  /*3ad0*/  ULDC.64 UR18, c[0x0][0x210] ;  /* 0x0000840000127ab9 */ /* 0x000fe20000000a00 */
[----:B------:R-:W-:Y:S01]  /*3ae0*/  FMUL.FTZ R22, R47, UR11 ;  /* 0x0000000b2f167c20 */ /* 0x000fe20008410000 */
[----:B------:R-:W-:Y:S02]  /*3af0*/  LEA R2, P5, R14, UR18, 0x2 ;  /* 0x000000120e027c11 */ /* 0x000fe4000f8a10ff */
[----:B------:R-:W-:Y:S01]  /*3b00*/  IADD3 R15, R15, R23, RZ ;  /* 0x000000170f0f7210 */ /* 0x000fe20007ffe0ff */
[----:B------:R-:W-:-:S03]  /*3b10*/  FFMA.FTZ R23, R11, R3, -R44 ;  /* 0x000000030b177223 */ /* 0x000fc6000001082c */
[----:B------:R-:W-:Y:S01]  /*3b20*/  LEA.HI.X R3, R14, UR19, R15, 0x2, P5 ;  /* 0x000000130e037c11 */ /* 0x000fe2000a8f140f */
[----:B------:R-:W-:-:S05]  /*3b30*/  FMUL.FTZ R23, R23, UR11 ;  /* 0x0000000b17177c20 */ /* 0x000fca0008410000 */
[----:B------:R1:W-:Y:S02]  /*3b40*/  STG.E.64 desc[UR12][R2.64], R22 ;  /* 0x0000001602007986 */ /* 0x0003e4000c101b0c */
.L_x_1404:
[----:B------:R-:W-:Y:S05]  /*3b50*/  BSYNC B0 ;  /* 0x0000000000007941 */ /* 0x000fea0003800000 */
.L_x_1403:
[----:B------:R-:W-:Y:S05]  /*3b60*/  @!P4 BRA `(.L_x_1405) ;  /* 0x000000000048c947 */ /* 0x000fea0003800000 */
[----:B-1----:R-:W-:Y:S01]  /*3b70*/  FFMA.FTZ R2, R45, R10, R12 ;  /* 0x0000000a2d027223 */ /* 0x002fe2000001000c */
        /* <DEDUP_REMOVED lines=17> */
.L_x_1405:
[----:B------:R-:W-:Y:S04]  /*3c90*/  BSSY B0, `(.L_x_1406) ;  /* 0x0000015000007945 */ /* 0x000fe80003800000 */
[----:B------:R-:W-:Y:S05]  /*3ca0*/  @!P2 BRA `(.L_x_1407) ;  /* 0x00000000004ca947 */ /* 0x000fea0003800000 */
[----:B0-----:R-:W-:Y:S01]  /*3cb0*/  IADD3 R15, R49, 0x20, RZ ;  /* 0x00000020310f7810 */ /* 0x001fe20007ffe0ff */
[----:B------:R-:W-:Y:S01]  /*3cc0*/  ULDC.64 UR18, c[0x0][0x288] ;  /* 0x0000a20000127ab9 */ /* 0x000fe20000000a00 */
[----:B-1----:R-:W-:Y:S01]  /*3cd0*/  MOV R2, R54 ;  /* 0x0000003600027202 */ /* 0x002fe20000000f00 */
[-CC-:B------:R-:W-:Y:S01]  /*3ce0*/  FFMA.FTZ R45, R45, R17.reuse, R18.reuse ;  /* 0x000000112d2d7223 */ /* 0x180fe20000010012 */
[----:B------:R-:W-:Y:S01]  /*3cf0*/  SHF.R.S32.HI R14, RZ, 0x1f, R15 ;  /* 0x0000001fff0e7819 */ /* 0x000fe2000001140f */
[----:B------:R-:W-:Y:S01]  /*3d00*/  FFMA.FTZ R42, R42, R17, R18 ;  /* 0x000000112a2a7223 */ /* 0x000fe20000010012 */
[----:B------:R-:W-:Y:S01]  /*3d10*/  MOV R3, R57 ;  /* 0x0000003900037202 */ /* 0x000fe20000000f00 */
[----:B------:R-:W-:Y:S02]  /*3d20*/  FFMA.FTZ R45, R10, R4, -R45 ;  /* 0x000000040a2d7223 */ /* 0x000fe4000001082d */
[----:B------:R-:W-:Y:S02]  /*3d30*/  IMAD R14, R14, UR18, RZ ;  /* 0x000000120e0e7c24 */ /* 0x000fe4000f8e02ff */
        /* <DEDUP_REMOVED lines=10> */
.L_x_1407:
[----:B------:R-:W-:Y:S05]  /*3de0*/  BSYNC B0 ;  /* 0x0000000000007941 */ /* 0x000fea0003800000 */
.L_x_1406:
[----:B------:R-:W-:Y:S05]  /*3df0*/  @!P4 BRA `(.L_x_1408) ;  /* 0x000000000048c947 */ /* 0x000fea0003800000 */
[----:B-1----:R-:W-:Y:S01]  /*3e00*/  FFMA.FTZ R2, R43, R10, R12 ;  /* 0x0000000a2b027223 */ /* 0x002fe2000001000c */
[----:B------:R-:W-:-:S03]  /*3e10*/  FFMA.FTZ R3, R40, R11, R13 ;  /* 0x0000000b28037223 */ /* 0x000fc6000001000d */
[----:B--2---:R-:W-:Y:S01]  /*3e20*/  FMUL.FTZ R4, R2, -1.4426950216293334961 ;  /* 0xbfb8aa3b02047820 */ /* 0x004fe20000410000 */
        /* <DEDUP_REMOVED lines=15> */
.L_x_1408:
[----:B------:R-:W-:Y:S04]  /*3f20*/  BSSY B0, `(.L_x_1409) ;  /* 0x0000013000007945 */ /* 0x000fe80003800000 */
[----:B------:R-:W-:Y:S05]  /*3f30*/  @!P0 BRA `(.L_x_1410) ;  /* 0x0000000000448947 */ /* 0x000fea0003800000 */
[----:B------:R-:W-:Y:S01]  /*3f40*/  ULDC.64 UR18, c[0x0][0x288] ;  /* 0x0000a20000127ab9 */ /* 0x000fe20000000a00 */
[----:B-1----:R-:W-:Y:S01]  /*3f50*/  MOV R2, R54 ;  /* 0x0000003600027202 */ /* 0x002fe20000000f00 */
[----:B------:R-:W-:Y:S01]  /*3f60*/  IMAD R21, R21, UR18, RZ ;  /* 0x0000001215157c24 */ /* 0x000fe2000f8e02ff */
[----:B------:R-:W-:Y:S01]  /*3f70*/  MOV R3, R57 ;  /* 0x0000003900037202 */ /* 0x000fe20000000f00 */
[-CC-:B------:R-:W-:Y:S01]  /*3f80*/  FFMA.FTZ R43, R43, R17.reuse, R18.reuse ;  /* 0x000000112b2b7223 */ /* 0x180fe20000010012 */
[----:B------:R-:W-:Y:S01]  /*3f90*/  FFMA.FTZ R40, R40, R17, R18 ;  /* 0x0000001128287223 */ /* 0x000fe20000010012 */
[C---:B------:R-:W-:Y:S02]  /*3fa0*/  IMAD R21, R20.reuse, UR19, R21 ;  /* 0x0000001314157c24 */ /* 0x040fe4000f8e0215 */
[----:B--2---:R-:W-:Y:S01]  /*3fb0*/  IMAD.WIDE.U32 R4, R20, UR18, R2 ;  /* 0x0000001214047c25 */ /* 0x004fe2000f8e0002 */
[----:B------:R-:W-:-:S03]  /*3fc0*/  ULDC.64 UR18, c[0x0][0x210] ;  /* 0x0000840000127ab9 */ /* 0x000fc60000000a00 */
[----:B------:R-:W-:Y:S01]  /*3fd0*/  FFMA.FTZ R43, R10, R6, -R43 ;  /* 0x000000060a2b7223 */ /* 0x000fe2000001082b */
[----:B------:R-:W-:Y:S01]  /*3fe0*/  FFMA.FTZ R7, R11, R7, -R40 ;  /* 0x000000070b077223 */ /* 0x000fe20000010828 */
[----:B------:R-:W-:Y:S02]  /*3ff0*/  LEA R2, P0, R4, UR18, 0x2 ;  /* 0x0000001204027c11 */ /* 0x000fe4000f8010ff */
[----:B------:R-:W-:Y:S01]  /*4000*/  FMUL.FTZ R6, R43, UR11 ;  /* 0x0000000b2b067c20 */ /* 0x000fe20008410000 */
[----:B------:R-:W-:Y:S01]  /*4010*/  IADD3 R21, R5, R21, RZ ;  /* 0x0000001505157210 */ /* 0x000fe20007ffe0ff */
[----:B------:R-:W-:-:S03]  /*4020*/  FMUL.FTZ R7, R7, UR11 ;  /* 0x0000000b07077c20 */ /* 0x000fc60008410000 */
[----:B------:R-:W-:-:S05]  /*4030*/  LEA.HI.X R3, R4, UR19, R21, 0x2, P0 ;  /* 0x0000001304037c11 */ /* 0x000fca00080f1415 */
[----:B------:R3:W-:Y:S02]  /*4040*/  STG.E.64 desc[UR12][R2.64], R6 ;  /* 0x0000000602007986 */ /* 0x0007e4000c101b0c */
.L_x_1410:
[----:B------:R-:W-:Y:S05]  /*4050*/  BSYNC B0 ;  /* 0x0000000000007941 */ /* 0x000fea0003800000 */
.L_x_1409:
[----:B------:R-:W-:Y:S05]  /*4060*/  @!P4 BRA `(.L_x_1411) ;  /* 0x000000000048c947 */ /* 0x000fea0003800000 */
[----:B------:R-:W-:Y:S01]  /*4070*/  FFMA.FTZ R12, R41, R10, R12 ;  /* 0x0000000a290c7223 */ /* 0x000fe2000001000c */
[----:B------:R-:W-:-:S03]  /*4080*/  FFMA.FTZ R13, R0, R11, R13 ;  /* 0x0000000b000d7223 */ /* 0x000fc6000001000d */
[----:B-1-3--:R-:W-:Y:S01]  /*4090*/  FMUL.FTZ R2, R12, -1.4426950216293334961 ;  /* 0xbfb8aa3b0c027820 */ /* 0x00afe20000410000 */
[----:B--2---:R-:W-:-:S05]  /*40a0*/  FMUL.FTZ R4, R13, -1.4426950216293334961 ;  /* 0xbfb8aa3b0d047820 */ /* 0x004fca0000410000 */
[----:B------:R-:W1:Y:S08]  /*40b0*/  MUFU.EX2 R2, R2 ;  /* 0x0000000200027308 */ /* 0x000e700000000800 */
[----:B------:R-:W2:Y:S01]  /*40c0*/  MUFU.EX2 R4, R4 ;  /* 0x0000000400047308 */ /* 0x000ea20000000800 */
[----:B-1----:R-:W-:-:S07]  /*40d0*/  FADD.FTZ R3, R2, 1 ;  /* 0x3f80000002037421 */ /* 0x002fce0000010000 */
[----:B------:R-:W1:Y:S01]  /*40e0*/  MUFU.RCP R3, R3 ;  /* 0x0000000300037308 */ /* 0x000e620000001000 */
[----:B--2---:R-:W-:-:S07]  /*40f0*/  FADD.FTZ R5, R4, 1 ;  /* 0x3f80000004057421 */ /* 0x004fce0000010000 */
[----:B------:R-:W0:Y:S01]  /*4100*/  MUFU.RCP R6, R5 ;  /* 0x0000000500067308 */ /* 0x000e220000001000 */
[----:B-1----:R-:W-:Y:S01]  /*4110*/  FADD.FTZ R7, -R3, 1 ;  /* 0x3f80000003077421 */ /* 0x002fe20000010100 */
[----:B------:R-:W-:-:S03]  /*4120*/  FMUL.FTZ R8, R8, R3 ;  /* 0x0000000308087220 */ /* 0x000fc60000410000 */
[----:B------:R-:W-:Y:S01]  /*4130*/  FFMA.FTZ R7, R12, R7, 1 ;  /* 0x3f8000000c077423 */ /* 0x000fe20000010007 */
[----:B0-----:R-:W-:Y:S01]  /*4140*/  FADD.FTZ R14, -R6, 1 ;  /* 0x3f800000060e7421 */ /* 0x001fe20000010100 */
[----:B------:R-:W-:Y:S02]  /*4150*/  FMUL.FTZ R9, R9, R6 ;  /* 0x0000000609097220 */ /* 0x000fe40000410000 */
[----:B------:R-:W-:Y:S01]  /*4160*/  FMUL.FTZ R8, R8, R7 ;  /* 0x0000000708087220 */ /* 0x000fe20000410000 */
[----:B------:R-:W-:-:S04]  /*4170*/  FFMA.FTZ R14, R13, R14, 1 ;  /* 0x3f8000000d0e7423 */ /* 0x000fc8000001000e */
[----:B------:R-:W-:-:S07]  /*4180*/  FMUL.FTZ R9, R9, R14 ;  /* 0x0000000e09097220 */ /* 0x000fce0000410000 */
.L_x_1411:
[----:B------:R-:W-:Y:S04]  /*4190*/  BSSY B0, `(.L_x_1412) ;  /* 0x0000012000007945 */ /* 0x000fe80003800000 */
[----:B------:R-:W-:Y:S05]  /*41a0*/  @!P3 BRA `(.L_x_1413) ;  /* 0x000000000040b947 */ /* 0x000fea0003800000 */
[----:B------:R-:W-:Y:S01]  /*41b0*/  ULDC.64 UR18, c[0x0][0x288] ;  /* 0x0000a20000127ab9 */ /* 0x000fe20000000a00 */
[----:B------:R-:W-:Y:S01]  /*41c0*/  MOV R55, R57 ;  /* 0x0000003900377202 */ /* 0x000fe20000000f00 */
[----:B------:R-:W-:Y:S02]  /*41d0*/  IMAD R19, R19, UR18, RZ ;  /* 0x0000001213137c24 */ /* 0x000fe4000f8e02ff */
[-CC-:B------:R-:W-:Y:S01]  /*41e0*/  FFMA.FTZ R41, R41, R17.reuse, R18.reuse ;  /* 0x0000001129297223 */ /* 0x180fe20000010012 */
[----:B------:R-:W-:Y:S01]  /*41f0*/  FFMA.FTZ R0, R0, R17, R18 ;  /* 0x0000001100007223 */ /* 0x000fe20000010012 */
[----:B------:R-:W-:-:S04]  /*4200*/  IMAD.WIDE.U32 R54, R16, UR18, R54 ;  /* 0x0000001210367c25 */ /* 0x000fc8000f8e0036 */
[----:B------:R-:W-:Y:S01]  /*4210*/  FFMA.FTZ R41, R10, R8, -R41 ;  /* 0x000000080a297223 */ /* 0x000fe20000010829 */
[----:B------:R-:W-:Y:S01]  /*4220*/  FFMA.FTZ R0, R11, R9, -R0 ;  /* 0x000000090b007223 */ /* 0x000fe20000010800 */
[----:B------:R-:W-:Y:S01]  /*4230*/  IMAD R19, R16, UR19, R19 ;  /* 0x0000001310137c24 */ /* 0x000fe2000f8e0213 */
[----:B------:R-:W-:Y:S01]  /*4240*/  ULDC.64 UR18, c[0x0][0x210] ;  /* 0x0000840000127ab9 */ /* 0x000fe20000000a00 */
[----:B--2---:R-:W-:Y:S01]  /*4250*/  FMUL.FTZ R4, R41, UR11 ;  /* 0x0000000b29047c20 */ /* 0x004fe20008410000 */
[----:B-1-3--:R-:W-:Y:S01]  /*4260*/  LEA R2, P0, R54, UR18, 0x2 ;  /* 0x0000001236027c11 */ /* 0x00afe2000f8010ff */
[----:B------:R-:W-:Y:S01]  /*4270*/  FMUL.FTZ R5, R0, UR11 ;  /* 0x0000000b00057c20 */ /* 0x000fe20008410000 */
[----:B------:R-:W-:-:S04]  /*4280*/  IADD3 R19, R55, R19, RZ ;  /* 0x0000001337137210 */ /* 0x000fc80007ffe0ff */
[----:B------:R-:W-:-:S05]  /*4290*/  LEA.HI.X R3, R54, UR19, R19, 0x2, P0 ;  /* 0x0000001336037c11 */ /* 0x000fca00080f1413 */
[----:B------:R4:W-:Y:S02]  /*42a0*/  STG.E.64 desc[UR12][R2.64], R4 ;  /* 0x0000000402007986 */ /* 0x0009e4000c101b0c */
.L_x_1413:
[----:B------:R-:W-:Y:S05]  /*42b0*/  BSYNC B0 ;  /* 0x0000000000007941 */ /* 0x000fea0003800000 */
.L_x_1412:
        /* <DEDUP_REMOVED lines=8> */
.L_x_1379:
[----:B---3--:R-:W3:Y:S01]  /*4340*/  LDC R6, c[0x0][0xc] ;  /* 0x00000300ff067b82 */ /* 0x008ee20000000800 */
[----:B------:R-:W-:Y:S01]  /*4350*/  ISETP.NE.AND P2, PT, R53, RZ, PT ;  /* 0x000000ff3500720c */ /* 0x000fe20003f45270 */
[----:B------:R-:W-:Y:S06]  /*4360*/  BSSY B0, `(.L_x_1415) ;  /* 0x0000015000007945 */ /* 0x000fec0003800000 */
[----:B------:R-:W5:Y:S08]  /*4370*/  LDC R7, c[0x0][0x10] ;  /* 0x00000400ff077b82 */ /* 0x000f700000000800 */
[----:B-1--4-:R-:W1:Y:S01]  /*4380*/  LDC.64 R2, c[0x0][0x258] ;  /* 0x00009600ff027b82 */ /* 0x012e620000000a00 */
[----:B---3--:R-:W-:-:S02]  /*4390*/  IADD3 R0, R6, -0x1, RZ ;  /* 0xffffffff06007810 */ /* 0x008fc40007ffe0ff */
[----:B------:R-:W-:Y:S02]  /*43a0*/  ISETP.NE.AND P1, PT, R6, 0x1, PT ;  /* 0x000000010600780c */ /* 0x000fe40003f25270 */
[----:B------:R-:W-:Y:S02]  /*43b0*/  ISETP.NE.AND P0, PT, R0, UR14, PT ;  /* 0x0000000e00007c0c */ /* 0x000fe4000bf05270 */
[C---:B-----5:R-:W-:Y:S02]  /*43c0*/  SHF.L.U32 R0, R7.reuse, 0x1, RZ ;  /* 0x0000000107007819 */ /* 0x060fe400000006ff */
[----:B--2---:R-:W-:Y:S02]  /*43d0*/  IADD3 R4, R7, -0x1, RZ ;  /* 0xffffffff07047810 */ /* 0x004fe40007ffe0ff */
[----:B------:R-:W-:Y:S02]  /*43e0*/  SEL R5, R0, RZ, P1 ;  /* 0x000000ff00057207 */ /* 0x000fe40000800000 */
[----:B------:R-:W-:-:S03]  /*43f0*/  ISETP.NE.OR P0, PT, R51, R4, P0 ;  /* 0x000000043300720c */ /* 0x000fc60000705670 */
[----:B-1----:R-:W-:Y:S01]  /*4400*/  IMAD.WIDE.U32 R2, R5, 0x4, R2 ;  /* 0x0000000405027825 */ /* 0x002fe200078e0002 */
[----:B------:R-:W-:Y:S09]  /*4410*/  @P2 BRA `(.L_x_1416) ;  /* 0x0000000000242947 */ /* 0x000ff20003800000 */
        /* <DEDUP_REMOVED lines=9> */
.L_x_1416:
[----:B------:R-:W-:Y:S05]  /*44b0*/  BSYNC B0 ;  /* 0x0000000000007941 */ /* 0x000fea0003800000 */
.L_x_1415:
[----:B------:R-:W-:Y:S05]  /*44c0*/  @P0 EXIT ;  /* 0x000000000000094d */ /* 0x000fea0003800000 */
[----:B------:R-:W-:Y:S05]  /*44d0*/  @P2 BRA `(.L_x_1417) ;  /* 0x0000000000202947 */ /* 0x000fea0003800000 */
[----:B------:R-:W-:-:S05]  /*44e0*/  IMAD R0, R6, R7, RZ ;  /* 0x0000000706007224 */ /* 0x000fca00078e02ff */
[----:B------:R-:W-:-:S13]  /*44f0*/  ISETP.NE.AND P0, PT, R0, -0x1, PT ;  /* 0xffffffff0000780c */ /* 0x000fda0003f05270 */
[----:B------:R-:W-:Y:S05]  /*4500*/  @!P0 BRA `(.L_x_1417) ;  /* 0x0000000000148947 */ /* 0x000fea0003800000 */
.L_x_1418:
[----:B-1----:R-:W2:Y:S04]  /*4510*/  LDG.E.STRONG.GPU R5, desc[UR12][R2.64] ;  /* 0x0000000c02057981 */ /* 0x002ea8000c1ef900 */
[----:B--2---:R-:W-:Y:S01]  /*4520*/  CCTL.IVALL ;  /* 0x00000000ff00798f */ /* 0x004fe20002000000 */
[----:B------:R-:W-:Y:S05]  /*4530*/  YIELD ;  /* 0x0000000000007946 */ /* 0x000fea0003800000 */
[----:B------:R-:W-:-:S13]  /*4540*/  ISETP.NE.AND P0, PT, R5, R0, PT ;  /* 0x000000000500720c */ /* 0x000fda0003f05270 */
[----:B------:R-:W-:Y:S05]  /*4550*/  @P0 BRA `(.L_x_1418) ;  /* 0xfffffffc00ec0947 */ /* 0x000fea000383ffff */
.L_x_1417:
[----:B------:R-:W-:Y:S05]  /*4560*/  WARPSYNC.ALL ;  /* 0x0000000000007948 */ /* 0x000fea0003800000 */
[----:B------:R-:W2:Y:S08]  /*4570*/  LDC.64 R22, c[0x0][0x288] ;  /* 0x0000a200ff167b82 */ /* 0x000eb00000000a00 */
[----:B------:R-:W-:Y:S01]  /*4580*/  BAR.SYNC.DEFER_BLOCKING 0x0 ;  /* 0x0000000000007b1d */ /* 0x000fe20000010000 */
[----:B--2---:R-:W-:-:S04]  /*4590*/  LEA.HI R0, P0, R23, R22, RZ, 0x1 ;  /* 0x0000001617007211 */ /* 0x004fc800078108ff */
[----:B-1----:R-:W-:-:S04]  /*45a0*/  IADD3.X R3, RZ, R23, RZ, P0, !PT ;  /* 0x00000017ff037210 */ /* 0x002fc800007fe4ff */
        /* <DEDUP_REMOVED lines=8> */
[----:B0-----:R-:W0:Y:S01]  /*4630*/  LDC.64 R14, c[0x0][0x218] ;  /* 0x00008600ff0e7b82 */ /* 0x001e220000000a00 */
        /* <DEDUP_REMOVED lines=10> */
.L_x_1419:
        /* <DEDUP_REMOVED lines=23> */
.L_x_1420:
        /* <DEDUP_REMOVED lines=11> */
.L_x_3321:


//--------------------- .text._Z35group_norm_nhwc_bwd_one_pass_kernelI11Fp32IOFp32WLi256ELi16ELi256EEv26Group_norm_nhwc_bwd_params --------------------------
	.section	.text._Z35group_norm_nhwc_bwd_one_pass_kernelI11Fp32IOFp32WLi256ELi16ELi256EEv26Group_norm_nhwc_bwd_params,"ax",@progbits
	.align	128
        .global         _Z35group_norm_nhwc_bwd_one_pass_kernelI11Fp32IOFp32WLi256ELi16ELi256EEv26Group_norm_nhwc_bwd_params
        .type           _Z35group_norm_nhwc_bwd_one_pass_kernelI11Fp32IOFp32WLi256ELi16ELi256EEv26Group_norm_nhwc_bwd_params,@function
        .size           _Z35group_norm_nhwc_bwd_one_pass_kernelI11Fp32IOFp32WLi256ELi16ELi256EEv26Group_norm_nhwc_bwd_params,(.L_x_3322 - _Z35group_norm_nhwc_bwd_one_pass_kernelI11Fp32IOFp32WLi256ELi16ELi256EEv26Group_norm_nhwc_bwd_params)
        .other          _Z35group_norm_nhwc_bwd_one_pass_kernelI11Fp32IOFp32WLi256ELi16ELi256EEv26Group_norm_nhwc_bwd_params,@"STO_CUDA_ENTRY STV_DEFAULT"
_Z35group_norm_nhwc_bwd_one_pass_kernelI11Fp32IOFp32WLi256ELi16ELi256EEv26Group_norm_nhwc_bwd_params:
.text._Z35group_norm_nhwc_bwd_one_pass_kernelI11Fp32IOFp32WLi256ELi16ELi256EEv26Group_norm_nhwc_bwd_params:
[----:B------:R-:W-:Y:S08]  /*0000*/  LDC R1, c[0x0][0x28] ;  /* 0x00000a00ff017b82 */ /* 0x000ff00000000800 */
[----:B------:R-:W0:Y:S01]  /*0010*/  S2UR UR9, SR_CTAID.Y ;  /* 0x00000000000979c3 */ /* 0x000e220000002600 */
[----:B------:R-:W-:Y:S01]  /*0020*/  ULDC UR4, c[0x0][0x2a0] ;  /* 0x0000a80000047ab9 */ /* 0x000fe20000000800 */
[----:B------:R-:W-:Y:S01]  /*0030*/  ULDC UR5, c[0x0][0x270] ;  /* 0x00009c0000057ab9 */ /* 0x000fe20000000800 */
[----:B------:R-:W1:Y:S01]  /*0040*/  S2R R66, SR_TID.X ;  /* 0x0000000000427919 */ /* 0x000e620000002100 */
[----:B------:R-:W-:Y:S01]  /*0050*/  UIMAD UR4, UR4, UR5, URZ ;  /* 0x00000005040472a4 */ /* 0x000fe2000f8e023f */
[----:B------:R-:W-:-:S03]  /*0060*/  ULDC.64 UR14, c[0x0][0x208] ;  /* 0x00008200000e7ab9 */ /* 0x000fc60000000a00 */
[----:B0-----:R-:W-:-:S06]  /*0070*/  UISETP.GE.AND UP0, UPT, UR9, UR4, UPT ;  /* 0x000000040900728c */ /* 0x001fcc000bf06270 */
[----:B------:R-:W-:-:S13]  /*0080*/  PLOP3.LUT P0, PT, PT, PT, UP0, 0x80, 0x0 ;  /* 0x000000000000781c */ /* 0x000fda0003f0f008 */
[----:B-1----:R-:W-:Y:S05]  /*0090*/  @P0 BRA `(.L_x_1421) ;  /* 0x0000005c00240947 */ /* 0x002fea0003800000 */
[----:B------:R-:W0:Y:S01]  /*00a0*/  S2UR UR6, SR_CgaCtaId ;  /* 0x00000000000679c3 */ /* 0x000e220000008800 */
[----:B------:R-:W-:Y:S01]  /*00b0*/  ULDC.64 UR10, c[0x0][0x288] ;  /* 0x0000a200000a7ab9 */ /* 0x000fe20000000a00 */
[----:B------:R-:W1:Y:S01]  /*00c0*/  S2R R65, SR_LANEID ;  /* 0x0000000000417919 */ /* 0x000e620000000000 */
[----:B------:R-:W-:Y:S01]  /*00d0*/  UIMAD.WIDE.U32 UR4, UR10, 0x3, URZ ;  /* 0x000000030a0478a5 */ /* 0x000fe2000f8e003f */
[----:B------:R-:W-:Y:S01]  /*00e0*/  SHF.R.S32.HI R3, RZ, 0x1f, R66 ;  /* 0x0000001fff037819 */ /* 0x000fe20000011442 */
[----:B------:R-:W-:Y:S02]  /*00f0*/  UIMAD UR8, UR11, 0x3, URZ ;  /* 0x000000030b0878a4 */ /* 0x000fe4000f8e023f */
[----:B------:R-:W-:Y:S01]  /*0100*/  ULEA.HI UR10, UP0, UR11, UR10, URZ, 0x1 ;  /* 0x0000000a0b0a7291 */ /* 0x000fe2000f81083f */
[----:B------:R-:W-:Y:S01]  /*0110*/  LEA.HI R3, R3, R66, RZ, 0x5 ;  /* 0x0000004203037211 */ /* 0x000fe200078f28ff */
[----:B------:R-:W-:Y:S02]  /*0120*/  UIADD3 UR8, UR5, UR8, URZ ;  /* 0x0000000805087290 */ /* 0x000fe4000fffe03f */
[----:B------:R-:W-:Y:S01]  /*0130*/  UIADD3.X UR11, URZ, UR11, URZ, UP0, !UPT ;  /* 0x0000000b3f0b7290 */ /* 0x000fe200087fe43f */
[----:B------:R-:W-:Y:S01]  /*0140*/  SHF.R.S32.HI R3, RZ, 0x5, R3 ;  /* 0x00000005ff037819 */ /* 0x000fe20000011403 */
[----:B------:R-:W-:-:S02]  /*0150*/  ULEA.HI UR7, UP0, UR8, UR4, URZ, 0x1 ;  /* 0x0000000408077291 */ /* 0x000fc4000f81083f */
[----:B------:R-:W-:Y:S01]  /*0160*/  USHF.R.S64 UR5, UR10, 0x1, UR11 ;  /* 0x000000010a057899 */ /* 0x000fe2000800100b */
[----:B------:R-:W-:Y:S01]  /*0170*/  UMOV UR4, 0x400 ;  /* 0x0000040000047882 */ /* 0x000fe20000000000 */
[----:B------:R-:W-:Y:S02]  /*0180*/  UIADD3.X UR8, URZ, UR8, URZ, UP0, !UPT ;  /* 0x000000083f087290 */ /* 0x000fe400087fe43f */
[----:B------:R-:W-:Y:S01]  /*0190*/  USHF.R.S32.HI UR10, URZ, 0x1, UR11 ;  /* 0x000000013f0a7899 */ /* 0x000fe2000801140b */
[----:B------:R-:W-:Y:S01]  /*01a0*/  ULDC.U8 UR16, c[0x0][0x2a4] ;  /* 0x0000a90000107ab9 */ /* 0x000fe20000000000 */
[----:B0-----:R-:W-:Y:S02]  /*01b0*/  ULEA UR4, UR6, UR4, 0x18 ;  /* 0x0000000406047291 */ /* 0x001fe4000f8ec03f */
[----:B------:R-:W-:Y:S02]  /*01c0*/  USHF.R.S64 UR6, UR7, 0x1, UR8 ;  /* 0x0000000107067899 */ /* 0x000fe40008001008 */
[----:B------:R-:W-:-:S02]  /*01d0*/  USHF.R.S32.HI UR8, URZ, 0x1, UR8 ;  /* 0x000000013f087899 */ /* 0x000fc40008011408 */
[----:B------:R-:W-:Y:S01]  /*01e0*/  LEA R64, R3, UR4, 0x3 ;  /* 0x0000000403407c11 */ /* 0x000fe2000f8e18ff */
[----:B------:R-:W-:Y:S02]  /*01f0*/  USHF.L.U64.HI UR7, UR5, 0x2, UR10 ;  /* 0x0000000205077899 */ /* 0x000fe4000801020a */
[----:B------:R-:W-:Y:S01]  /*0200*/  USHF.L.U64.HI UR8, UR6, 0x2, UR8 ;  /* 0x0000000206087899 */ /* 0x000fe20008010208 */
[----:B-1----:R-:W-:-:S11]  /*0210*/  UMOV UR4, URZ ;  /* 0x0000003f00047c82 */ /* 0x002fd60008000000 */
.L_x_1473:
[----:B0-----:R-:W0:Y:S01]  /*0220*/  LDC R6, c[0x0][0x2a0] ;  /* 0x0000a800ff067b82 */ /* 0x001e220000000800 */
[----:B------:R-:W-:Y:S01]  /*0230*/  SHF.R.U32.HI R62, RZ, 0x3, R66 ;  /* 0x00000003ff3e7819 */ /* 0x000fe20000011642 */
[----:B------:R-:W-:Y:S01]  /*0240*/  ULDC.64 UR20, c[0x0][0x290] ;  /* 0x0000a40000147ab9 */ /* 0x000fe20000000a00 */
[----:B------:R-:W-:Y:S01]  /*0250*/  ULDC.64 UR18, c[0x0][0x290] ;  /* 0x0000a40000127ab9 */ /* 0x000fe20000000a00 */
[----:B------:R-:W-:Y:S01]  /*0260*/  ISETP.GT.U32.AND P6, PT, R66, 0xff, PT ;  /* 0x000000ff4200780c */ /* 0x000fe20003fc4070 */
[----:B------:R-:W-:-:S03]  /*0270*/  ULDC.64 UR10, c[0x0][0x298] ;  /* 0x0000a600000a7ab9 */ /* 0x000fc60000000a00 */
[----:B-1----:R-:W1:Y:S01]  /*0280*/  S2UR UR12, SR_CTAID.X ;  /* 0x00000000000c79c3 */ /* 0x002e620000002500 */
[----:B0-----:R-:W-:-:S04]  /*0290*/  IABS R5, R6 ;  /* 0x0000000600057213 */ /* 0x001fc80000000000 */
[----:B------:R-:W0:Y:S08]  /*02a0*/  I2F.RP R0, R5 ;  /* 0x0000000500007306 */ /* 0x000e300000209400 */
[----:B0-----:R-:W0:Y:S02]  /*02b0*/  MUFU.RCP R0, R0 ;  /* 0x0000000000007308 */ /* 0x001e240000001000 */
[----:B0-----:R-:W-:-:S06]  /*02c0*/  IADD3 R2, R0, 0xffffffe, RZ ;  /* 0x0ffffffe00027810 */ /* 0x001fcc0007ffe0ff */
[----:B--2---:R0:W2:Y:S02]  /*02d0*/  F2I.FTZ.U32.TRUNC.NTZ R3, R2 ;  /* 0x0000000200037305 */ /* 0x0040a4000021f000 */
[----:B0-----:R-:W-:Y:S01]  /*02e0*/  HFMA2.MMA R2, -RZ, RZ, 0, 0 ;  /* 0x00000000ff027435 */ /* 0x001fe200000001ff */
[----:B--2---:R-:W-:-:S05]  /*02f0*/  IADD3 R4, RZ, -R3, RZ ;  /* 0x80000003ff047210 */ /* 0x004fca0007ffe0ff */
[----:B------:R-:W-:Y:S01]  /*0300*/  IMAD R7, R4, R5, RZ ;  /* 0x0000000504077224 */ /* 0x000fe200078e02ff */
[----:B------:R-:W-:-:S03]  /*0310*/  IABS R4, UR9 ;  /* 0x0000000900047c13 */ /* 0x000fc60008000000 */
[----:B------:R-:W-:Y:S01]  /*0320*/  IMAD.HI.U32 R3, R3, R7, R2 ;  /* 0x0000000703037227 */ /* 0x000fe200078e0002 */
[----:B------:R-:W-:Y:S01]  /*0330*/  LOP3.LUT R2, R6, UR9, RZ, 0x3c, !PT ;  /* 0x0000000906027c12 */ /* 0x000fe2000f8e3cff */
[----:B------:R-:W1:Y:S03]  /*0340*/  LDC R7, c[0x0][0x2ac] ;  /* 0x0000ab00ff077b82 */ /* 0x000e660000000800 */
[----:B------:R-:W-:Y:S01]  /*0350*/  ISETP.GE.AND P1, PT, R2, RZ, PT ;  /* 0x000000ff0200720c */ /* 0x000fe20003f26270 */
[----:B------:R-:W-:-:S05]  /*0360*/  IMAD.HI.U32 R3, R3, R4, RZ ;  /* 0x0000000403037227 */ /* 0x000fca00078e00ff */
[----:B------:R-:W-:-:S05]  /*0370*/  IADD3 R0, -R3, RZ, RZ ;  /* 0x000000ff03007210 */ /* 0x000fca0007ffe1ff */
[----:B------:R-:W-:-:S05]  /*0380*/  IMAD R0, R5, R0, R4 ;  /* 0x0000000005007224 */ /* 0x000fca00078e0204 */
[----:B------:R-:W-:Y:S01]  /*0390*/  ISETP.GT.U32.AND P0, PT, R5, R0, PT ;  /* 0x000000000500720c */ /* 0x000fe20003f04070 */
[----:B-1----:R-:W-:-:S05]  /*03a0*/  IMAD R62, R7, UR12, R62 ;  /* 0x0000000c073e7c24 */ /* 0x002fca000f8e023e */
[C---:B------:R-:W-:Y:S02]  /*03b0*/  IADD3 R60, R62.reuse, 0xc0, RZ ;  /* 0x000000c03e3c7810 */ /* 0x040fe40007ffe0ff */
[----:B------:R-:W-:-:S05]  /*03c0*/  IADD3 R21, R62, 0x20, RZ ;  /* 0x000000203e157810 */ /* 0x000fca0007ffe0ff */
[-C--:B------:R-:W-:Y:S02]  /*03d0*/  @!P0 IADD3 R0, R0, -R5.reuse, RZ ;  /* 0x8000000500008210 */ /* 0x080fe40007ffe0ff */
[----:B------:R-:W-:Y:S02]  /*03e0*/  ISETP.GE.U32.AND P5, PT, R60, UR20, PT ;  /* 0x000000143c007c0c */ /* 0x000fe4000bfa6070 */
[----:B------:R-:W-:Y:S02]  /*03f0*/  SHF.R.S32.HI R4, RZ, 0x1f, R60 ;  /* 0x0000001fff047819 */ /* 0x000fe4000001143c */
[CC--:B------:R-:W-:Y:S02]  /*0400*/  ISETP.GE.U32.AND P2, PT, R0.reuse, R5.reuse, PT ;  /* 0x000000050000720c */ /* 0x0c0fe40003f46070 */
[----:B------:R-:W-:Y:S02]  /*0410*/  ISETP.GT.U32.AND P3, PT, R5, R0, PT ;  /* 0x000000000500720c */ /* 0x000fe40003f64070 */
[----:B------:R-:W-:-:S02]  /*0420*/  IADD3 R5, R0, -R5, RZ ;  /* 0x8000000500057210 */ /* 0x000fc40007ffe0ff */
[----:B------:R-:W-:Y:S02]  /*0430*/  ISETP.GE.AND.EX P5, PT, R4, UR21, PT, P5 ;  /* 0x0000001504007c0c */ /* 0x000fe4000bfa6350 */
[----:B------:R-:W-:Y:S02]  /*0440*/  SEL R0, R5, R0, !P3 ;  /* 0x0000000005007207 */ /* 0x000fe40005800000 */
[----:B------:R-:W-:Y:S02]  /*0450*/  ISETP.GT.U32.OR P5, PT, R66, 0xff, P5 ;  /* 0x000000ff4200780c */ /* 0x000fe40002fa4470 */
[----:B------:R-:W-:Y:S02]  /*0460*/  ISETP.LE.AND P3, PT, RZ, UR9, PT ;  /* 0x00000009ff007c0c */ /* 0x000fe4000bf63270 */
[----:B------:R-:W-:Y:S02]  /*0470*/  @!P0 IADD3 R3, R3, 0x1, RZ ;  /* 0x0000000103038810 */ /* 0x000fe40007ffe0ff */
[----:B------:R-:W-:-:S02]  /*0480*/  ISETP.GE.U32.AND P0, PT, R21, UR18, PT ;  /* 0x0000001215007c0c */ /* 0x000fc4000bf06070 */
[----:B------:R-:W-:Y:S02]  /*0490*/  @P2 IADD3 R3, R3, 0x1, RZ ;  /* 0x0000000103032810 */ /* 0x000fe40007ffe0ff */
[----:B------:R-:W-:Y:S02]  /*04a0*/  SHF.R.S32.HI R15, RZ, 0x1f, R21 ;  /* 0x0000001fff0f7819 */ /* 0x000fe40000011415 */
[----:B------:R-:W-:Y:S01]  /*04b0*/  MOV R2, R3 ;  /* 0x0000000300027202 */ /* 0x000fe20000000f00 */
[----:B---34-:R-:W0:Y:S01]  /*04c0*/  @!P5 LDC.64 R8, c[0x0][0x288] ;  /* 0x0000a200ff08db82 */ /* 0x018e220000000a00 */
[----:B------:R-:W-:Y:S02]  /*04d0*/  ISETP.GE.OR.EX P0, PT, R15, UR19, P6, P0 ;  /* 0x000000130f007c0c */ /* 0x000fe4000b706700 */
[----:B------:R-:W-:Y:S02]  /*04e0*/  ISETP.NE.AND P2, PT, R6, RZ, PT ;  /* 0x000000ff0600720c */ /* 0x000fe40003f45270 */
[----:B------:R-:W-:-:S02]  /*04f0*/  LOP3.LUT R3, RZ, R6, RZ, 0x33, !PT ;  /* 0x00000006ff037212 */ /* 0x000fc400078e33ff */
[----:B------:R-:W-:Y:S01]  /*0500*/  @!P1 IADD3 R2, -R2, RZ, RZ ;  /* 0x000000ff02029210 */ /* 0x000fe20007ffe1ff */
[----:B------:R-:W1:Y:S01]  /*0510*/  @!P5 LDC.64 R10, c[0x0][0x230] ;  /* 0x00008c00ff0adb82 */ /* 0x000e620000000a00 */
[----:B------:R-:W-:Y:S02]  /*0520*/  SHF.L.U32 R4, R66, 0x1, RZ ;  /* 0x0000000142047819 */ /* 0x000fe400000006ff */
[----:B------:R-:W-:Y:S02]  /*0530*/  @!P3 IADD3 R0, -R0, RZ, RZ ;  /* 0x000000ff0000b210 */ /* 0x000fe40007ffe1ff */
[----:B------:R-:W-:Y:S02]  /*0540*/  P2R R67, PR, RZ, 0x1 ;  /* 0x00000001ff437803 */ /* 0x000fe40000000000 */
[----:B------:R-:W-:Y:S01]  /*0550*/  SEL R73, R3, R2, !P2 ;  /* 0x0000000203497207 */ /* 0x000fe20005000000 */
[----:B------:R-:W2:Y:S01]  /*0560*/  @!P5 LDC.64 R12, c[0x0][0x228] ;  /* 0x00008a00ff0cdb82 */ /* 0x000ea20000000a00 */
[----:B------:R-:W-:-:S02]  /*0570*/  LOP3.LUT R4, R4, 0xe, RZ, 0xc0, !PT ;  /* 0x0000000e04047812 */ /* 0x000fc400078ec0ff */
[----:B------:R-:W-:Y:S02]  /*0580*/  SEL R69, R3, R0, !P2 ;  /* 0x0000000003457207 */ /* 0x000fe40005000000 */
[----:B------:R-:W-:Y:S02]  /*0590*/  ISETP.NE.AND P1, PT, R67, RZ, PT ;  /* 0x000000ff4300720c */ /* 0x000fe40003f25270 */
[----:B------:R-:W-:Y:S02]  /*05a0*/  IADD3 R18, R62, 0x40, RZ ;  /* 0x000000403e127810 */ /* 0x000fe40007ffe0ff */
[----:B------:R-:W-:Y:S02]  /*05b0*/  SHF.R.S32.HI R0, RZ, 0x1f, R73 ;  /* 0x0000001fff007819 */ /* 0x000fe40000011449 */
[----:B------:R-:W-:Y:S02]  /*05c0*/  LEA R36, R69, R4, 0x4 ;  /* 0x0000000445247211 */ /* 0x000fe400078e20ff */
[----:B------:R-:W-:Y:S01]  /*05d0*/  ISETP.GE.U32.AND P4, PT, R18, UR18, PT ;  /* 0x0000001212007c0c */ /* 0x000fe2000bf86070 */
[----:B------:R-:W-:Y:S01]  /*05e0*/  IMAD R0, R0, UR10, RZ ;  /* 0x0000000a00007c24 */ /* 0x000fe2000f8e02ff */
[----:B------:R-:W-:-:S02]  /*05f0*/  SHF.R.S32.HI R23, RZ, 0x1f, R18 ;  /* 0x0000001fff177819 */ /* 0x000fc40000011412 */
[----:B------:R-:W-:Y:S01]  /*0600*/  SHF.R.S32.HI R37, RZ, 0x1f, R36 ;  /* 0x0000001fff257819 */ /* 0x000fe20000011424 */
[----:B------:R-:W-:Y:S01]  /*0610*/  IMAD R71, R73, UR11, R0 ;  /* 0x0000000b49477c24 */ /* 0x000fe2000f8e0200 */
[----:B------:R-:W-:Y:S01]  /*0620*/  ISETP.GE.OR.EX P4, PT, R23, UR19, P6, P4 ;  /* 0x0000001317007c0c */ /* 0x000fe2000b786740 */
[----:B------:R-:W3:Y:S01]  /*0630*/  @!P1 LDC.64 R2, c[0x0][0x288] ;  /* 0x0000a200ff029b82 */ /* 0x000ee20000000a00 */
[----:B------:R-:W-:Y:S01]  /*0640*/  SHF.R.S32.HI R5, RZ, 0x1f, R60 ;  /* 0x0000001fff057819 */ /* 0x000fe2000001143c */
[----:B------:R-:W-:Y:S01]  /*0650*/  IMAD.WIDE.U32 R72, R73, UR10, R36 ;  /* 0x0000000a49487c25 */ /* 0x000fe2000f8e0024 */
[----:B------:R-:W-:Y:S01]  /*0660*/  IADD3 R6, R62, 0x60, RZ ;  /* 0x000000603e067810 */ /* 0x000fe20007ffe0ff */
[----:B------:R-:W-:Y:S01]  /*0670*/  ULDC.64 UR10, c[0x0][0x248] ;  /* 0x00009200000a7ab9 */ /* 0x000fe20000000a00 */
[----:B------:R-:W-:Y:S01]  /*0680*/  SHF.R.S32.HI R63, RZ, 0x1f, R62 ;  /* 0x0000001fff3f7819 */ /* 0x000fe2000001143e */
[----:B0-----:R-:W-:Y:S01]  /*0690*/  @!P5 IMAD R0, R5, R8, RZ ;  /* 0x000000080500d224 */ /* 0x001fe200078e02ff */
[----:B------:R-:W-:Y:S01]  /*06a0*/  IADD3 R71, R73, R71, RZ ;  /* 0x0000004749477210 */ /* 0x000fe20007ffe0ff */
[----:B------:R-:W0:Y:S01]  /*06b0*/  @!P1 LDC.64 R28, c[0x0][0x230] ;  /* 0x00008c00ff1c9b82 */ /* 0x000e220000000a00 */
[----:B------:R-:W-:Y:S01]  /*06c0*/  @!P5 MOV R70, R72 ;  /* 0x000000480046d202 */ /* 0x000fe20000000f00 */
[----:B------:R-:W-:Y:S01]  /*06d0*/  @!P5 IMAD R7, R60, R9, R0 ;  /* 0x000000093c07d224 */ /* 0x000fe200078e0200 */
[----:B------:R-:W-:Y:S01]  /*06e0*/  ISETP.GE.U32.AND P3, PT, R6, UR18, PT ;  /* 0x0000001206007c0c */ /* 0x000fe2000bf66070 */
[----:B------:R-:W-:Y:S01]  /*06f0*/  UIMAD.WIDE UR10, UR9, 0x8, UR10 ;  /* 0x00000008090a78a5 */ /* 0x000fe2000f8e020a */
[----:B------:R-:W-:Y:S01]  /*0700*/  SHF.R.S32.HI R25, RZ, 0x1f, R6 ;  /* 0x0000001fff197819 */ /* 0x000fe20000011406 */
[----:B------:R-:W-:Y:S01]  /*0710*/  @!P5 IMAD.WIDE.U32 R4, R60, R8, R70 ;  /* 0x000000083c04d225 */ /* 0x000fe200078e0046 */
[----:B------:R-:W-:Y:S01]  /*0720*/  IADD3 R0, R62, 0x80, RZ ;  /* 0x000000803e007810 */ /* 0x000fe20007ffe0ff */
[----:B------:R-:W4:Y:S01]  /*0730*/  @!P4 LDC.64 R8, c[0x0][0x288] ;  /* 0x0000a200ff08cb82 */ /* 0x000f220000000a00 */
[----:B------:R-:W-:-:S02]  /*0740*/  ISETP.GE.OR.EX P3, PT, R25, UR19, P6, P3 ;  /* 0x0000001319007c0c */ /* 0x000fc4000b766730 */
[----:B------:R-:W-:Y:S02]  /*0750*/  @!P5 IADD3 R5, R5, R7, RZ ;  /* 0x000000070505d210 */ /* 0x000fe40007ffe0ff */
[C---:B------:R-:W-:Y:S02]  /*0760*/  @!P5 SHF.L.U32 R17, R4.reuse, 0x2, RZ ;  /* 0x000000020411d819 */ /* 0x040fe400000006ff */
[----:B------:R-:W-:Y:S01]  /*0770*/  @!P5 SHF.L.U64.HI R16, R4, 0x2, R5 ;  /* 0x000000020410d819 */ /* 0x000fe20000010205 */
[----:B---3--:R-:W-:Y:S01]  /*0780*/  @!P1 IMAD R20, R15, R2, RZ ;  /* 0x000000020f149224 */ /* 0x008fe200078e02ff */
[----:B------:R-:W-:Y:S01]  /*0790*/  @!P1 MOV R4, R72 ;  /* 0x0000004800049202 */ /* 0x000fe20000000f00 */
[----:B------:R-:W3:Y:S01]  /*07a0*/  @!P1 LDC.64 R14, c[0x0][0x228] ;  /* 0x00008a00ff0e9b82 */ /* 0x000ee20000000a00 */
[----:B------:R-:W-:Y:S01]  /*07b0*/  @!P1 MOV R5, R71 ;  /* 0x0000004700059202 */ /* 0x000fe20000000f00 */
[----:B------:R-:W-:Y:S01]  /*07c0*/  @!P1 IMAD R19, R21, R3, R20 ;  /* 0x0000000315139224 */ /* 0x000fe200078e0214 */
[----:B------:R-:W-:-:S02]  /*07d0*/  ISETP.GE.U32.AND P2, PT, R0, UR18, PT ;  /* 0x0000001200007c0c */ /* 0x000fc4000bf46070 */
[----:B------:R-:W-:Y:S01]  /*07e0*/  SHF.R.S32.HI R7, RZ, 0x1f, R0 ;  /* 0x0000001fff077819 */ /* 0x000fe20000011400 */
[----:B------:R-:W-:Y:S01]  /*07f0*/  @!P1 IMAD.WIDE.U32 R2, R21, R2, R4 ;  /* 0x0000000215029225 */ /* 0x000fe200078e0004 */
[----:B------:R-:W-:Y:S01]  /*0800*/  @!P4 MOV R21, R71 ;  /* 0x000000470015c202 */ /* 0x000fe20000000f00 */
[----:B------:R-:W0:Y:S01]  /*0810*/  @!P3 LDC.64 R4, c[0x0][0x288] ;  /* 0x0000a200ff04bb82 */ /* 0x000e220000000a00 */
[----:B------:R-:W-:Y:S02]  /*0820*/  ISETP.GE.OR.EX P2, PT, R7, UR19, P6, P2 ;  /* 0x0000001307007c0c */ /* 0x000fe4000b746720 */
[----:B------:R-:W-:Y:S02]  /*0830*/  @!P1 IADD3 R3, R3, R19, RZ ;  /* 0x0000001303039210 */ /* 0x000fe40007ffe0ff */
[C---:B------:R-:W-:Y:S01]  /*0840*/  @!P1 SHF.L.U32 R19, R2.reuse, 0x2, RZ ;  /* 0x0000000202139819 */ /* 0x040fe200000006ff */
[----:B----4-:R-:W-:Y:S01]  /*0850*/  @!P4 IMAD R20, R23, R8, RZ ;  /* 0x000000081714c224 */ /* 0x010fe200078e02ff */
[----:B------:R-:W-:Y:S01]  /*0860*/  @!P1 SHF.L.U64.HI R22, R2, 0x2, R3 ;  /* 0x0000000202169819 */ /* 0x000fe20000010203 */
[----:B------:R-:W4:Y:S01]  /*0870*/  @!P4 LDC.64 R46, c[0x0][0x230] ;  /* 0x00008c00ff2ecb82 */ /* 0x000f220000000a00 */
[----:B-1----:R-:W-:Y:S01]  /*0880*/  @!P5 IADD3 R10, P0, R17, R10, RZ ;  /* 0x0000000a110ad210 */ /* 0x002fe20007f1e0ff */
[----:B------:R-:W-:Y:S01]  /*0890*/  @!P4 IMAD R23, R18, R9, R20 ;  /* 0x000000091217c224 */ /* 0x000fe200078e0214 */
[----:B------:R-:W-:-:S02]  /*08a0*/  @!P4 MOV R20, R72 ;  /* 0x000000480014c202 */ /* 0x000fc40000000f00 */
[----:B------:R-:W-:Y:S02]  /*08b0*/  @!P5 IADD3.X R11, R16, R11, RZ, P0, !PT ;  /* 0x0000000b100bd210 */ /* 0x000fe400007fe4ff */
[----:B--2---:R-:W-:Y:S01]  /*08c0*/  @!P5 IADD3 R12, P0, R17, R12, RZ ;  /* 0x0000000c110cd210 */ /* 0x004fe20007f1e0ff */
[----:B------:R-:W1:Y:S01]  /*08d0*/  @!P2 LDC.64 R2, c[0x0][0x288] ;  /* 0x0000a200ff02ab82 */ /* 0x000e620000000a00 */
[----:B------:R-:W-:Y:S01]  /*08e0*/  @!P4 IMAD.WIDE.U32 R8, R18, R8, R20 ;  /* 0x000000081208c225 */ /* 0x000fe200078e0014 */
[----:B------:R-:W-:Y:S02]  /*08f0*/  IADD3 R58, R62, 0xe0, RZ ;  /* 0x000000e03e3a7810 */ /* 0x000fe40007ffe0ff */
[----:B------:R-:W-:Y:S02]  /*0900*/  @!P5 IADD3.X R13, R16, R13, RZ, P0, !PT ;  /* 0x0000000d100dd210 */ /* 0x000fe400007fe4ff */
[----:B------:R-:W-:Y:S02]  /*0910*/  @!P4 IADD3 R9, R9, R23, RZ ;  /* 0x000000170909c210 */ /* 0x000fe40007ffe0ff */
[C---:B------:R-:W-:Y:S01]  /*0920*/  @!P4 SHF.L.U32 R23, R8.reuse, 0x2, RZ ;  /* 0x000000020817c819 */ /* 0x040fe200000006ff */
[----:B------:R-:W2:Y:S01]  /*0930*/  @!P4 LDC.64 R16, c[0x0][0x228] ;  /* 0x00008a00ff10cb82 */ /* 0x000ea20000000a00 */
[----:B------:R-:W-:Y:S01]  /*0940*/  @!P4 SHF.L.U64.HI R30, R8, 0x2, R9 ;  /* 0x00000002081ec819 */ /* 0x000fe20000010209 */
[----:B0-----:R-:W-:Y:S01]  /*0950*/  @!P3 IMAD R20, R25, R4, RZ ;  /* 0x000000041914b224 */ /* 0x001fe200078e02ff */
[----:B------:R-:W-:-:S02]  /*0960*/  @!P3 MOV R8, R72 ;  /* 0x000000480008b202 */ /* 0x000fc40000000f00 */
[----:B------:R-:W-:Y:S01]  /*0970*/  @!P3 MOV R9, R71 ;  /* 0x000000470009b202 */ /* 0x000fe20000000f00 */
[C---:B------:R-:W-:Y:S01]  /*0980*/  @!P3 IMAD R25, R6.reuse, R5, R20 ;  /* 0x000000050619b224 */ /* 0x040fe200078e0214 */
[C---:B------:R-:W-:Y:S01]  /*0990*/  @!P1 IADD3 R28, P0, R19.reuse, R28, RZ ;  /* 0x0000001c131c9210 */ /* 0x040fe20007f1e0ff */
[----:B------:R-:W0:Y:S01]  /*09a0*/  @!P3 LDC.64 R26, c[0x0][0x228] ;  /* 0x00008a00ff1abb82 */ /* 0x000e220000000a00 */
[----:B------:R-:W-:Y:S01]  /*09b0*/  SHF.R.S32.HI R61, RZ, 0x1f, R58 ;  /* 0x0000001fff3d7819 */ /* 0x000fe2000001143a */
[----:B------:R-:W-:Y:S01]  /*09c0*/  @!P3 IMAD.WIDE.U32 R4, R6, R4, R8 ;  /* 0x000000040604b225 */ /* 0x000fe200078e0008 */
[C---:B------:R-:W-:Y:S02]  /*09d0*/  @!P1 IADD3.X R29, R22.reuse, R29, RZ, P0, !PT ;  /* 0x0000001d161d9210 */ /* 0x040fe400007fe4ff */
[----:B---3--:R-:W-:Y:S02]  /*09e0*/  @!P1 IADD3 R14, P0, R19, R14, RZ ;  /* 0x0000000e130e9210 */ /* 0x008fe40007f1e0ff */
[----:B------:R-:W-:Y:S01]  /*09f0*/  @!P3 IADD3 R5, R5, R25, RZ ;  /* 0x000000190505b210 */ /* 0x000fe20007ffe0ff */
[----:B------:R-:W3:Y:S01]  /*0a00*/  @!P3 LDC.64 R18, c[0x0][0x230] ;  /* 0x00008c00ff12bb82 */ /* 0x000ee20000000a00 */
[----:B------:R-:W-:Y:S01]  /*0a10*/  @!P1 IADD3.X R15, R22, R15, RZ, P0, !PT ;  /* 0x0000000f160f9210 */ /* 0x000fe200007fe4ff */
[----:B-1----:R-:W-:Y:S01]  /*0a20*/  @!P2 IMAD R8, R7, R2, RZ ;  /* 0x000000020708a224 */ /* 0x002fe200078e02ff */
[----:B------:R-:W-:-:S02]  /*0a30*/  @!P3 SHF.L.U32 R7, R4, 0x2, RZ ;  /* 0x000000020407b819 */ /* 0x000fc400000006ff */
[----:B------:R-:W-:Y:S01]  /*0a40*/  @!P3 SHF.L.U64.HI R6, R4, 0x2, R5 ;  /* 0x000000020406b819 */ /* 0x000fe20000010205 */
[----:B------:R-:W-:Y:S01]  /*0a50*/  @!P2 IMAD R9, R0, R3, R8 ;  /* 0x000000030009a224 */ /* 0x000fe200078e0208 */
[----:B------:R-:W-:Y:S01]  /*0a60*/  ISETP.GE.U32.AND P1, PT, R62, UR18, PT ;  /* 0x000000123e007c0c */ /* 0x000fe2000bf26070 */
[----:B------:R-:W1:Y:S01]  /*0a70*/  @!P2 LDC.64 R20, c[0x0][0x230] ;  /* 0x00008c00ff14ab82 */ /* 0x000e620000000a00 */
[----:B------:R-:W-:Y:S02]  /*0a80*/  @!P2 MOV R4, R72 ;  /* 0x000000480004a202 */ /* 0x000fe40000000f00 */
[----:B------:R-:W-:Y:S02]  /*0a90*/  @!P2 MOV R5, R71 ;  /* 0x000000470005a202 */ /* 0x000fe40000000f00 */
[----:B------:R-:W-:Y:S02]  /*0aa0*/  ISETP.GE.OR.EX P1, PT, R63, UR19, P6, P1 ;  /* 0x000000133f007c0c */ /* 0x000fe4000b726710 */
[----:B----4-:R-:W-:Y:S01]  /*0ab0*/  @!P4 IADD3 R46, P0, R23, R46, RZ ;  /* 0x0000002e172ec210 */ /* 0x010fe20007f1e0ff */
[----:B------:R-:W-:Y:S01]  /*0ac0*/  @!P2 IMAD.WIDE.U32 R2, R0, R2, R4 ;  /* 0x000000020002a225 */ /* 0x000fe200078e0004 */
[----:B------:R-:W-:-:S02]  /*0ad0*/  P2R R24, PR, RZ, 0x20 ;  /* 0x00000020ff187803 */ /* 0x000fc40000000000 */
[----:B------:R-:W-:Y:S02]  /*0ae0*/  @!P4 IADD3.X R47, R30, R47, RZ, P0, !PT ;  /* 0x0000002f1e2fc210 */ /* 0x000fe400007fe4ff */
[----:B--2---:R-:W-:Y:S02]  /*0af0*/  @!P4 IADD3 R16, P0, R23, R16, RZ ;  /* 0x000000101710c210 */ /* 0x004fe40007f1e0ff */
[----:B------:R-:W2:Y:S01]  /*0b00*/  @!P2 LDC.64 R22, c[0x0][0x228] ;  /* 0x00008a00ff16ab82 */ /* 0x000ea20000000a00 */
[----:B------:R-:W-:Y:S02]  /*0b10*/  @!P2 IADD3 R5, R3, R9, RZ ;  /* 0x000000090305a210 */ /* 0x000fe40007ffe0ff */
[C---:B------:R-:W-:Y:S02]  /*0b20*/  @!P2 SHF.L.U32 R3, R2.reuse, 0x2, RZ ;  /* 0x000000020203a819 */ /* 0x040fe400000006ff */
[----:B------:R-:W-:Y:S02]  /*0b30*/  @!P2 SHF.L.U64.HI R2, R2, 0x2, R5 ;  /* 0x000000020202a819 */ /* 0x000fe40000010205 */
[----:B------:R-:W-:Y:S01]  /*0b40*/  @!P4 IADD3.X R17, R30, R17, RZ, P0, !PT ;  /* 0x000000111e11c210 */ /* 0x000fe200007fe4ff */
[----:B------:R-:W4:Y:S01]  /*0b50*/  @!P1 LDC.64 R4, c[0x0][0x288] ;  /* 0x0000a200ff049b82 */ /* 0x000f220000000a00 */
[----:B---3--:R-:W-:-:S04]  /*0b60*/  @!P3 IADD3 R18, P0, R7, R18, RZ ;  /* 0x000000120712b210 */ /* 0x008fc80007f1e0ff */
[----:B------:R-:W-:Y:S02]  /*0b70*/  @!P3 IADD3.X R19, R6, R19, RZ, P0, !PT ;  /* 0x000000130613b210 */ /* 0x000fe400007fe4ff */
[----:B0-----:R-:W-:Y:S01]  /*0b80*/  @!P3 IADD3 R26, P0, R7, R26, RZ ;  /* 0x0000001a071ab210 */ /* 0x001fe20007f1e0ff */
[----:B------:R-:W0:Y:S01]  /*0b90*/  @!P1 LDC.64 R44, c[0x0][0x230] ;  /* 0x00008c00ff2c9b82 */ /* 0x000e220000000a00 */
[----:B------:R-:W-:Y:S02]  /*0ba0*/  IADD3 R7, R62, 0xa0, RZ ;  /* 0x000000a03e077810 */ /* 0x000fe40007ffe0ff */
[----:B------:R-:W-:Y:S02]  /*0bb0*/  @!P3 IADD3.X R27, R6, R27, RZ, P0, !PT ;  /* 0x0000001b061bb210 */ /* 0x000fe400007fe4ff */
[----:B-1----:R-:W-:-:S04]  /*0bc0*/  @!P2 IADD3 R20, P0, R3, R20, RZ ;  /* 0x000000140314a210 */ /* 0x002fc80007f1e0ff */
[C---:B------:R-:W-:Y:S02]  /*0bd0*/  @!P2 IADD3.X R21, R2.reuse, R21, RZ, P0, !PT ;  /* 0x000000150215a210 */ /* 0x040fe400007fe4ff */
[----:B--2---:R-:W-:Y:S02]  /*0be0*/  @!P2 IADD3 R22, P0, R3, R22, RZ ;  /* 0x000000160316a210 */ /* 0x004fe40007f1e0ff */
[----:B------:R-:W-:Y:S02]  /*0bf0*/  @!P1 MOV R3, R71 ;  /* 0x0000004700039202 */ /* 0x000fe40000000f00 */
[----:B------:R-:W-:Y:S01]  /*0c00*/  @!P2 IADD3.X R23, R2, R23, RZ, P0, !PT ;  /* 0x000000170217a210 */ /* 0x000fe200007fe4ff */
[----:B----4-:R-:W-:Y:S01]  /*0c10*/  @!P1 IMAD R0, R63, R4, RZ ;  /* 0x000000043f009224 */ /* 0x010fe200078e02ff */
[----:B------:R-:W-:-:S03]  /*0c20*/  @!P1 MOV R2, R72 ;  /* 0x0000004800029202 */ /* 0x000fc60000000f00 */
[C---:B------:R-:W-:Y:S02]  /*0c30*/  @!P1 IMAD R5, R62.reuse, R5, R0 ;  /* 0x000000053e059224 */ /* 0x040fe400078e0200 */
[----:B------:R-:W-:-:S05]  /*0c40*/  @!P1 IMAD.WIDE.U32 R2, R62, R4, R2 ;  /* 0x000000043e029225 */ /* 0x000fca00078e0002 */
[----:B------:R-:W-:Y:S02]  /*0c50*/  @!P1 IADD3 R3, R3, R5, RZ ;  /* 0x0000000503039210 */ /* 0x000fe40007ffe0ff */
[----:B------:R-:W1:Y:S01]  /*0c60*/  @!P1 LDC.64 R4, c[0x0][0x228] ;  /* 0x00008a00ff049b82 */ /* 0x000e620000000a00 */
[C---:B------:R-:W-:Y:S02]  /*0c70*/  @!P1 SHF.L.U32 R39, R2.reuse, 0x2, RZ ;  /* 0x0000000202279819 */ /* 0x040fe400000006ff */
[----:B------:R-:W-:Y:S02]  /*0c80*/  @!P1 SHF.L.U64.HI R2, R2, 0x2, R3 ;  /* 0x0000000202029819 */ /* 0x000fe40000010203 */
[----:B0-----:R-:W-:Y:S02]  /*0c90*/  @!P1 IADD3 R44, P0, R39, R44, RZ ;  /* 0x0000002c272c9210 */ /* 0x001fe40007f1e0ff */
[----:B------:R-:W-:Y:S02]  /*0ca0*/  SHF.R.S32.HI R3, RZ, 0x1f, R7 ;  /* 0x0000001fff037819 */ /* 0x000fe40000011407 */
[----:B------:R-:W-:-:S02]  /*0cb0*/  @!P1 IADD3.X R45, R2, R45, RZ, P0, !PT ;  /* 0x0000002d022d9210 */ /* 0x000fc400007fe4ff */
[----:B-1----:R-:W-:-:S04]  /*0cc0*/  @!P1 IADD3 R38, P0, R39, R4, RZ ;  /* 0x0000000427269210 */ /* 0x002fc80007f1e0ff */
[----:B------:R-:W-:Y:S02]  /*0cd0*/  @!P1 IADD3.X R39, R2, R5, RZ, P0, !PT ;  /* 0x0000000502279210 */ /* 0x000fe400007fe4ff */
[----:B------:R-:W-:-:S04]  /*0ce0*/  ISETP.GE.U32.AND P0, PT, R7, UR18, PT ;  /* 0x0000001207007c0c */ /* 0x000fc8000bf06070 */
[----:B------:R-:W-:-:S13]  /*0cf0*/  ISETP.GE.OR.EX P0, PT, R3, UR19, P6, P0 ;  /* 0x0000001303007c0c */ /* 0x000fda000b706700 */
[----:B------:R-:W0:Y:S01]  /*0d00*/  @!P0 LDC.64 R4, c[0x0][0x288] ;  /* 0x0000a200ff048b82 */ /* 0x000e220000000a00 */
[----:B------:R-:W-:-:S07]  /*0d10*/  @!P0 MOV R2, R72 ;  /* 0x0000004800028202 */ /* 0x000fce0000000f00 */
[----:B------:R-:W1:Y:S01]  /*0d20*/  @!P0 LDC.64 R40, c[0x0][0x230] ;  /* 0x00008c00ff288b82 */ /* 0x000e620000000a00 */
[----:B0-----:R-:W-:Y:S01]  /*0d30*/  @!P0 IMAD R0, R3, R4, RZ ;  /* 0x0000000403008224 */ /* 0x001fe200078e02ff */
[----:B------:R-:W-:-:S03]  /*0d40*/  @!P0 MOV R3, R71 ;  /* 0x0000004700038202 */ /* 0x000fc60000000f00 */
[C---:B------:R-:W-:Y:S02]  /*0d50*/  @!P0 IMAD R5, R7.reuse, R5, R0 ;  /* 0x0000000507058224 */ /* 0x040fe400078e0200 */
        /* <DEDUP_REMOVED lines=10> */
[----:B------:R-:W-:-:S04]  /*0e00*/  ISETP.GE.AND.EX P6, PT, R61, UR21, PT, P6 ;  /* 0x000000153d007c0c */ /* 0x000fc8000bfc6360 */
[----:B------:R-:W-:-:S13]  /*0e10*/  ISETP.GT.U32.OR P6, PT, R66, 0xff, P6 ;  /* 0x000000ff4200780c */ /* 0x000fda00037c4470 */
[----:B------:R-:W0:Y:S01]  /*0e20*/  @!P6 LDC.64 R4, c[0x0][0x288] ;  /* 0x0000a200ff04eb82 */ /* 0x000e220000000a00 */
[----:B------:R-:W-:Y:S02]  /*0e30*/  @!P6 MOV R2, R72 ;  /* 0x000000480002e202 */ /* 0x000fe40000000f00 */
[----:B------:R-:W-:-:S05]  /*0e40*/  @!P6 MOV R3, R71 ;  /* 0x000000470003e202 */ /* 0x000fca0000000f00 */
[----:B------:R-:W1:Y:S08]  /*0e50*/  @!P6 LDC.64 R30, c[0x0][0x230] ;  /* 0x00008c00ff1eeb82 */ /* 0x000e700000000a00 */
[----:B------:R-:W2:Y:S01]  /*0e60*/  @!P6 LDC.64 R6, c[0x0][0x228] ;  /* 0x00008a00ff06eb82 */ /* 0x000ea20000000a00 */
[-C--:B0-----:R-:W-:Y:S02]  /*0e70*/  @!P6 IMAD R0, R61, R4.reuse, RZ ;  /* 0x000000043d00e224 */ /* 0x081fe400078e02ff */
[----:B------:R-:W-:-:S04]  /*0e80*/  @!P6 IMAD.WIDE.U32 R2, R58, R4, R2 ;  /* 0x000000043a02e225 */ /* 0x000fc800078e0002 */
[----:B------:R-:W-:Y:S01]  /*0e90*/  @!P6 IMAD R5, R58, R5, R0 ;  /* 0x000000053a05e224 */ /* 0x000fe200078e0200 */
[----:B------:R-:W-:-:S04]  /*0ea0*/  @!P6 SHF.L.U32 R49, R2, 0x2, RZ ;  /* 0x000000020231e819 */ /* 0x000fc800000006ff */
[----:B------:R-:W-:Y:S02]  /*0eb0*/  @!P6 IADD3 R3, R3, R5, RZ ;  /* 0x000000050303e210 */ /* 0x000fe40007ffe0ff */
[----:B-1----:R-:W-:Y:S02]  /*0ec0*/  @!P6 IADD3 R30, P5, R49, R30, RZ ;  /* 0x0000001e311ee210 */ /* 0x002fe40007fbe0ff */
[----:B------:R-:W-:Y:S02]  /*0ed0*/  @!P6 SHF.L.U64.HI R0, R2, 0x2, R3 ;  /* 0x000000020200e819 */ /* 0x000fe40000010203 */
[----:B------:R-:W-:Y:S02]  /*0ee0*/  MOV R2, UR10 ;  /* 0x0000000a00027c02 */ /* 0x000fe40008000f00 */
[----:B------:R-:W-:Y:S02]  /*0ef0*/  MOV R3, UR11 ;  /* 0x0000000b00037c02 */ /* 0x000fe40008000f00 */
[----:B------:R-:W-:-:S04]  /*0f00*/  @!P6 IADD3.X R31, R0, R31, RZ, P5, !PT ;  /* 0x0000001f001fe210 */ /* 0x000fc80002ffe4ff */
[----:B------:R-:W3:Y:S01]  /*0f10*/  LDG.E.64 R2, desc[UR14][R2.64] ;  /* 0x0000000e02027981 */ /* 0x000ee2000c1e1b00 */
[----:B------:R-:W-:-:S06]  /*0f20*/  CS2R R32, SRZ ;  /* 0x0000000000207805 */ /* 0x000fcc000001ff00 */
[----:B------:R0:W5:Y:S02]  /*0f30*/  @!P4 LDG.E.64 R32, desc[UR14][R46.64] ;  /* 0x0000000e2e20c981 */ /* 0x000164000c1e1b00 */
[----:B0-----:R-:W-:-:S06]  /*0f40*/  CS2R R46, SRZ ;  /* 0x00000000002e7805 */ /* 0x001fcc000001ff00 */
[----:B------:R-:W5:Y:S01]  /*0f50*/  @!P1 LDG.E.64 R46, desc[UR14][R44.64] ;  /* 0x0000000e2c2e9981 */ /* 0x000f62000c1e1b00 */
[----:B---3--:R-:W-:Y:S02]  /*0f60*/  R2UR UR13, R2 ;  /* 0x00000000020d72ca */ /* 0x008fe400000e0000 */
[----:B------:R-:W-:-:S11]  /*0f70*/  MOV R2, RZ ;  /* 0x000000ff00027202 */ /* 0x000fd60000000f00 */
[----:B------:R-:W-:-:S05]  /*0f80*/  MOV R4, UR13 ;  /* 0x0000000d00047c02 */ /* 0x000fca0008000f00 */
[----:B------:R-:W-:Y:S01]  /*0f90*/  FFMA.FTZ R4, -R4, UR13, R3 ;  /* 0x0000000d04047c23 */ /* 0x000fe20008010103 */
[----:B------:R-:W-:-:S04]  /*0fa0*/  HFMA2.MMA R3, -RZ, RZ, 0, 0 ;  /* 0x00000000ff037435 */ /* 0x000fc800000001ff */
[----:B------:R-:W-:-:S13]  /*0fb0*/  FSETP.GTU.FTZ.AND P5, PT, R4, RZ, PT ;  /* 0x000000ff0400720b */ /* 0x000fda0003fbc000 */
[----:B------:R-:W-:Y:S01]  /*0fc0*/  VOTEU.ANY UP0, P5 ;  /* 0x00000000003f7886 */ /* 0x000fe20002800100 */
[----:B--2---:R-:W-:-:S04]  /*0fd0*/  @!P6 IADD3 R48, P5, R49, R6, RZ ;  /* 0x000000063130e210 */ /* 0x004fc80007fbe0ff */
[----:B------:R-:W-:Y:S01]  /*0fe0*/  @!P6 IADD3.X R49, R0, R7, RZ, P5, !PT ;  /* 0x000000070031e210 */ /* 0x000fe20002ffe4ff */
[----:B------:R-:W-:Y:S01]  /*0ff0*/  @UP0 ULDC UR10, c[0x0][0x250] ;  /* 0x00009400000a0ab9 */ /* 0x000fe20000000800 */
[----:B------:R-:W-:-:S13]  /*1000*/  PLOP3.LUT P5, PT, PT, PT, UP0, 0x80, 0x0 ;  /* 0x000000000000781c */ /* 0x000fda0003faf008 */
[----:B------:R-:W-:Y:S01]  /*1010*/  @P5 FADD.FTZ R0, R4, UR10 ;  /* 0x0000000a04005e21 */ /* 0x000fe20008010000 */
[----:B------:R-:W-:-:S05]  /*1020*/  CS2R R4, SRZ ;  /* 0x0000000000047805 */ /* 0x000fca000001ff00 */
[----:B------:R-:W0:Y:S02]  /*1030*/  @P5 MUFU.RSQ R0, R0 ;  /* 0x0000000000005308 */ /* 0x000e240000001400 */
[----:B0-----:R-:W-:Y:S02]  /*1040*/  @P5 R2UR UR10, R0 ;  /* 0x00000000000a52ca */ /* 0x001fe400000e0000 */
[----:B------:R-:W-:Y:S02]  /*1050*/  ISETP.NE.AND P5, PT, R24, RZ, PT ;  /* 0x000000ff1800720c */ /* 0x000fe40003fa5270 */
[----:B------:R-:W-:-:S06]  /*1060*/  CS2R R24, SRZ ;  /* 0x0000000000187805 */ /* 0x000fcc000001ff00 */
[----:B------:R0:W5:Y:S05]  /*1070*/  @!P6 LDG.E.64 R24, desc[UR14][R30.64] ;  /* 0x0000000e1e18e981 */ /* 0x00016a000c1e1b00 */
[----:B------:R1:W5:Y:S04]  /*1080*/  @!P5 LDG.E.64 R2, desc[UR14][R10.64] ;  /* 0x0000000e0a02d981 */ /* 0x000368000c1e1b00 */
[----:B------:R2:W5:Y:S01]  /*1090*/  @!P5 LDG.E.64 R4, desc[UR14][R12.64] ;  /* 0x0000000e0c04d981 */ /* 0x000562000c1e1b00 */
[----:B0-----:R-:W-:-:S02]  /*10a0*/  CS2R R30, SRZ ;  /* 0x00000000001e7805 */ /* 0x001fc4000001ff00 */
[----:B------:R-:W-:Y:S02]  /*10b0*/  CS2R R6, SRZ ;  /* 0x0000000000067805 */ /* 0x000fe4000001ff00 */
[----:B------:R-:W-:Y:S02]  /*10c0*/  ISETP.NE.AND P5, PT, R67, RZ, PT ;  /* 0x000000ff4300720c */ /* 0x000fe40003fa5270 */
[----:B-1----:R-:W-:Y:S01]  /*10d0*/  CS2R R10, SRZ ;  /* 0x00000000000a7805 */ /* 0x002fe2000001ff00 */
[----:B------:R0:W5:Y:S01]  /*10e0*/  @!P3 LDG.E.64 R30, desc[UR14][R18.64] ;  /* 0x0000000e121eb981 */ /* 0x000162000c1e1b00 */
[----:B--2---:R-:W-:-:S03]  /*10f0*/  CS2R R12, SRZ ;  /* 0x00000000000c7805 */ /* 0x004fc6000001ff00 */
[----:B------:R-:W5:Y:S04]  /*1100*/  @!P6 LDG.E.64 R6, desc[UR14][R48.64] ;  /* 0x0000000e3006e981 */ /* 0x000f68000c1e1b00 */
[----:B------:R1:W5:Y:S01]  /*1110*/  @!P4 LDG.E.64 R10, desc[UR14][R16.64] ;  /* 0x0000000e100ac981 */ /* 0x000362000c1e1b00 */
[----:B0-----:R-:W-:-:S03]  /*1120*/  CS2R R18, SRZ ;  /* 0x0000000000127805 */ /* 0x001fc6000001ff00 */
[----:B------:R0:W5:Y:S04]  /*1130*/  @!P3 LDG.E.64 R12, desc[UR14][R26.64] ;  /* 0x0000000e1a0cb981 */ /* 0x000168000c1e1b00 */
[----:B------:R-:W5:Y:S01]  /*1140*/  @!P0 LDG.E.64 R18, desc[UR14][R42.64] ;  /* 0x0000000e2a128981 */ /* 0x000f62000c1e1b00 */
[----:B-1----:R-:W-:Y:S02]  /*1150*/  CS2R R16, SRZ ;  /* 0x0000000000107805 */ /* 0x002fe4000001ff00 */
[----:B0-----:R-:W-:-:S04]  /*1160*/  CS2R R26, SRZ ;  /* 0x00000000001a7805 */ /* 0x001fc8000001ff00 */
[----:B------:R-:W5:Y:S04]  /*1170*/  @!P1 LDG.E.64 R16, desc[UR14][R38.64] ;  /* 0x0000000e26109981 */ /* 0x000f68000c1e1b00 */
[----:B------:R-:W5:Y:S01]  /*1180*/  @!P0 LDG.E.64 R26, desc[UR14][R40.64] ;  /* 0x0000000e281a8981 */ /* 0x000f62000c1e1b00 */
[----:B------:R-:W-:Y:S02]  /*1190*/  CS2R R34, SRZ ;  /* 0x0000000000227805 */ /* 0x000fe4000001ff00 */
[----:B------:R-:W-:-:S04]  /*11a0*/  CS2R R8, SRZ ;  /* 0x0000000000087805 */ /* 0x000fc8000001ff00 */
[----:B------:R0:W5:Y:S04]  /*11b0*/  @!P5 LDG.E.64 R34, desc[UR14][R28.64] ;  /* 0x0000000e1c22d981 */ /* 0x000168000c1e1b00 */
[----:B------:R1:W5:Y:S01]  /*11c0*/  @!P5 LDG.E.64 R8, desc[UR14][R14.64] ;  /* 0x0000000e0e08d981 */ /* 0x000362000c1e1b00 */
[----:B------:R-:W-:Y:S01]  /*11d0*/  ISETP.GT.U32.AND P5, PT, R66, 0xff, PT ;  /* 0x000000ff4200780c */ /* 0x000fe20003fa4070 */
[----:B------:R-:W-:Y:S01]  /*11e0*/  UMOV UR17, 0x3f800000 ;  /* 0x3f80000000117882 */ /* 0x000fe20000000000 */
[----:B0-----:R-:W-:Y:S02]  /*11f0*/  CS2R R28, SRZ ;  /* 0x00000000001c7805 */ /* 0x001fe4000001ff00 */
[----:B-1----:R-:W-:Y:S01]  /*1200*/  CS2R R14, SRZ ;  /* 0x00000000000e7805 */ /* 0x002fe2000001ff00 */
[----:B------:R-:W-:Y:S01]  /*1210*/  @UP0 UMOV UR17, UR10 ;  /* 0x0000000a00110c82 */ /* 0x000fe20008000000 */
[----:B------:R-:W-:Y:S02]  /*1220*/  BSSY B0, `(.L_x_1422) ;  /* 0x0000011000007945 */ /* 0x000fe40003800000 */
[----:B------:R0:W5:Y:S04]  /*1230*/  @!P2 LDG.E.64 R28, desc[UR14][R20.64] ;  /* 0x0000000e141ca981 */ /* 0x000168000c1e1b00 */
[----:B------:R1:W5:Y:S01]  /*1240*/  @!P2 LDG.E.64 R14, desc[UR14][R22.64] ;  /* 0x0000000e160ea981 */ /* 0x000362000c1e1b00 */
[----:B0-----:R-:W-:-:S02]  /*1250*/  CS2R R20, SRZ ;  /* 0x0000000000147805 */ /* 0x001fc4000001ff00 */
[----:B-1----:R-:W-:Y:S01]  /*1260*/  CS2R R22, SRZ ;  /* 0x0000000000167805 */ /* 0x002fe2000001ff00 */
[----:B------:R-:W-:Y:S06]  /*1270*/  @P5 BRA `(.L_x_1423) ;  /* 0x00000000002c5947 */ /* 0x000fec0003800000 */
[C---:B------:R-:W-:Y:S01]  /*1280*/  SHF.L.U32 R39, R36.reuse, 0x2, RZ ;  /* 0x0000000224277819 */ /* 0x040fe200000006ff */
[----:B------:R-:W-:Y:S01]  /*1290*/  ULDC.64 UR10, c[0x0][0x238] ;  /* 0x00008e00000a7ab9 */ /* 0x000fe20000000a00 */
[----:B------:R-:W-:Y:S02]  /*12a0*/  SHF.L.U64.HI R0, R36, 0x2, R37 ;  /* 0x0000000224007819 */ /* 0x000fe40000010225 */
[----:B------:R-:W-:-:S04]  /*12b0*/  IADD3 R20, P5, R39, UR10, RZ ;  /* 0x0000000a27147c10 */ /* 0x000fc8000ffbe0ff */
[----:B------:R-:W-:Y:S02]  /*12c0*/  IADD3.X R21, R0, UR11, RZ, P5, !PT ;  /* 0x0000000b00157c10 */ /* 0x000fe4000affe4ff */
[----:B------:R-:W-:-:S04]  /*12d0*/  ISETP.NE.AND P5, PT, RZ, UR16, PT ;  /* 0x00000010ff007c0c */ /* 0x000fc8000bfa5270 */
[----:B------:R-:W5:Y:S09]  /*12e0*/  LDG.E.64 R20, desc[UR14][R20.64] ;  /* 0x0000000e14147981 */ /* 0x000f72000c1e1b00 */
[----:B------:R-:W0:Y:S02]  /*12f0*/  @P5 LDC.64 R36, c[0x0][0x240] ;  /* 0x00009000ff245b82 */ /* 0x000e240000000a00 */
[----:B0-----:R-:W-:-:S04]  /*1300*/  @P5 IADD3 R36, P6, R39, R36, RZ ;  /* 0x0000002427245210 */ /* 0x001fc80007fde0ff */
[----:B------:R-:W-:-:S05]  /*1310*/  @P5 IADD3.X R37, R0, R37, RZ, P6, !PT ;  /* 0x0000002500255210 */ /* 0x000fca00037fe4ff */
[----:B------:R0:W5:Y:S04]  /*1320*/  @P5 LDG.E.64 R22, desc[UR14][R36.64] ;  /* 0x0000000e24165981 */ /* 0x000168000c1e1b00 */
.L_x_1423:
[----:B------:R-:W-:Y:S05]  /*1330*/  BSYNC B0 ;  /* 0x0000000000007941 */ /* 0x000fea0003800000 */
.L_x_1422:
[----:B------:R-:W-:Y:S01]  /*1340*/  ISETP.NE.AND P5, PT, RZ, UR16, PT ;  /* 0x00000010ff007c0c */ /* 0x000fe2000bfa5270 */
[----:B-----5:R-:W-:Y:S01]  /*1350*/  FADD.FTZ R46, R46, -UR13 ;  /* 0x8000000d2e2e7e21 */ /* 0x020fe20008010000 */
[----:B------:R-:W-:Y:S01]  /*1360*/  FADD.FTZ R47, R47, -UR13 ;  /* 0x8000000d2f2f7e21 */ /* 0x000fe20008010000 */
[----:B------:R-:W-:Y:S01]  /*1370*/  FADD.FTZ R54, R35, -UR13 ;  /* 0x8000000d23367e21 */ /* 0x000fe20008010000 */
[----:B------:R-:W-:Y:S01]  /*1380*/  FADD.FTZ R57, R34, -UR13 ;  /* 0x8000000d22397e21 */ /* 0x000fe20008010000 */
[----:B------:R-:W-:Y:S01]  /*1390*/  P2R R0, PR, RZ, 0x20 ;  /* 0x00000020ff007803 */ /* 0x000fe20000000000 */
[----:B------:R-:W-:Y:S01]  /*13a0*/  FMUL.FTZ R59, R46, UR17 ;  /* 0x000000112e3b7c20 */ /* 0x000fe20008410000 */
[----:B0-----:R-:W-:Y:S01]  /*13b0*/  MOV R37, R8 ;  /* 0x0000000800257202 */ /* 0x001fe20000000f00 */
[----:B------:R-:W-:Y:S01]  /*13c0*/  FMUL.FTZ R56, R47, UR17 ;  /* 0x000000112f387c20 */ /* 0x000fe20008410000 */
[----:B------:R-:W-:Y:S02]  /*13d0*/  MOV R36, R16 ;  /* 0x0000001000247202 */ /* 0x000fe40000000f00 */
[----:B------:R-:W-:-:S02]  /*13e0*/  MOV R35, R17 ;  /* 0x0000001100237202 */ /* 0x000fc40000000f00 */
        /* <DEDUP_REMOVED lines=19> */
.L_x_1424:
        /* <DEDUP_REMOVED lines=26> */
.L_x_1425:
[----:B------:R-:W-:Y:S01]  /*16c0*/  FFMA.FTZ R40, R56, R38, R39 ;  /* 0x0000002638287223 */ /* 0x000fe20000010027 */
[----:B------:R-:W-:Y:S01]  /*16d0*/  FMUL.FTZ R0, R37, R20 ;  /* 0x0000001425007220 */ /* 0x000fe20000410000 */
[----:B------:R-:W-:Y:S01]  /*16e0*/  FADD.FTZ R41, R38, R41 ;  /* 0x0000002926297221 */ /* 0x000fe20000010000 */
[----:B------:R-:W-:Y:S01]  /*16f0*/  FADD.FTZ R55, R32, -UR13 ;  /* 0x8000000d20377e21 */ /* 0x000fe20008010000 */
[----:B------:R-:W-:Y:S01]  /*1700*/  FADD.FTZ R52, R33, -UR13 ;  /* 0x8000000d21347e21 */ /* 0x000fe20008010000 */
        /* <DEDUP_REMOVED lines=26> */
.L_x_1426:
        /* <DEDUP_REMOVED lines=31> */
.L_x_1427:
        /* <DEDUP_REMOVED lines=31> */
.L_x_1428:
[----:B------:R-:W-:Y:S01]  /*1c90*/  FFMA.FTZ R40, R50, R41, R39 ;  /* 0x0000002932287223 */ /* 0x000fe20000010027 */
[----:B------:R-:W-:Y:S01]  /*1ca0*/  FMUL.FTZ R38, R29, R20 ;  /* 0x000000141d267220 */ /* 0x000fe20000410000 */
[----:B------:R-:W-:Y:S01]  /*1cb0*/  FADD.FTZ R39, R41, R0 ;  /* 0x0000000029277221 */ /* 0x000fe20000010000 */
[----:B------:R-:W-:Y:S02]  /*1cc0*/  FADD.FTZ R26, R26, -UR13 ;  /* 0x8000000d1a1a7e21 */ /* 0x000fe40008010000 */
[----:B------:R-:W-:Y:S01]  /*1cd0*/  FFMA.FTZ R41, R51, R38, R40 ;  /* 0x0000002633297223 */ /* 0x000fe20000010028 */
[----:B------:R-:W-:Y:S01]  /*1ce0*/  FADD.FTZ R40, R27, -UR13 ;  /* 0x8000000d1b287e21 */ /* 0x000fe20008010000 */
[----:B------:R-:W-:Y:S01]  /*1cf0*/  FADD.FTZ R0, R39, R38 ;  /* 0x0000002627007221 */ /* 0x000fe20000010000 */
[----:B------:R-:W-:Y:S01]  /*1d00*/  FMUL.FTZ R49, R26, UR17 ;  /* 0x000000111a317c20 */ /* 0x000fe20008410000 */
[----:B------:R-:W-:Y:S01]  /*1d10*/  MOV R39, R18 ;  /* 0x0000001200277202 */ /* 0x000fe20000000f00 */
[----:B------:R-:W-:Y:S01]  /*1d20*/  FMUL.FTZ R27, R28, R21 ;  /* 0x000000151c1b7220 */ /* 0x000fe20000410000 */
[----:B------:R-:W-:Y:S01]  /*1d30*/  MOV R38, R19 ;  /* 0x0000001300267202 */ /* 0x000fe20000000f00 */
        /* <DEDUP_REMOVED lines=20> */
.L_x_1429:
[----:B------:R-:W-:Y:S01]  /*1e80*/  FFMA.FTZ R42, R48, R27, R41 ;  /* 0x0000001b302a7223 */ /* 0x000fe20000010029 */
[----:B------:R-:W-:Y:S01]  /*1e90*/  FMUL.FTZ R40, R39, R20 ;  /* 0x0000001427287220 */ /* 0x000fe20000410000 */
[----:B------:R-:W-:Y:S01]  /*1ea0*/  FADD.FTZ R27, R27, R0 ;  /* 0x000000001b1b7221 */ /* 0x000fe20000010000 */
[----:B------:R-:W-:Y:S01]  /*1eb0*/  FADD.FTZ R2, R2, -UR13 ;  /* 0x8000000d02027e21 */ /* 0x000fe20008010000 */
[----:B------:R-:W-:Y:S01]  /*1ec0*/  MOV R41, R4 ;  /* 0x0000000400297202 */ /* 0x000fe20000000f00 */
[----:B------:R-:W-:Y:S01]  /*1ed0*/  FFMA.FTZ R43, R49, R40, R42 ;  /* 0x00000028312b7223 */ /* 0x000fe2000001002a */
[----:B------:R-:W-:Y:S01]  /*1ee0*/  FADD.FTZ R42, R3, -UR13 ;  /* 0x8000000d032a7e21 */ /* 0x000fe20008010000 */
[----:B------:R-:W-:Y:S01]  /*1ef0*/  FADD.FTZ R0, R27, R40 ;  /* 0x000000281b007221 */ /* 0x000fe20000010000 */
        /* <DEDUP_REMOVED lines=18> */
[----:B-1----:R-:W-:-:S03]  /*2020*/  FADD.FTZ R75, -R68, 1 ;  /* 0x3f800000444b7421 */ /* 0x002fc60000010100 */
[----:B------:R-:W-:Y:S01]  /*2030*/  FMUL.FTZ R41, R41, R74 ;  /* 0x0000004a29297220 */ /* 0x000fe20000410000 */
[----:B------:R-:W-:Y:S01]  /*2040*/  FFMA.FTZ R75, R40, R75, 1 ;  /* 0x3f800000284b7423 */ /* 0x000fe2000001004b */
[----:B------:R-:W-:-:S04]  /*2050*/  FMUL.FTZ R40, R5, R68 ;  /* 0x0000004405287220 */ /* 0x000fc80000410000 */
[----:B------:R-:W-:-:S07]  /*2060*/  FMUL.FTZ R40, R40, R75 ;  /* 0x0000004b28287220 */ /* 0x000fce0000410000 */
.L_x_1430:
[----:B------:R-:W-:Y:S01]  /*2070*/  FFMA.FTZ R44, R26, R3, R43 ;  /* 0x000000031a2c7223 */ /* 0x000fe2000001002b */
[----:B------:R-:W-:Y:S01]  /*2080*/  FMUL.FTZ R42, R41, R20 ;  /* 0x00000014292a7220 */ /* 0x000fe20000410000 */
[----:B------:R-:W-:Y:S01]  /*2090*/  FADD.FTZ R3, R3, R0 ;  /* 0x0000000003037221 */ /* 0x000fe20000010000 */
[----:B------:R-:W-:Y:S01]  /*20a0*/  FADD.FTZ R0, R25, -UR13 ;  /* 0x8000000d19007e21 */ /* 0x000fe20008010000 */
[----:B------:R-:W-:Y:S01]  /*20b0*/  FMUL.FTZ R25, R40, R21 ;  /* 0x0000001528197220 */ /* 0x000fe20000410000 */
[----:B------:R-:W-:Y:S01]  /*20c0*/  FFMA.FTZ R43, R27, R42, R44 ;  /* 0x0000002a1b2b7223 */ /* 0x000fe2000001002c */
[----:B------:R-:W-:Y:S01]  /*20d0*/  FADD.FTZ R42, R3, R42 ;  /* 0x0000002a032a7221 */ /* 0x000fe20000010000 */
[----:B------:R-:W-:Y:S01]  /*20e0*/  FADD.FTZ R3, R24, -UR13 ;  /* 0x8000000d18037e21 */ /* 0x000fe20008010000 */
[----:B------:R-:W-:Y:S01]  /*20f0*/  MOV R44, R6 ;  /* 0x00000006002c7202 */ /* 0x000fe20000000f00 */
[----:B------:R-:W-:Y:S01]  /*2100*/  FMUL.FTZ R0, R0, UR17 ;  /* 0x0000001100007c20 */ /* 0x000fe20008410000 */
        /* <DEDUP_REMOVED lines=21> */
.L_x_1431:
        /* <DEDUP_REMOVED lines=12> */
[----:B------:R-:W-:Y:S02]  /*2320*/  BSSY B0, `(.L_x_1432) ;  /* 0x0000056000007945 */ /* 0x000fe40003800000 */
[----:B------:R-:W1:Y:S04]  /*2330*/  SHFL.DOWN PT, R46, R25, 0x1, 0x1f ;  /* 0x08201f00192e7f89 */ /* 0x000e6800000e0000 */
        /* <DEDUP_REMOVED lines=27> */
[----:B------:R-:W-:Y:S01]  /*24f0*/  FFMA.FTZ R43, R56, R35, RZ ;  /* 0x00000023382b7223 */ /* 0x000fe200000100ff */
[----:B------:R-:W-:Y:S01]  /*2500*/  FADD.FTZ R35, RZ, R35 ;  /* 0x00000023ff237221 */ /* 0x000fe20000010000 */
        /* <DEDUP_REMOVED lines=20> */
[----:B------:R-:W-:Y:S01]  /*2650*/  ISETP.NE.AND P5, PT, R65, RZ, PT ;  /* 0x000000ff4100720c */ /* 0x000fe20003fa5270 */
        /* <DEDUP_REMOVED lines=8> */
[----:B------:R-:W-:-:S02]  /*26e0*/  MOV R24, R25 ;  /* 0x0000001900187202 */ /* 0x000fc40000000f00 */
[----:B------:R-:W-:Y:S02]  /*26f0*/  MOV R25, R42 ;  /* 0x0000002a00197202 */ /* 0x000fe40000000f00 */
[----:B------:R0:W-:Y:S04]  /*2700*/  STS.128 [R68], R28 ;  /* 0x0000001c44007388 */ /* 0x0001e80000000c00 */
        /* <DEDUP_REMOVED lines=23> */
.L_x_1433:
[----:B------:R-:W-:Y:S05]  /*2880*/  BSYNC B0 ;  /* 0x0000000000007941 */ /* 0x000fea0003800000 */
.L_x_1432:
[----:B------:R-:W-:Y:S01]  /*2890*/  BAR.SYNC.DEFER_BLOCKING 0x0 ;  /* 0x0000000000007b1d */ /* 0x000fe20000010000 */
[----:B------:R-:W-:-:S04]  /*28a0*/  ISETP.GT.U32.AND P6, PT, R66, 0x7, PT ;  /* 0x000000074200780c */ /* 0x000fc80003fc4070 */
[----:B------:R-:W-:Y:S01]  /*28b0*/  P2R R32, PR, RZ, 0x40 ;  /* 0x00000040ff207803 */ /* 0x000fe20000000000 */
[----:B------:R-:W-:Y:S08]  /*28c0*/  BSSY B0, `(.L_x_1434) ;  /* 0x000009d000007945 */ /* 0x000ff00003800000 */
[----:B------:R-:W-:Y:S05]  /*28d0*/  @P6 BRA `(.L_x_1435) ;  /* 0x00000008006c6947 */ /* 0x000fea0003800000 */
[----:B------:R-:W0:Y:S04]  /*28e0*/  LDS.128 R36, [R68+0x80] ;  /* 0x0000800044247984 */ /* 0x000e280000000c00 */
[----:B------:R-:W1:Y:S04]  /*28f0*/  LDS.128 R32, [R68+0x100] ;  /* 0x0001000044207984 */ /* 0x000e680000000c00 */
[----:B------:R-:W2:Y:S04]  /*2900*/  LDS.128 R40, [R68+0x180] ;  /* 0x0001800044287984 */ /* 0x000ea80000000c00 */
[----:B------:R-:W3:Y:S01]  /*2910*/  LDS.128 R44, [R68+0x200] ;  /* 0x00020000442c7984 */ /* 0x000ee20000000c00 */
        /* <DEDUP_REMOVED lines=18> */
[----:B------:R-:W-:-:S02]  /*2a40*/  FADD.FTZ R74, R74, R47 ;  /* 0x0000002f4a4a7221 */ /* 0x000fc40000010000 */
[----:B------:R-:W3:Y:S01]  /*2a50*/  LDS.128 R44, [R68+0x400] ;  /* 0x00040000442c7984 */ /* 0x000ee20000000c00 */
        /* <DEDUP_REMOVED lines=28> */
[----:B------:R-:W1:Y:S01]  /*2c20*/  LDS.128 R36, [R68+0x700] ;  /* 0x0007000044247984 */ /* 0x000e620000000c00 */
[----:B--2---:R-:W-:Y:S01]  /*2c30*/  FADD.FTZ R77, R77, R40 ;  /* 0x000000284d4d7221 */ /* 0x004fe20000010000 */
[----:B------:R-:W-:Y:S01]  /*2c40*/  FADD.FTZ R40, R32, R41 ;  /* 0x0000002920287221 */ /* 0x000fe20000010000 */
[----:B------:R-:W-:Y:S01]  /*2c50*/  FADD.FTZ R74, R74, R35 ;  /* 0x000000234a4a7221 */ /* 0x000fe20000010000 */
[----:B------:R-:W-:Y:S01]  /*2c60*/  FADD.FTZ R75, R75, R42 ;  /* 0x0000002a4b4b7221 */ /* 0x000fe20000010000 */
[----:B------:R-:W2:Y:S01]  /*2c70*/  LDS.128 R32, [R68+0x780] ;  /* 0x0007800044207984 */ /* 0x000ea20000000c00 */
[----:B---3--:R-:W-:Y:S01]  /*2c80*/  FADD.FTZ R77, R77, R44 ;  /* 0x0000002c4d4d7221 */ /* 0x008fe20000010000 */
[----:B------:R-:W-:Y:S01]  /*2c90*/  FADD.FTZ R40, R40, R45 ;  /* 0x0000002d28287221 */ /* 0x000fe20000010000 */
[----:B------:R-:W-:Y:S01]  /*2ca0*/  FADD.FTZ R74, R74, R43 ;  /* 0x0000002b4a4a7221 */ /* 0x000fe20000010000 */
[----:B------:R-:W-:-:S03]  /*2cb0*/  FADD.FTZ R75, R75, R46 ;  /* 0x0000002e4b4b7221 */ /* 0x000fc60000010000 */
[----:B------:R-:W-:Y:S02]  /*2cc0*/  FADD.FTZ R74, R74, R47 ;  /* 0x0000002f4a4a7221 */ /* 0x000fe40000010000 */
[----:B------:R-:W-:Y:S01]  /*2cd0*/  LDS.128 R44, [R68+0x900] ;  /* 0x00090000442c7984 */ /* 0x000fe20000000c00 */
[----:B0-----:R-:W-:Y:S01]  /*2ce0*/  FADD.FTZ R77, R77, R28 ;  /* 0x0000001c4d4d7221 */ /* 0x001fe20000010000 */
        /* <DEDUP_REMOVED lines=8> */
[----:B--2---:R-:W-:Y:S01]  /*2d70*/  FADD.FTZ R77, R77, R32 ;  /* 0x000000204d4d7221 */ /* 0x004fe20000010000 */
[----:B------:R-:W-:Y:S01]  /*2d80*/  FADD.FTZ R32, R36, R33 ;  /* 0x0000002124207221 */ /* 0x000fe20000010000 */
[----:B------:R-:W-:Y:S01]  /*2d90*/  FADD.FTZ R74, R74, R39 ;  /* 0x000000274a4a7221 */ /* 0x000fe20000010000 */
[----:B------:R-:W-:Y:S01]  /*2da0*/  FADD.FTZ R75, R75, R34 ;  /* 0x000000224b4b7221 */ /* 0x000fe20000010000 */
[----:B------:R-:W2:Y:S02]  /*2db0*/  LDS.128 R36, [R68+0x980] ;  /* 0x0009800044247984 */ /* 0x000ea40000000c00 */
        /* <DEDUP_REMOVED lines=8> */
[----:B------:R-:W0:Y:S01]  /*2e40*/  LDS.128 R32, [R68+0xa00] ;  /* 0x000a000044207984 */ /* 0x000e220000000c00 */
[----:B------:R-:W-:Y:S01]  /*2e50*/  FADD.FTZ R77, R77, R44 ;  /* 0x0000002c4d4d7221 */ /* 0x000fe20000010000 */
[----:B------:R-:W-:Y:S01]  /*2e60*/  FADD.FTZ R74, R74, R31 ;  /* 0x0000001f4a4a7221 */ /* 0x000fe20000010000 */
[----:B------:R-:W-:Y:S01]  /*2e70*/  FADD.FTZ R44, R28, R45 ;  /* 0x0000002d1c2c7221 */ /* 0x000fe20000010000 */
[----:B------:R-:W-:Y:S01]  /*2e80*/  LDS.128 R40, [R68+0xb00] ;  /* 0x000b000044287984 */ /* 0x000fe20000000c00 */
        /* <DEDUP_REMOVED lines=22> */
[----:B------:R-:W3:Y:S01]  /*2ff0*/  LDS.128 R36, [R68+0xd00] ;  /* 0x000d000044247984 */ /* 0x000ee20000000c00 */
[----:B--2---:R-:W-:Y:S01]  /*3000*/  FADD.FTZ R77, R77, R44 ;  /* 0x0000002c4d4d7221 */ /* 0x004fe20000010000 */
        /* <DEDUP_REMOVED lines=18> */
[----:B------:R-:W-:Y:S01]  /*3130*/  LDS.128 R44, [R68+0xf80] ;  /* 0x000f8000442c7984 */ /* 0x000fe20000000c00 */
[----:B--2---:R-:W-:Y:S01]  /*3140*/  FADD.FTZ R77, R77, R40 ;  /* 0x000000284d4d7221 */ /* 0x004fe20000010000 */
[----:B------:R-:W-:Y:S01]  /*3150*/  FADD.FTZ R74, R74, R41 ;  /* 0x000000294a4a7221 */ /* 0x000fe20000010000 */
[----:B------:R-:W-:Y:S01]  /*3160*/  FADD.FTZ R75, R75, R42 ;  /* 0x0000002a4b4b7221 */ /* 0x000fe20000010000 */
[----:B------:R-:W2:Y:S01]  /*3170*/  LDS.128 R36, [R68+0xf00] ;  /* 0x000f000044247984 */ /* 0x000ea20000000c00 */
        /* <DEDUP_REMOVED lines=13> */
[----:B------:R-:W-:Y:S01]  /*3250*/  FADD.FTZ R28, R77, R44 ;  /* 0x0000002c4d1c7221 */ /* 0x000fe20000010000 */
[----:B------:R-:W-:Y:S01]  /*3260*/  FADD.FTZ R29, R74, R45 ;  /* 0x0000002d4a1d7221 */ /* 0x000fe20000010000 */
[----:B------:R-:W-:Y:S01]  /*3270*/  FADD.FTZ R30, R75, R46 ;  /* 0x0000002e4b1e7221 */ /* 0x000fe20000010000 */
[----:B------:R-:W-:-:S07]  /*3280*/  FADD.FTZ R31, R76, R47 ;  /* 0x0000002f4c1f7221 */ /* 0x000fce0000010000 */
.L_x_1435:
[----:B------:R-:W-:Y:S05]  /*3290*/  BSYNC B0 ;  /* 0x0000000000007941 */ /* 0x000fea0003800000 */
.L_x_1434:
        /* <DEDUP_REMOVED lines=19> */
.L_x_1437:
[----:B------:R-:W-:Y:S05]  /*33d0*/  BSYNC B0 ;  /* 0x0000000000007941 */ /* 0x000fea0003800000 */
.L_x_1436:
[----:B-1----:R-:W-:-:S13]  /*33e0*/  ISETP.GE.U32.AND P6, PT, R34, 0x2, PT ;  /* 0x000000022200780c */ /* 0x002fda0003fc6070 */
[----:B------:R-:W-:Y:S05]  /*33f0*/  @!P6 BRA `(.L_x_1438) ;  /* 0x0000001000b8e947 */ /* 0x000fea0003800000 */
[----:B--2---:R-:W0:Y:S01]  /*3400*/  LDC R31, c[0x0][0x10] ;  /* 0x00000400ff1f7b82 */ /* 0x004e220000000800 */
[----:B------:R-:W1:Y:S01]  /*3410*/  S2R R30, SR_CTAID.Y ;  /* 0x00000000001e7919 */ /* 0x000e620000002600 */
[----:B------:R-:W-:-:S06]  /*3420*/  ULOP3.LUT UR10, UR4, 0x1, URZ, 0xc0, !UPT ;  /* 0x00000001040a7892 */ /* 0x000fcc000f8ec03f */
[----:B------:R-:W2:Y:S08]  /*3430*/  LDC.64 R28, c[0x0][0x258] ;  /* 0x00009600ff1c7b82 */ /* 0x000eb00000000a00 */
[----:B------:R-:W3:Y:S01]  /*3440*/  LDC.64 R36, c[0x0][0x260] ;  /* 0x00009800ff247b82 */ /* 0x000ee20000000a00 */
[----:B0-----:R-:W-:-:S04]  /*3450*/  IMAD R33, R31, UR10, RZ ;  /* 0x0000000a1f217c24 */ /* 0x001fc8000f8e02ff */
[C---:B------:R-:W-:Y:S01]  /*3460*/  IMAD R32, R33.reuse, R34, RZ ;  /* 0x0000002221207224 */ /* 0x040fe200078e02ff */
[----:B-1----:R-:W-:-:S04]  /*3470*/  IADD3 R33, R33, R30, RZ ;  /* 0x0000001e21217210 */ /* 0x002fc80007ffe0ff */
[----:B------:R-:W-:Y:S01]  /*3480*/  SHF.L.U32 R35, R32, 0x1, RZ ;  /* 0x0000000120237819 */ /* 0x000fe200000006ff */
[----:B--2---:R-:W-:-:S04]  /*3490*/  IMAD.WIDE.U32 R28, R33, 0x4, R28 ;  /* 0x00000004211c7825 */ /* 0x004fc800078e001c */
[----:B---3--:R-:W-:Y:S01]  /*34a0*/  IMAD.WIDE R36, R35, 0x4, R36 ;  /* 0x0000000423247825 */ /* 0x008fe200078e0224 */
[----:B------:R-:W-:Y:S06]  /*34b0*/  @P5 BRA `(.L_x_1439) ;  /* 0x0000000000685947 */ /* 0x000fec0003800000 */
[----:B------:R-:W0:Y:S01]  /*34c0*/  S2R R65, SR_LANEID ;  /* 0x0000000000417919 */ /* 0x000e220000000000 */
[----:B------:R-:W-:Y:S01]  /*34d0*/  VOTEU.ANY UR11, UPT, PT ;  /* 0x00000000000b7886 */ /* 0x000fe200038e0100 */
[----:B------:R-:W-:Y:S01]  /*34e0*/  ULOP3.LUT UP0, URZ, UR4, 0x2, URZ, 0xc0, !UPT ;  /* 0x00000002043f7892 */ /* 0x000fe2000f80c03f */
[----:B------:R-:W-:Y:S01]  /*34f0*/  IMAD R33, R31, UR12, R30 ;  /* 0x0000000c1f217c24 */ /* 0x000fe2000f8e021e */
[----:B------:R-:W-:Y:S02]  /*3500*/  UPOPC UR13, UR11 ;  /* 0x0000000b000d72bf */ /* 0x000fe40008000000 */
[----:B------:R-:W-:Y:S01]  /*3510*/  UFLO.U32 UR11, UR11 ;  /* 0x0000000b000b72bd */ /* 0x000fe200080e0000 */
[----:B------:R-:W-:Y:S01]  /*3520*/  IMAD.WIDE.U32 R32, R33, 0x8, R36 ;  /* 0x0000000821207825 */ /* 0x000fe200078e0024 */
[----:B------:R-:W-:Y:S02]  /*3530*/  UMOV UR10, 0x1 ;  /* 0x00000001000a7882 */ /* 0x000fe40000000000 */
[----:B------:R-:W-:-:S02]  /*3540*/  USEL UR10, UR10, 0xffffffff, !UP0 ;  /* 0xffffffff0a0a7887 */ /* 0x000fc4000c000000 */
[----:B------:R1:W-:Y:S02]  /*3550*/  STG.E.64 desc[UR14][R32.64], R24 ;  /* 0x0000001820007986 */ /* 0x0003e4000c101b0e */
[----:B------:R-:W-:-:S06]  /*3560*/  UIMAD UR10, UR10, UR13, URZ ;  /* 0x0000000d0a0a72a4 */ /* 0x000fcc000f8e023f */
[----:B------:R-:W-:Y:S02]  /*3570*/  MOV R39, UR10 ;  /* 0x0000000a00277c02 */ /* 0x000fe40008000f00 */
[----:B0-----:R-:W-:-:S13]  /*3580*/  ISETP.EQ.U32.AND P6, PT, R65, UR11, PT ;  /* 0x0000000b41007c0c */ /* 0x001fda000bfc2070 */
[----:B------:R-:W-:Y:S06]  /*3590*/  @P6 MEMBAR.ALL.GPU ;  /* 0x0000000000006992 */ /* 0x000fec000000a000 */
[----:B------:R-:W-:-:S00]  /*35a0*/  @P6 ERRBAR ;  /* 0x00000000000069ab */ /* 0x000fc00000000000 */
[----:B------:R-:W-:Y:S06]  /*35b0*/  @P6 CGAERRBAR ;  /* 0x00000000000065ab */ /* 0x000fec0000000000 */
[----:B------:R1:W-:Y:S01]  /*35c0*/  @P6 REDG.E.ADD.S32.STRONG.GPU desc[UR14][R28.64], R39 ;  /* 0x000000271c00698e */ /* 0x0003e2000c10e38e */
[----:B------:R-:W-:-:S04]  /*35d0*/  PLOP3.LUT P6, PT, PT, PT, UP0, 0x40, 0x0 ;  /* 0x000000000000781c */ /* 0x000fc80003fce808 */
[----:B------:R-:W-:-:S04]  /*35e0*/  SEL R35, R34, RZ, P6 ;  /* 0x000000ff22237207 */ /* 0x000fc80003000000 */
[----:B------:R-:W-:-:S13]  /*35f0*/  ISETP.NE.AND P6, PT, R35, -0x1, PT ;  /* 0xffffffff2300780c */ /* 0x000fda0003fc5270 */
[----:B-1----:R-:W-:Y:S05]  /*3600*/  @!P6 BRA `(.L_x_1439) ;  /* 0x000000000014e947 */ /* 0x002fea0003800000 */
.L_x_1440:
[----:B------:R-:W2:Y:S04]  /*3610*/  LDG.E.STRONG.GPU R32, desc[UR14][R28.64] ;  /* 0x0000000e1c207981 */ /* 0x000ea8000c1ef900 */
[----:B--2---:R-:W-:Y:S01]  /*3620*/  CCTL.IVALL ;  /* 0x00000000ff00798f */ /* 0x004fe20002000000 */
[----:B------:R-:W-:Y:S05]  /*3630*/  YIELD ;  /* 0x0000000000007946 */ /* 0x000fea0003800000 */
[----:B------:R-:W-:-:S13]  /*3640*/  ISETP.NE.AND P6, PT, R32, R35, PT ;  /* 0x000000232000720c */ /* 0x000fda0003fc5270 */
[----:B------:R-:W-:Y:S05]  /*3650*/  @P6 BRA `(.L_x_1440) ;  /* 0xfffffffc00ec6947 */ /* 0x000fea000383ffff */
.L_x_1439:
        /* <DEDUP_REMOVED lines=11> */
[C---:B------:R-:W-:Y:S02]  /*3710*/  ISETP.GT.AND P6, PT, R29.reuse, RZ, PT ;  /* 0x000000ff1d00720c */ /* 0x040fe40003fc4270 */
[----:B------:R-:W-:-:S11]  /*3720*/  R2UR UR10, R29 ;  /* 0x000000001d0a72ca */ /* 0x000fd600000e0000 */
[----:B------:R-:W-:Y:S05]  /*3730*/  @!P6 BRA `(.L_x_1442) ;  /* 0x0000000800f0e947 */ /* 0x000fea0003800000 */
[----:B------:R-:W-:Y:S02]  /*3740*/  UISETP.GT.AND UP1, UPT, UR10, 0xc, UPT ;  /* 0x0000000c0a00788c */ /* 0x000fe4000bf24270 */
[----:B------:R-:W-:-:S04]  /*3750*/  UPLOP3.LUT UP0, UPT, UPT, UPT, UPT, 0x80, 0x0 ;  /* 0x000000000000789c */ /* 0x000fc80003f0f070 */
[----:B------:R-:W-:-:S13]  /*3760*/  PLOP3.LUT P6, PT, PT, PT, UP1, 0x40, 0x0 ;  /* 0x000000000000781c */ /* 0x000fda0003fce818 */
[----:B------:R-:W-:Y:S05]  /*3770*/  @P6 BRA `(.L_x_1443) ;  /* 0x0000000400dc6947 */ /* 0x000fea0003800000 */
[----:B------:R-:W0:Y:S01]  /*3780*/  S2UR UR11, SR_CTAID.X ;  /* 0x00000000000b79c3 */ /* 0x000e220000002500 */
[----:B------:R-:W-:-:S11]  /*3790*/  UPLOP3.LUT UP0, UPT, UPT, UPT, UPT, 0x40, 0x0 ;  /* 0x000000000000789c */ /* 0x000fd60003f0e870 */
.L_x_1444:
[----:B------:R-:W-:-:S13]  /*37a0*/  ISETP.EQ.OR P6, PT, R32, UR12, P5 ;  /* 0x0000000c20007c0c */ /* 0x000fda000afc2670 */
[----:B------:R-:W-:-:S04]  /*37b0*/  @!P6 IMAD R39, R31, R32, R30 ;  /* 0x000000201f27e224 */ /* 0x000fc800078e021e */
[----:B------:R-:W-:-:S05]  /*37c0*/  @!P6 IMAD.WIDE.U32 R38, R39, 0x8, R36 ;  /* 0x000000082726e825 */ /* 0x000fca00078e0024 */
[----:B------:R-:W2:Y:S01]  /*37d0*/  @!P6 LDG.E.64 R28, desc[UR14][R38.64] ;  /* 0x0000000e261ce981 */ /* 0x000ea2000c1e1b00 */
[----:B------:R-:W-:Y:S01]  /*37e0*/  IADD3 R41, R32, 0x1, RZ ;  /* 0x0000000120297810 */ /* 0x000fe20007ffe0ff */
[----:B0-----:R-:W-:Y:S01]  /*37f0*/  UMOV UR12, UR11 ;  /* 0x0000000b000c7c82 */ /* 0x001fe20008000000 */
[----:B--2---:R-:W-:Y:S01]  /*3800*/  @!P6 FADD.FTZ R24, R24, R28 ;  /* 0x0000001c1818e221 */ /* 0x004fe20000010000 */
[----:B------:R-:W-:Y:S01]  /*3810*/  @!P6 FADD.FTZ R25, R25, R29 ;  /* 0x0000001d1919e221 */ /* 0x000fe20000010000 */
[----:B------:R-:W-:-:S13]  /*3820*/  ISETP.EQ.OR P6, PT, R41, UR12, P5 ;  /* 0x0000000c29007c0c */ /* 0x000fda000afc2670 */
[----:B------:R-:W-:-:S04]  /*3830*/  @!P6 IMAD R41, R31, R41, R30 ;  /* 0x000000291f29e224 */ /* 0x000fc800078e021e */
[----:B------:R-:W-:-:S05]  /*3840*/  @!P6 IMAD.WIDE.U32 R40, R41, 0x8, R36 ;  /* 0x000000082928e825 */ /* 0x000fca00078e0024 */
[----:B------:R-:W2:Y:S01]  /*3850*/  @!P6 LDG.E.64 R28, desc[UR14][R40.64] ;  /* 0x0000000e281ce981 */ /* 0x000ea2000c1e1b00 */
[----:B------:R-:W-:Y:S01]  /*3860*/  IADD3 R39, R32, 0x2, RZ ;  /* 0x0000000220277810 */ /* 0x000fe20007ffe0ff */
[----:B--2---:R-:W-:Y:S01]  /*3870*/  @!P6 FADD.FTZ R24, R24, R28 ;  /* 0x0000001c1818e221 */ /* 0x004fe20000010000 */
[----:B------:R-:W-:Y:S02]  /*3880*/  @!P6 FADD.FTZ R25, R25, R29 ;  /* 0x0000001d1919e221 */ /* 0x000fe40000010000 */
[----:B------:R-:W-:-:S13]  /*3890*/  ISETP.EQ.OR P6, PT, R39, UR12, P5 ;  /* 0x0000000c27007c0c */ /* 0x000fda000afc2670 */
[----:B------:R-:W-:-:S04]  /*38a0*/  @!P6 IMAD R39, R31, R39, R30 ;  /* 0x000000271f27e224 */ /* 0x000fc800078e021e */
[----:B------:R-:W-:-:S05]  /*38b0*/  @!P6 IMAD.WIDE.U32 R38, R39, 0x8, R36 ;  /* 0x000000082726e825 */ /* 0x000fca00078e0024 */
[----:B------:R-:W2:Y:S02]  /*38c0*/  @!P6 LDG.E.64 R28, desc[UR14][R38.64] ;  /* 0x0000000e261ce981 */ /* 0x000ea4000c1e1b00 */
[----:B--2---:R-:W-:Y:S01]  /*38d0*/  @!P6 FADD.FTZ R24, R24, R28 ;  /* 0x0000001c1818e221 */ /* 0x004fe20000010000 */
[----:B------:R-:W-:Y:S01]  /*38e0*/  IADD3 R28, R32, 0x3, RZ ;  /* 0x00000003201c7810 */ /* 0x000fe20007ffe0ff */
[----:B------:R-:W-:-:S03]  /*38f0*/  @!P6 FADD.FTZ R25, R25, R29 ;  /* 0x0000001d1919e221 */ /* 0x000fc60000010000 */
        /* <DEDUP_REMOVED lines=95> */
.L_x_1443:
[----:B------:R-:W-:-:S06]  /*3ef0*/  UISETP.GT.AND UP1, UPT, UR10, 0x4, UPT ;  /* 0x000000040a00788c */ /* 0x000fcc000bf24270 */
[----:B------:R-:W-:-:S13]  /*3f00*/  PLOP3.LUT P6, PT, PT, PT, UP1, 0x40, 0x0 ;  /* 0x000000000000781c */ /* 0x000fda0003fce818 */
[----:B------:R-:W-:Y:S05]  /*3f10*/  @P6 BRA `(.L_x_1445) ;  /* 0x0000000000ec6947 */ /* 0x000fea0003800000 */
        /* <DEDUP_REMOVED lines=54> */
[----:B------:R-:W-:Y:S01]  /*4280*/  IADD3 R32, R35, 0x4, RZ ;  /* 0x0000000423207810 */ /* 0x000fe20007ffe0ff */
[----:B------:R-:W-:Y:S02]  /*4290*/  UPLOP3.LUT UP0, UPT, UPT, UPT, UPT, 0x40, 0x0 ;  /* 0x000000000000789c */ /* 0x000fe40003f0e870 */
[----:B------:R-:W-:Y:S01]  /*42a0*/  UIADD3 UR10, UR10, -0x4, URZ ;  /* 0xfffffffc0a0a7890 */ /* 0x000fe2000fffe03f */
[----:B--2---:R-:W-:Y:S01]  /*42b0*/  @!P6 FADD.FTZ R24, R24, R28 ;  /* 0x0000001c1818e221 */ /* 0x004fe20000010000 */
[----:B------:R-:W-:-:S10]  /*42c0*/  @!P6 FADD.FTZ R25, R25, R29 ;  /* 0x0000001d1919e221 */ /* 0x000fd40000010000 */
.L_x_1445:
[----:B------:R-:W-:-:S06]  /*42d0*/  UISETP.NE.OR UP0, UPT, UR10, URZ, UP0 ;  /* 0x0000003f0a00728c */ /* 0x000fcc0008705670 */
[----:B------:R-:W-:-:S13]  /*42e0*/  PLOP3.LUT P6, PT, PT, PT, UP0, 0x80, 0x0 ;  /* 0x000000000000781c */ /* 0x000fda0003fcf008 */
[----:B------:R-:W-:Y:S05]  /*42f0*/  @!P6 BRA `(.L_x_1441) ;  /* 0x000000000088e947 */ /* 0x000fea0003800000 */
.L_x_1442:
[----:B------:R-:W0:Y:S01]  /*4300*/  S2UR UR11, SR_CTAID.X ;  /* 0x00000000000b79c3 */ /* 0x000e220000002500 */
[----:B------:R-:W-:Y:S01]  /*4310*/  NOP ;  /* 0x0000000000007918 */ /* 0x000fe20000000000 */
.L_x_1446:
        /* <DEDUP_REMOVED lines=32> */
.L_x_1441:
[----:B------:R-:W-:-:S13]  /*4520*/  LOP3.LUT P6, R33, R34, 0x3, RZ, 0xc0, !PT ;  /* 0x0000000322217812 */ /* 0x000fda00078cc0ff */
        /* <DEDUP_REMOVED lines=9> */
.L_x_1448:
[----:B------:R-:W-:Y:S05]  /*45c0*/  BSYNC B0 ;  /* 0x0000000000007941 */ /* 0x000fea0003800000 */
.L_x_1447:
[----:B------:R-:W-:-:S13]  /*45d0*/  ISETP.NE.AND P6, PT, R33, 0x1, PT ;  /* 0x000000012100780c */ /* 0x000fda0003fc5270 */
[----:B------:R-:W-:Y:S05]  /*45e0*/  @!P6 BRA `(.L_x_1438) ;  /* 0x00000000003ce947 */ /* 0x000fea0003800000 */
[----:B------:R-:W-:-:S04]  /*45f0*/  IADD3 R35, R32, 0x1, RZ ;  /* 0x0000000120237810 */ /* 0x000fc80007ffe0ff */
[----:B------:R-:W-:-:S13]  /*4600*/  ISETP.EQ.OR P6, PT, R35, UR12, P5 ;  /* 0x0000000c23007c0c */ /* 0x000fda000afc2670 */
[----:B------:R-:W-:-:S04]  /*4610*/  @!P6 IMAD R35, R35, R31, R30 ;  /* 0x0000001f2323e224 */ /* 0x000fc800078e021e */
[----:B------:R-:W-:-:S05]  /*4620*/  @!P6 IMAD.WIDE.U32 R34, R35, 0x8, R36 ;  /* 0x000000082322e825 */ /* 0x000fca00078e0024 */
[----:B------:R-:W2:Y:S02]  /*4630*/  @!P6 LDG.E.64 R28, desc[UR14][R34.64] ;  /* 0x0000000e221ce981 */ /* 0x000ea4000c1e1b00 */
[----:B--2---:R-:W-:Y:S01]  /*4640*/  @!P6 FADD.FTZ R25, R25, R29 ;  /* 0x0000001d1919e221 */ /* 0x004fe20000010000 */
[----:B------:R-:W-:Y:S01]  /*4650*/  IADD3 R29, R32, 0x2, RZ ;  /* 0x00000002201d7810 */ /* 0x000fe20007ffe0ff */
[----:B------:R-:W-:-:S03]  /*4660*/  @!P6 FADD.FTZ R24, R24, R28 ;  /* 0x0000001c1818e221 */ /* 0x000fc60000010000 */
[----:B------:R-:W-:-:S04]  /*4670*/  ISETP.EQ.OR P6, PT, R29, UR12, P5 ;  /* 0x0000000c1d007c0c */ /* 0x000fc8000afc2670 */
[----:B------:R-:W-:-:S13]  /*4680*/  ISETP.EQ.OR P6, PT, R33, 0x2, P6 ;  /* 0x000000022100780c */ /* 0x000fda00037c2670 */
[----:B------:R-:W-:-:S04]  /*4690*/  @!P6 IMAD R29, R29, R31, R30 ;  /* 0x0000001f1d1de224 */ /* 0x000fc800078e021e */
[----:B------:R-:W-:-:S06]  /*46a0*/  @!P6 IMAD.WIDE.U32 R28, R29, 0x8, R36 ;  /* 0x000000081d1ce825 */ /* 0x000fcc00078e0024 */
[----:B------:R-:W2:Y:S02]  /*46b0*/  @!P6 LDG.E.64 R28, desc[UR14][R28.64] ;  /* 0x0000000e1c1ce981 */ /* 0x000ea4000c1e1b00 */
[----:B--2---:R-:W-:Y:S01]  /*46c0*/  @!P6 FADD.FTZ R24, R24, R28 ;  /* 0x0000001c1818e221 */ /* 0x004fe20000010000 */
[----:B------:R-:W-:-:S07]  /*46d0*/  @!P6 FADD.FTZ R25, R25, R29 ;  /* 0x0000001d1919e221 */ /* 0x000fce0000010000 */
.L_x_1438:
[----:B------:R-:W0:Y:S01]  /*46e0*/  S2UR UR11, SR_CgaCtaId ;  /* 0x00000000000b79c3 */ /* 0x000e220000008800 */
[----:B------:R-:W-:Y:S01]  /*46f0*/  UMOV UR10, 0x400 ;  /* 0x00000400000a7882 */ /* 0x000fe20000000000 */
[----:B------:R-:W-:Y:S02]  /*4700*/  ISETP.NE.AND P6, PT, RZ, UR16, PT ;  /* 0x00000010ff007c0c */ /* 0x000fe4000bfc5270 */
[----:B------:R-:W-:-:S04]  /*4710*/  SHF.R.U32.HI R33, RZ, 0x3, R66 ;  /* 0x00000003ff217819 */ /* 0x000fc80000011642 */
[----:B--2---:R-:W1:Y:S01]  /*4720*/  LDC R30, c[0x0][0x2ac] ;  /* 0x0000ab00ff1e7b82 */ /* 0x004e620000000800 */
[----:B0-----:R-:W-:Y:S01]  /*4730*/  ULEA UR10, UR11, UR10, 0x18 ;  /* 0x0000000a0b0a7291 */ /* 0x001fe2000f8ec03f */
[----:B-1----:R-:W-:-:S08]  /*4740*/  IMAD R33, R30, UR12, R33 ;  /* 0x0000000c1e217c24 */ /* 0x002fd0000f8e0221 */
[----:B------:R-:W-:Y:S01]  /*4750*/  @!P5 STS.64 [UR10+0x50], R24 ;  /* 0x00005018ff00d988 */ /* 0x000fe20008000a0a */
[----:B------:R-:W-:Y:S01]  /*4760*/  ULDC.64 UR12, c[0x0][0x290] ;  /* 0x0000a400000c7ab9 */ /* 0x000fe20000000a00 */
        /* <DEDUP_REMOVED lines=25> */
.L_x_1449:
[----:B------:R-:W-:Y:S04]  /*4900*/  BSSY B0, `(.L_x_1450) ;  /* 0x0000013000007945 */ /* 0x000fe80003800000 */
[----:B------:R-:W-:Y:S05]  /*4910*/  @P1 BRA `(.L_x_1451) ;  /* 0x0000000000441947 */ /* 0x000fea0003800000 */
[----:B------:R-:W-:Y:S01]  /*4920*/  ULDC.64 UR10, c[0x0][0x288] ;  /* 0x0000a200000a7ab9 */ /* 0x000fe20000000a00 */
[----:B------:R-:W-:Y:S01]  /*4930*/  MOV R24, R72 ;  /* 0x0000004800187202 */ /* 0x000fe20000000f00 */
[----:B------:R-:W-:Y:S01]  /*4940*/  IMAD R63, R63, UR10, RZ ;  /* 0x0000000a3f3f7c24 */ /* 0x000fe2000f8e02ff */
[----:B------:R-:W-:Y:S01]  /*4950*/  MOV R25, R71 ;  /* 0x0000004700197202 */ /* 0x000fe20000000f00 */
[-CC-:B------:R-:W-:Y:S01]  /*4960*/  FFMA.FTZ R59, R59, R30.reuse, R31.reuse ;  /* 0x0000001e3b3b7223 */ /* 0x180fe2000001001f */
[----:B------:R-:W-:Y:S01]  /*4970*/  FFMA.FTZ R56, R56, R30, R31 ;  /* 0x0000001e38387223 */ /* 0x000fe2000001001f */
[C---:B------:R-:W-:Y:S02]  /*4980*/  IMAD R63, R62.reuse, UR11, R63 ;  /* 0x0000000b3e3f7c24 */ /* 0x040fe4000f8e023f */
[----:B------:R-:W-:Y:S01]  /*4990*/  IMAD.WIDE.U32 R24, R62, UR10, R24 ;  /* 0x0000000a3e187c25 */ /* 0x000fe2000f8e0018 */
        /* <DEDUP_REMOVED lines=9> */
.L_x_1451:
[----:B------:R-:W-:Y:S05]  /*4a30*/  BSYNC B0 ;  /* 0x0000000000007941 */ /* 0x000fea0003800000 */
.L_x_1450:
[----:B------:R-:W-:Y:S02]  /*4a40*/  ISETP.GE.U32.AND P1, PT, R32, UR12, PT ;  /* 0x0000000c20007c0c */ /* 0x000fe4000bf26070 */
[----:B------:R-:W-:Y:S01]  /*4a50*/  IADD3 R33, R33, 0xe0, RZ ;  /* 0x000000e021217810 */ /* 0x000fe20007ffe0ff */
[----:B------:R-:W-:Y:S10]  /*4a60*/  @!P6 BRA `(.L_x_1452) ;  /* 0x000000000048e947 */ /* 0x000ff40003800000 */
        /* <DEDUP_REMOVED lines=18> */
.L_x_1452:
[----:B------:R-:W-:Y:S01]  /*4b90*/  ISETP.NE.AND P5, PT, R67, RZ, PT ;  /* 0x000000ff4300720c */ /* 0x000fe20003fa5270 */
[----:B------:R-:W-:-:S12]  /*4ba0*/  BSSY B0, `(.L_x_1453) ;  /* 0x0000015000007945 */ /* 0x000fd80003800000 */
[----:B------:R-:W-:Y:S05]  /*4bb0*/  @P5 BRA `(.L_x_1454) ;  /* 0x00000000004c5947 */ /* 0x000fea0003800000 */
[----:B------:R-:W-:Y:S01]  /*4bc0*/  IADD3 R25, R62, 0x20, RZ ;  /* 0x000000203e197810 */ /* 0x000fe20007ffe0ff */
[----:B------:R-:W-:Y:S01]  /*4bd0*/  ULDC.64 UR10, c[0x0][0x288] ;  /* 0x0000a200000a7ab9 */ /* 0x000fe20000000a00 */
[----:B0-----:R-:W-:Y:S01]  /*4be0*/  MOV R16, R72 ;  /* 0x0000004800107202 */ /* 0x001fe20000000f00 */
[-C--:B------:R-:W-:Y:S01]  /*4bf0*/  FFMA.FTZ R57, R57, R30.reuse, R31 ;  /* 0x0000001e39397223 */ /* 0x080fe2000001001f */
        /* <DEDUP_REMOVED lines=15> */
.L_x_1454:
[----:B------:R-:W-:Y:S05]  /*4cf0*/  BSYNC B0 ;  /* 0x0000000000007941 */ /* 0x000fea0003800000 */
.L_x_1453:
[----:B------:R-:W-:Y:S02]  /*4d00*/  ISETP.NE.AND P6, PT, RZ, UR16, PT ;  /* 0x00000010ff007c0c */ /* 0x000fe4000bfc5270 */
[----:B------:R-:W-:Y:S02]  /*4d10*/  ISETP.GE.U32.AND P5, PT, R33, UR12, PT ;  /* 0x0000000c21007c0c */ /* 0x000fe4000bfa6070 */
[----:B------:R-:W-:Y:S02]  /*4d20*/  SHF.R.S32.HI R32, RZ, 0x1f, R32 ;  /* 0x0000001fff207819 */ /* 0x000fe40000011420 */
[----:B------:R-:W-:Y:S02]  /*4d30*/  SHF.R.S32.HI R33, RZ, 0x1f, R33 ;  /* 0x0000001fff217819 */ /* 0x000fe40000011421 */
[----:B------:R-:W-:Y:S02]  /*4d40*/  ISETP.GE.AND.EX P1, PT, R32, UR13, PT, P1 ;  /* 0x0000000d20007c0c */ /* 0x000fe4000bf26310 */
[----:B------:R-:W-:-:S02]  /*4d50*/  ISETP.GE.AND.EX P5, PT, R33, UR13, PT, P5 ;  /* 0x0000000d21007c0c */ /* 0x000fc4000bfa6350 */
[C---:B------:R-:W-:Y:S02]  /*4d60*/  ISETP.GT.U32.OR P1, PT, R66.reuse, 0xff, P1 ;  /* 0x000000ff4200780c */ /* 0x040fe40000f24470 */
[----:B------:R-:W-:Y:S01]  /*4d70*/  ISETP.GT.U32.OR P5, PT, R66, 0xff, P5 ;  /* 0x000000ff4200780c */ /* 0x000fe20002fa4470 */
[----:B------:R-:W-:-:S12]  /*4d80*/  @!P6 BRA `(.L_x_1455) ;  /* 0x000000000048e947 */ /* 0x000fd80003800000 */
        /* <DEDUP_REMOVED lines=18> */
.L_x_1455:
[----:B------:R-:W-:Y:S04]  /*4eb0*/  BSSY B0, `(.L_x_1456) ;  /* 0x0000015000007945 */ /* 0x000fe80003800000 */
[----:B------:R-:W-:Y:S05]  /*4ec0*/  @P4 BRA `(.L_x_1457) ;  /* 0x00000000004c4947 */ /* 0x000fea0003800000 */
[----:B0-----:R-:W-:Y:S01]  /*4ed0*/  IADD3 R17, R62, 0x40, RZ ;  /* 0x000000403e117810 */ /* 0x001fe20007ffe0ff */
[----:B------:R-:W-:Y:S01]  /*4ee0*/  ULDC.64 UR10, c[0x0][0x288] ;  /* 0x0000a200000a7ab9 */ /* 0x000fe20000000a00 */
[----:B-1----:R-:W-:Y:S01]  /*4ef0*/  MOV R8, R72 ;  /* 0x0000004800087202 */ /* 0x002fe20000000f00 */
        /* <DEDUP_REMOVED lines=16> */
.L_x_1457:
[----:B------:R-:W-:Y:S05]  /*5000*/  BSYNC B0 ;  /* 0x0000000000007941 */ /* 0x000fea0003800000 */
.L_x_1456:
        /* <DEDUP_REMOVED lines=19> */
.L_x_1458:
[----:B------:R-:W-:Y:S04]  /*5140*/  BSSY B0, `(.L_x_1459) ;  /* 0x0000015000007945 */ /* 0x000fe80003800000 */
[----:B------:R-:W-:Y:S05]  /*5150*/  @P3 BRA `(.L_x_1460) ;  /* 0x00000000004c3947 */ /* 0x000fea0003800000 */
[----:B0-2---:R-:W-:Y:S01]  /*5160*/  IADD3 R17, R62, 0x60, RZ ;  /* 0x000000603e117810 */ /* 0x005fe20007ffe0ff */
        /* <DEDUP_REMOVED lines=18> */
.L_x_1460:
[----:B------:R-:W-:Y:S05]  /*5290*/  BSYNC B0 ;  /* 0x0000000000007941 */ /* 0x000fea0003800000 */
.L_x_1459:
[----:B------:R-:W-:Y:S05]  /*52a0*/  @!P6 BRA `(.L_x_1461) ;  /* 0x000000000048e947 */ /* 0x000fea0003800000 */
[----:B-1-3--:R-:W-:Y:S01]  /*52b0*/  FFMA.FTZ R8, R51, R20, R22 ;  /* 0x0000001433087223 */ /* 0x00afe20000010016 */
[----:B------:R-:W-:-:S03]  /*52c0*/  FFMA.FTZ R9, R48, R21, R23 ;  /* 0x0000001530097223 */ /* 0x000fc60000010017 */
[----:B--2---:R-:W-:Y:S01]  /*52d0*/  FMUL.FTZ R10, R8, -1.4426950216293334961 ;  /* 0xbfb8aa3b080a7820 */ /* 0x004fe20000410000 */
[----:B------:R-:W-:-:S05]  /*52e0*/  FMUL.FTZ R12, R9, -1.4426950216293334961 ;  /* 0xbfb8aa3b090c7820 */ /* 0x000fca0000410000 */
[----:B------:R-:W1:Y:S08]  /*52f0*/  MUFU.EX2 R10, R10 ;  /* 0x0000000a000a7308 */ /* 0x000e700000000800 */
[----:B------:R-:W2:Y:S01]  /*5300*/  MUFU.EX2 R12, R12 ;  /* 0x0000000c000c7308 */ /* 0x000ea20000000800 */
[----:B-1----:R-:W-:-:S07]  /*5310*/  FADD.FTZ R11, R10, 1 ;  /* 0x3f8000000a0b7421 */ /* 0x002fce0000010000 */
[----:B------:R-:W1:Y:S01]  /*5320*/  MUFU.RCP R11, R11 ;  /* 0x0000000b000b7308 */ /* 0x000e620000001000 */
[----:B--2---:R-:W-:-:S07]  /*5330*/  FADD.FTZ R13, R12, 1 ;  /* 0x3f8000000c0d7421 */ /* 0x004fce0000010000 */
[----:B0-----:R-:W0:Y:S01]  /*5340*/  MUFU.RCP R16, R13 ;  /* 0x0000000d00107308 */ /* 0x001e220000001000 */
        /* <DEDUP_REMOVED lines=8> */
.L_x_1461:
[----:B------:R-:W-:Y:S04]  /*53d0*/  BSSY B0, `(.L_x_1462) ;  /* 0x0000015000007945 */ /* 0x000fe80003800000 */
[----:B------:R-:W-:Y:S05]  /*53e0*/  @P2 BRA `(.L_x_1463) ;  /* 0x00000000004c2947 */ /* 0x000fea0003800000 */
[----:B---3--:R-:W-:Y:S01]  /*53f0*/  IADD3 R13, R62, 0x80, RZ ;  /* 0x000000803e0d7810 */ /* 0x008fe20007ffe0ff */
        /* <DEDUP_REMOVED lines=8> */
[----:B--2---:R-:W-:-:S04]  /*5480*/  IMAD.WIDE.U32 R10, R13, UR10, R8 ;  /* 0x0000000a0d0a7c25 */ /* 0x004fc8000f8e0008 */
[----:B------:R-:W-:Y:S01]  /*5490*/  IMAD R9, R13, UR11, R12 ;  /* 0x0000000b0d097c24 */ /* 0x000fe2000f8e020c */
[----:B------:R-:W-:Y:S01]  /*54a0*/  ULDC.64 UR10, c[0x0][0x210] ;  /* 0x00008400000a7ab9 */ /* 0x000fe20000000a00 */
[----:B------:R-:W-:Y:S01]  /*54b0*/  FFMA.FTZ R13, R21, R15, -R48 ;  /* 0x0000000f150d7223 */ /* 0x000fe20000010830 */
[----:B------:R-:W-:Y:S01]  /*54c0*/  LEA R8, P2, R10, UR10, 0x2 ;  /* 0x0000000a0a087c11 */ /* 0x000fe2000f8410ff */
[----:B------:R-:W-:Y:S01]  /*54d0*/  FMUL.FTZ R12, R51, UR17 ;  /* 0x00000011330c7c20 */ /* 0x000fe20008410000 */
[----:B------:R-:W-:Y:S01]  /*54e0*/  IADD3 R9, R11, R9, RZ ;  /* 0x000000090b097210 */ /* 0x000fe20007ffe0ff */
[----:B------:R-:W-:-:S03]  /*54f0*/  FMUL.FTZ R13, R13, UR17 ;  /* 0x000000110d0d7c20 */ /* 0x000fc60008410000 */
[----:B------:R-:W-:-:S05]  /*5500*/  LEA.HI.X R9, R10, UR11, R9, 0x2, P2 ;  /* 0x0000000b0a097c11 */ /* 0x000fca00090f1409 */
[----:B------:R4:W-:Y:S02]  /*5510*/  STG.E.64 desc[UR14][R8.64], R12 ;  /* 0x0000000c08007986 */ /* 0x0009e4000c101b0e */
.L_x_1463:
[----:B------:R-:W-:Y:S05]  /*5520*/  BSYNC B0 ;  /* 0x0000000000007941 */ /* 0x000fea0003800000 */
.L_x_1462:
[----:B------:R-:W-:Y:S05]  /*5530*/  @!P6 BRA `(.L_x_1464) ;  /* 0x000000000048e947 */ /* 0x000fea0003800000 */
[----:B-1-34-:R-:W-:Y:S01]  /*5540*/  FFMA.FTZ R8, R49, R20, R22 ;  /* 0x0000001431087223 */ /* 0x01afe20000010016 */
        /* <DEDUP_REMOVED lines=17> */
.L_x_1464:
[----:B------:R-:W-:Y:S04]  /*5660*/  BSSY B0, `(.L_x_1465) ;  /* 0x0000015000007945 */ /* 0x000fe80003800000 */
[----:B------:R-:W-:Y:S05]  /*5670*/  @P0 BRA `(.L_x_1466) ;  /* 0x00000000004c0947 */ /* 0x000fea0003800000 */
[----:B---34-:R-:W-:Y:S01]  /*5680*/  IADD3 R13, R62, 0xa0, RZ ;  /* 0x000000a03e0d7810 */ /* 0x018fe20007ffe0ff */
        /* <DEDUP_REMOVED lines=18> */
.L_x_1466:
[----:B------:R-:W-:Y:S05]  /*57b0*/  BSYNC B0 ;  /* 0x0000000000007941 */ /* 0x000fea0003800000 */
.L_x_1465:
        /* <DEDUP_REMOVED lines=19> */
.L_x_1467:
[----:B------:R-:W-:Y:S04]  /*58f0*/  BSSY B0, `(.L_x_1468) ;  /* 0x0000014000007945 */ /* 0x000fe80003800000 */
[----:B------:R-:W-:Y:S05]  /*5900*/  @P1 BRA `(.L_x_1469) ;  /* 0x0000000000481947 */ /* 0x000fea0003800000 */
[----:B--2---:R-:W-:Y:S01]  /*5910*/  SHF.R.S32.HI R11, RZ, 0x1f, R60 ;  /* 0x0000001fff0b7819 */ /* 0x004fe2000001143c */
[----:B------:R-:W-:Y:S01]  /*5920*/  ULDC.64 UR10, c[0x0][0x288] ;  /* 0x0000a200000a7ab9 */ /* 0x000fe20000000a00 */
[----:B-1-34-:R-:W-:Y:S01]  /*5930*/  MOV R8, R72 ;  /* 0x0000004800087202 */ /* 0x01afe20000000f00 */
        /* <DEDUP_REMOVED lines=9> */
[----:B------:R-:W-:Y:S02]  /*59d0*/  ULDC.64 UR10, c[0x0][0x210] ;  /* 0x00008400000a7ab9 */ /* 0x000fe40000000a00 */
[----:B------:R-:W-:Y:S02]  /*59e0*/  LEA R4, P0, R8, UR10, 0x2 ;  /* 0x0000000a08047c11 */ /* 0x000fe4000f8010ff */
[----:B------:R-:W-:-:S04]  /*59f0*/  IADD3 R11, R9, R11, RZ ;  /* 0x0000000b090b7210 */ /* 0x000fc80007ffe0ff */
[----:B------:R-:W-:Y:S01]  /*5a00*/  LEA.HI.X R5, R8, UR11, R11, 0x2, P0 ;  /* 0x0000000b08057c11 */ /* 0x000fe200080f140b */
[----:B------:R-:W-:-:S05]  /*5a10*/  FMUL.FTZ R11, R2, UR17 ;  /* 0x00000011020b7c20 */ /* 0x000fca0008410000 */
[----:B------:R1:W-:Y:S02]  /*5a20*/  STG.E.64 desc[UR14][R4.64], R10 ;  /* 0x0000000a04007986 */ /* 0x0003e4000c101b0e */
.L_x_1469:
[----:B------:R-:W-:Y:S05]  /*5a30*/  BSYNC B0 ;  /* 0x0000000000007941 */ /* 0x000fea0003800000 */
.L_x_1468:
[----:B------:R-:W-:Y:S05]  /*5a40*/  @!P6 BRA `(.L_x_1470) ;  /* 0x000000000048e947 */ /* 0x000fea0003800000 */
[----:B------:R-:W-:Y:S01]  /*5a50*/  FFMA.FTZ R22, R3, R20, R22 ;  /* 0x0000001403167223 */ /* 0x000fe20000010016 */
[----:B------:R-:W-:-:S03]  /*5a60*/  FFMA.FTZ R23, R0, R21, R23 ;  /* 0x0000001500177223 */ /* 0x000fc60000010017 */
[----:B------:R-:W-:Y:S01]  /*5a70*/  FMUL.FTZ R2, R22, -1.4426950216293334961 ;  /* 0xbfb8aa3b16027820 */ /* 0x000fe20000410000 */
[----:B-1-34-:R-:W-:-:S05]  /*5a80*/  FMUL.FTZ R8, R23, -1.4426950216293334961 ;  /* 0xbfb8aa3b17087820 */ /* 0x01afca0000410000 */
[----:B------:R-:W1:Y:S08]  /*5a90*/  MUFU.EX2 R2, R2 ;  /* 0x0000000200027308 */ /* 0x000e700000000800 */
[----:B------:R-:W3:Y:S01]  /*5aa0*/  MUFU.EX2 R8, R8 ;  /* 0x0000000800087308 */ /* 0x000ee20000000800 */
[----:B-1----:R-:W-:-:S07]  /*5ab0*/  FADD.FTZ R4, R2, 1 ;  /* 0x3f80000002047421 */ /* 0x002fce0000010000 */
[----:B------:R-:W1:Y:S01]  /*5ac0*/  MUFU.RCP R5, R4 ;  /* 0x0000000400057308 */ /* 0x000e620000001000 */
[----:B---3--:R-:W-:-:S07]  /*5ad0*/  FADD.FTZ R9, R8, 1 ;  /* 0x3f80000008097421 */ /* 0x008fce0000010000 */
[----:B--2---:R-:W2:Y:S01]  /*5ae0*/  MUFU.RCP R10, R9 ;  /* 0x00000009000a7308 */ /* 0x004ea20000001000 */
        /* <DEDUP_REMOVED lines=8> */
.L_x_1470:
[----:B------:R-:W-:Y:S04]  /*5b70*/  BSSY B0, `(.L_x_1471) ;  /* 0x0000012000007945 */ /* 0x000fe80003800000 */
[----:B------:R-:W-:Y:S05]  /*5b80*/  @P5 BRA `(.L_x_1472) ;  /* 0x0000000000405947 */ /* 0x000fea0003800000 */
        /* <DEDUP_REMOVED lines=10> */
[----:B-1----:R-:W-:Y:S01]  /*5c30*/  FMUL.FTZ R4, R3, UR17 ;  /* 0x0000001103047c20 */ /* 0x002fe20008410000 */
[----:B------:R-:W-:Y:S01]  /*5c40*/  LEA R2, P0, R70, UR10, 0x2 ;  /* 0x0000000a46027c11 */ /* 0x000fe2000f8010ff */
[----:B------:R-:W-:Y:S01]  /*5c50*/  FMUL.FTZ R5, R0, UR17 ;  /* 0x0000001100057c20 */ /* 0x000fe20008410000 */
[----:B------:R-:W-:-:S04]  /*5c60*/  IADD3 R61, R71, R61, RZ ;  /* 0x0000003d473d7210 */ /* 0x000fc80007ffe0ff */
[----:B------:R-:W-:-:S05]  /*5c70*/  LEA.HI.X R3, R70, UR11, R61, 0x2, P0 ;  /* 0x0000000b46037c11 */ /* 0x000fca00080f143d */
[----:B------:R1:W-:Y:S02]  /*5c80*/  STG.E.64 desc[UR14][R2.64], R4 ;  /* 0x0000000402007986 */ /* 0x0003e4000c101b0e */
.L_x_1472:
[----:B------:R-:W-:Y:S05]  /*5c90*/  BSYNC B0 ;  /* 0x0000000000007941 */ /* 0x000fea0003800000 */
.L_x_1471:
[----:B------:R-:W-:Y:S01]  /*5ca0*/  ULDC UR11, c[0x0][0x2a0] ;  /* 0x0000a800000b7ab9 */ /* 0x000fe20000000800 */
[----:B------:R-:W-:Y:S01]  /*5cb0*/  ULDC UR12, c[0x0][0x270] ;  /* 0x00009c00000c7ab9 */ /* 0x000fe20000000800 */
[----:B------:R-:W-:Y:S01]  /*5cc0*/  ULDC UR10, c[0x0][0x10] ;  /* 0x00000400000a7ab9 */ /* 0x000fe20000000800 */
[----:B------:R-:W-:Y:S02]  /*5cd0*/  UIMAD UR11, UR11, UR12, URZ ;  /* 0x0000000c0b0b72a4 */ /* 0x000fe4000f8e023f */
[----:B------:R-:W-:Y:S02]  /*5ce0*/  UIADD3 UR9, UR10, UR9, URZ ;  /* 0x000000090a097290 */ /* 0x000fe4000fffe03f */
[----:B------:R-:W-:Y:S02]  /*5cf0*/  UIADD3 UR4, UR4, 0x1, URZ ;  /* 0x0000000104047890 */ /* 0x000fe4000fffe03f */
[----:B------:R-:W-:-:S06]  /*5d00*/  UISETP.GE.AND UP0, UPT, UR9, UR11, UPT ;  /* 0x0000000b0900728c */ /* 0x000fcc000bf06270 */
[----:B------:R-:W-:-:S13]  /*5d10*/  PLOP3.LUT P0, PT, PT, PT, UP0, 0x80, 0x0 ;  /* 0x000000000000781c */ /* 0x000fda0003f0f008 */
[----:B------:R-:W-:Y:S05]  /*5d20*/  @!P0 BRA `(.L_x_1473) ;  /* 0xffffffa4003c8947 */ /* 0x000fea000383ffff */
.L_x_1421:
[----:B-1----:R-:W1:Y:S01]  /*5d30*/  LDC R4, c[0x0][0xc] ;  /* 0x00000300ff047b82 */ /* 0x002e620000000800 */
[----:B------:R-:W-:Y:S01]  /*5d40*/  ISETP.NE.AND P1, PT, R66, RZ, PT ;  /* 0x000000ff4200720c */ /* 0x000fe20003f25270 */
[----:B------:R-:W-:Y:S06]  /*5d50*/  BSSY B0, `(.L_x_1474) ;  /* 0x0000011000007945 */ /* 0x000fec0003800000 */
[----:B------:R-:W5:Y:S08]  /*5d60*/  LDC R7, c[0x0][0x10] ;  /* 0x00000400ff077b82 */ /* 0x000f700000000800 */
[----:B------:R-:W0:Y:S01]  /*5d70*/  LDC.64 R2, c[0x0][0x258] ;  /* 0x00009600ff027b82 */ /* 0x000e220000000a00 */
[----:B-1----:R-:W-:-:S02]  /*5d80*/  ISETP.NE.AND P0, PT, R4, 0x1, PT ;  /* 0x000000010400780c */ /* 0x002fc40003f05270 */
[----:B-----5:R-:W-:-:S04]  /*5d90*/  SHF.L.U32 R0, R7, 0x1, RZ ;  /* 0x0000000107007819 */ /* 0x020fc800000006ff */
        /* <DEDUP_REMOVED lines=12> */
.L_x_1475:
[----:B------:R-:W-:Y:S05]  /*5e60*/  BSYNC B0 ;  /* 0x0000000000007941 */ /* 0x000fea0003800000 */
.L_x_1474:
[----:B------:R-:W1:Y:S01]  /*5e70*/  S2UR UR4, SR_CTAID.X ;  /* 0x00000000000479c3 */ /* 0x000e620000002500 */
[----:B------:R-:W-:Y:S02]  /*5e80*/  IADD3 R0, R4, -0x1, RZ ;  /* 0xffffffff04007810 */ /* 0x000fe40007ffe0ff */
[----:B0-----:R-:W-:-:S05]  /*5e90*/  IADD3 R5, R7, -0x1, RZ ;  /* 0xffffffff07057810 */ /* 0x001fca0007ffe0ff */
[----:B------:R-:W0:Y:S01]  /*5ea0*/  S2UR UR5, SR_CTAID.Y ;  /* 0x00000000000579c3 */ /* 0x000e220000002600 */
[----:B-1----:R-:W-:-:S04]  /*5eb0*/  ISETP.NE.AND P0, PT, R0, UR4, PT ;  /* 0x0000000400007c0c */ /* 0x002fc8000bf05270 */
[----:B0-----:R-:W-:-:S13]  /*5ec0*/  ISETP.NE.OR P0, PT, R5, UR5, P0 ;  /* 0x0000000505007c0c */ /* 0x001fda0008705670 */
[----:B------:R-:W-:Y:S05]  /*5ed0*/  @P0 EXIT ;  /* 0x000000000000094d */ /* 0x000fea0003800000 */
[----:B------:R-:W-:Y:S05]  /*5ee0*/  @P1 BRA `(.L_x_1476) ;  /* 0x0000000000201947 */ /* 0x000fea0003800000 */
[----:B------:R-:W-:-:S05]  /*5ef0*/  IMAD R0, R4, R7, RZ ;  /* 0x0000000704007224 */ /* 0x000fca00078e02ff */
[----:B------:R-:W-:-:S13]  /*5f00*/  ISETP.NE.AND P0, PT, R0, -0x1, PT ;  /* 0xffffffff0000780c */ /* 0x000fda0003f05270 */
[----:B------:R-:W-:Y:S05]  /*5f10*/  @!P0 BRA `(.L_x_1476) ;  /* 0x0000000000148947 */ /* 0x000fea0003800000 */
.L_x_1477:
[----:B------:R-:W5:Y:S04]  /*5f20*/  LDG.E.STRONG.GPU R5, desc[UR14][R2.64] ;  /* 0x0000000e02057981 */ /* 0x000f68000c1ef900 */
[----:B-----5:R-:W-:Y:S01]  /*5f30*/  CCTL.IVALL ;  /* 0x00000000ff00798f */ /* 0x020fe20002000000 */
[----:B------:R-:W-:Y:S05]  /*5f40*/  YIELD ;  /* 0x0000000000007946 */ /* 0x000fea0003800000 */
[----:B------:R-:W-:-:S13]  /*5f50*/  ISETP.NE.AND P0, PT, R5, R0, PT ;  /* 0x000000000500720c */ /* 0x000fda0003f05270 */
[----:B------:R-:W-:Y:S05]  /*5f60*/  @P0 BRA `(.L_x_1477) ;  /* 0xfffffffc00ec0947 */ /* 0x000fea000383ffff */
.L_x_1476:
[----:B------:R-:W-:Y:S05]  /*5f70*/  WARPSYNC.ALL ;  /* 0x0000000000007948 */ /* 0x000fea0003800000 */
[----:B------:R-:W0:Y:S08]  /*5f80*/  LDC.64 R22, c[0x0][0x288] ;  /* 0x0000a200ff167b82 */ /* 0x000e300000000a00 */
        /* <DEDUP_REMOVED lines=17> */
[----:B--2---:R-:W1:Y:S03]  /*60a0*/  LDC.64 R16, c[0x0][0x220] ;  /* 0x00008800ff107b82 */ /* 0x004e660000000a00 */
[----:B------:R-:W-:-:S04]  /*60b0*/  IADD3.X R5, RZ, R5, RZ, P0, !PT ;  /* 0x00000005ff057210 */ /* 0x000fc800007fe4ff */
[--C-:B------:R-:W-:Y:S02]  /*60c0*/  SHF.R.S64 R29, R2, 0x1, R5.reuse ;  /* 0x00000001021d7819 */ /* 0x100fe40000001005 */
[----:B------:R-:W-:-:S04]  /*60d0*/  SHF.R.S32.HI R2, RZ, 0x1, R5 ;  /* 0x00000001ff027819 */ /* 0x000fc80000011405 */
[----:B------:R-:W-:-:S07]  /*60e0*/  SHF.L.U64.HI R31, R29, 0x2, R2 ;  /* 0x000000021d1f7819 */ /* 0x000fce0000010202 */
.L_x_1478:
[----:B------:R-:W-:-:S04]  /*60f0*/  LEA R6, P0, R66, UR4, 0x2 ;  /* 0x0000000442067c11 */ /* 0x000fc8000f8010ff */
[----:B------:R-:W-:Y:S02]  /*6100*/  LEA.HI.X R7, R66, UR5, R0, 0x2, P0 ;  /* 0x0000000542077c11 */ /* 0x000fe400080f1400 */
[-C--:B---34-:R-:W-:Y:S02]  /*6110*/  LEA R8, P0, R25, R6.reuse, 0x2 ;  /* 0x0000000619087211 */ /* 0x098fe400078010ff */
        /* <DEDUP_REMOVED lines=20> */
.L_x_1479:
        /* <DEDUP_REMOVED lines=10> */
.L_x_3322:


//--------------------- .text._Z35group_norm_nhwc_bwd_one_pass_kernelI11Fp32IOFp32WLi512ELi16ELi256EEv26Group_norm_nhwc_bwd_params --------------------------
	.section	.text._Z35group_norm_nhwc_bwd_one_pass_kernelI11Fp32IOFp32WLi512ELi16ELi256EEv26Group_norm_nhwc_bwd_params,"ax",@progbits
	.align	128
        .global         _Z35group_norm_nhwc_bwd_one_pass_kernelI11Fp32IOFp32WLi512ELi16ELi256EEv26Group_norm_nhwc_bwd_params
        .type           _Z35group_norm_nhwc_bwd_one_pass_kernelI11Fp32IOFp32WLi512ELi16ELi256EEv26Group_norm_nhwc_bwd_params,@function
        .size           _Z35group_norm_nhwc_bwd_one_pass_kernelI11Fp32IOFp32WLi512ELi16ELi256EEv26Group_norm_nhwc_bwd_params,(.L_x_3323 - _Z35group_norm_nhwc_bwd_one_pass_kernelI11Fp32IOFp32WLi512ELi16ELi256EEv26Group_norm_nhwc_bwd_params)
        .other          _Z35group_norm_nhwc_bwd_one_pass_kernelI11Fp32IOFp32WLi512ELi16ELi256EEv26Group_norm_nhwc_bwd_params,@"STO_CUDA_ENTRY STV_DEFAULT"
_Z35group_norm_nhwc_bwd_one_pass_kernelI11Fp32IOFp32WLi512ELi16ELi256EEv26Group_norm_nhwc_bwd_params:
.text._Z35group_norm_nhwc_bwd_one_pass_kernelI11Fp32IOFp32WLi512ELi16ELi256EEv26Group_norm_nhwc_bwd_params:
        /* <DEDUP_REMOVED lines=13> */
[C---:B------:R-:W-:Y:S01]  /*00d0*/  ISETP.GE.U32.AND P4, PT, R5.reuse, 0x100, PT ;  /* 0x000001000500780c */ /* 0x040fe20003f86070 */
[----:B------:R-:W-:Y:S01]  /*00e0*/  UMOV UR5, 0x400 ;  /* 0x0000040000057882 */ /* 0x000fe20000000000 */
[----:B------:R-:W-:Y:S01]  /*00f0*/  SHF.L.U32 R121, R5, 0x1, RZ ;  /* 0x0000000105797819 */ /* 0x000fe200000006ff */
[----:B------:R-:W-:Y:S01]  /*0100*/  HFMA2.MMA R106, -RZ, RZ, 0, 0 ;  /* 0x00000000ff6a7435 */ /* 0x000fe200000001ff */
[----:B------:R-:W-:Y:S02]  /*0110*/  MOV R69, R68 ;  /* 0x0000004400457202 */ /* 0x000fe40000000f00 */
[----:B------:R-:W-:Y:S01]  /*0120*/  LOP3.LUT R121, R121, 0xe, RZ, 0xc0, !PT ;  /* 0x0000000e79797812 */ /* 0x000fe200078ec0ff */
[----:B0-----:R-:W-:-:S05]  /*0130*/  IMAD R0, R3, UR10, R0 ;  /* 0x0000000a03007c24 */ /* 0x001fca000f8e0200 */
[C---:B------:R-:W-:Y:S02]  /*0140*/  IADD3 R2, R0.reuse, 0x60, RZ ;  /* 0x0000006000027810 */ /* 0x040fe40007ffe0ff */
[----:B------:R-:W-:Y:S02]  /*0150*/  IADD3 R3, R0, 0xa0, RZ ;  /* 0x000000a000037810 */ /* 0x000fe40007ffe0ff */
[----:B------:R-:W-:Y:S02]  /*0160*/  ISETP.LT.U32.AND P0, PT, R2, UR6, PT ;  /* 0x0000000602007c0c */ /* 0x000fe4000bf01070 */
[----:B------:R-:W-:Y:S02]  /*0170*/  SHF.R.S32.HI R2, RZ, 0x1f, R2 ;  /* 0x0000001fff027819 */ /* 0x000fe40000011402 */
[----:B------:R-:W-:Y:S02]  /*0180*/  IADD3 R70, R0, 0x80, RZ ;  /* 0x0000008000467810 */ /* 0x000fe40007ffe0ff */
[----:B------:R-:W-:-:S02]  /*0190*/  ISETP.LT.U32.AND P2, PT, R3, UR6, PT ;  /* 0x0000000603007c0c */ /* 0x000fc4000bf41070 */
[----:B------:R-:W-:Y:S02]  /*01a0*/  ISETP.LT.AND.EX P0, PT, R2, UR7, !P4, P0 ;  /* 0x0000000702007c0c */ /* 0x000fe4000e701300 */
[----:B------:R-:W-:Y:S02]  /*01b0*/  ISETP.LT.U32.AND P1, PT, R70, UR6, PT ;  /* 0x0000000646007c0c */ /* 0x000fe4000bf21070 */
[----:B------:R-:W-:Y:S02]  /*01c0*/  SHF.R.S32.HI R4, RZ, 0x1f, R70 ;  /* 0x0000001fff047819 */ /* 0x000fe40000011446 */
[----:B------:R-:W-:Y:S02]  /*01d0*/  SHF.R.S32.HI R3, RZ, 0x1f, R3 ;  /* 0x0000001fff037819 */ /* 0x000fe40000011403 */
[----:B------:R-:W-:Y:S02]  /*01e0*/  P2R R114, PR, RZ, 0x1 ;  /* 0x00000001ff727803 */ /* 0x000fe40000000000 */
[----:B------:R-:W-:-:S02]  /*01f0*/  ISETP.LT.AND.EX P1, PT, R4, UR7, !P4, P1 ;  /* 0x0000000704007c0c */ /* 0x000fc4000e721310 */
[----:B------:R-:W-:Y:S02]  /*0200*/  ISETP.LT.AND.EX P0, PT, R3, UR7, !P4, P2 ;  /* 0x0000000703007c0c */ /* 0x000fe4000e701320 */
[C---:B------:R-:W-:Y:S02]  /*0210*/  IADD3 R2, R0.reuse, 0xc0, RZ ;  /* 0x000000c000027810 */ /* 0x040fe40007ffe0ff */
[C---:B------:R-:W-:Y:S02]  /*0220*/  IADD3 R4, R0.reuse, 0x100, RZ ;  /* 0x0000010000047810 */ /* 0x040fe40007ffe0ff */
[----:B------:R-:W-:Y:S02]  /*0230*/  P2R R112, PR, RZ, 0x1 ;  /* 0x00000001ff707803 */ /* 0x000fe40000000000 */
[----:B------:R-:W-:Y:S02]  /*0240*/  IADD3 R3, R0, 0xe0, RZ ;  /* 0x000000e000037810 */ /* 0x000fe40007ffe0ff */
[----:B------:R-:W-:-:S02]  /*0250*/  ISETP.LT.U32.AND P2, PT, R2, UR6, PT ;  /* 0x0000000602007c0c */ /* 0x000fc4000bf41070 */
[----:B------:R-:W-:Y:S02]  /*0260*/  ISETP.LT.U32.AND P0, PT, R4, UR6, PT ;  /* 0x0000000604007c0c */ /* 0x000fe4000bf01070 */
[----:B------:R-:W-:Y:S02]  /*0270*/  SHF.R.S32.HI R2, RZ, 0x1f, R2 ;  /* 0x0000001fff027819 */ /* 0x000fe40000011402 */
[----:B------:R-:W-:Y:S02]  /*0280*/  SHF.R.S32.HI R4, RZ, 0x1f, R4 ;  /* 0x0000001fff047819 */ /* 0x000fe40000011404 */
[----:B------:R-:W-:Y:S02]  /*0290*/  P2R R113, PR, RZ, 0x2 ;  /* 0x00000002ff717803 */ /* 0x000fe40000000000 */
[----:B------:R-:W-:Y:S02]  /*02a0*/  ISETP.LT.U32.AND P1, PT, R3, UR6, PT ;  /* 0x0000000603007c0c */ /* 0x000fe4000bf21070 */
[----:B------:R-:W-:-:S02]  /*02b0*/  SHF.R.S32.HI R3, RZ, 0x1f, R3 ;  /* 0x0000001fff037819 */ /* 0x000fc40000011403 */
[----:B------:R-:W-:Y:S02]  /*02c0*/  ISETP.LT.AND.EX P2, PT, R2, UR7, !P4, P2 ;  /* 0x0000000702007c0c */ /* 0x000fe4000e741320 */
[----:B------:R-:W-:Y:S02]  /*02d0*/  ISETP.LT.AND.EX P0, PT, R4, UR7, !P4, P0 ;  /* 0x0000000704007c0c */ /* 0x000fe4000e701300 */
[C---:B------:R-:W-:Y:S02]  /*02e0*/  IADD3 R2, R0.reuse, 0x120, RZ ;  /* 0x0000012000027810 */ /* 0x040fe40007ffe0ff */
[----:B------:R-:W-:Y:S02]  /*02f0*/  ISETP.LT.AND.EX P1, PT, R3, UR7, !P4, P1 ;  /* 0x0000000703007c0c */ /* 0x000fe4000e721310 */
[----:B------:R-:W-:Y:S02]  /*0300*/  P2R R109, PR, RZ, 0x1 ;  /* 0x00000001ff6d7803 */ /* 0x000fe40000000000 */
[----:B------:R-:W-:-:S02]  /*0310*/  IADD3 R4, R0, 0x140, RZ ;  /* 0x0000014000047810 */ /* 0x000fc40007ffe0ff */
[----:B------:R-:W-:Y:S02]  /*0320*/  SHF.R.S32.HI R3, RZ, 0x1f, R2 ;  /* 0x0000001fff037819 */ /* 0x000fe40000011402 */
[----:B------:R-:W-:Y:S02]  /*0330*/  ISETP.LT.U32.AND P0, PT, R2, UR6, PT ;  /* 0x0000000602007c0c */ /* 0x000fe4000bf01070 */
[----:B------:R-:W-:Y:S02]  /*0340*/  P2R R110, PR, RZ, 0x2 ;  /* 0x00000002ff6e7803 */ /* 0x000fe40000000000 */
[----:B------:R-:W-:Y:S02]  /*0350*/  ISETP.LT.AND.EX P0, PT, R3, UR7, !P4, P0 ;  /* 0x0000000703007c0c */ /* 0x000fe4000e701300 */
[----:B------:R-:W-:Y:S02]  /*0360*/  SHF.R.S32.HI R2, RZ, 0x1f, R4 ;  /* 0x0000001fff027819 */ /* 0x000fe40000011404 */
[----:B------:R-:W-:-:S02]  /*0370*/  ISETP.LT.U32.AND P1, PT, R4, UR6, PT ;  /* 0x0000000604007c0c */ /* 0x000fc4000bf21070 */
[----:B------:R-:W-:Y:S02]  /*0380*/  IADD3 R3, R0, 0x160, RZ ;  /* 0x0000016000037810 */ /* 0x000fe40007ffe0ff */
[----:B------:R-:W-:Y:S02]  /*0390*/  ISETP.LT.AND.EX P1, PT, R2, UR7, !P4, P1 ;  /* 0x0000000702007c0c */ /* 0x000fe4000e721310 */
[----:B------:R-:W-:Y:S02]  /*03a0*/  P2R R111, PR, RZ, 0x4 ;  /* 0x00000004ff6f7803 */ /* 0x000fe40000000000 */
[----:B------:R-:W-:Y:S02]  /*03b0*/  SHF.R.S32.HI R2, RZ, 0x1f, R3 ;  /* 0x0000001fff027819 */ /* 0x000fe40000011403 */
[----:B------:R-:W-:Y:S02]  /*03c0*/  ISETP.LT.U32.AND P2, PT, R3, UR6, PT ;  /* 0x0000000603007c0c */ /* 0x000fe4000bf41070 */
[----:B------:R-:W-:-:S02]  /*03d0*/  SHF.R.S32.HI R118, RZ, 0x1f, R0 ;  /* 0x0000001fff767819 */ /* 0x000fc40000011400 */
[----:B------:R-:W-:Y:S02]  /*03e0*/  ISETP.LT.AND.EX P2, PT, R2, UR7, !P4, P2 ;  /* 0x0000000702007c0c */ /* 0x000fe4000e741320 */
[----:B------:R-:W0:Y:S01]  /*03f0*/  LDC.64 R2, c[0x0][0x288] ;  /* 0x0000a200ff027b82 */ /* 0x000e220000000a00 */
[C---:B------:R-:W-:Y:S02]  /*0400*/  ISETP.LT.U32.AND P3, PT, R0.reuse, UR6, PT ;  /* 0x0000000600007c0c */ /* 0x040fe4000bf61070 */
[----:B------:R-:W-:Y:S02]  /*0410*/  IADD3 R107, R0, 0x20, RZ ;  /* 0x00000020006b7810 */ /* 0x000fe40007ffe0ff */
[----:B------:R-:W-:Y:S02]  /*0420*/  ISETP.LT.AND.EX P3, PT, R118, UR7, !P4, P3 ;  /* 0x0000000776007c0c */ /* 0x000fe4000e761330 */
[----:B------:R-:W-:Y:S02]  /*0430*/  IADD3 R108, R0, 0x40, RZ ;  /* 0x00000040006c7810 */ /* 0x000fe40007ffe0ff */
[----:B------:R-:W-:-:S02]  /*0440*/  P2R R115, PR, RZ, 0x8 ;  /* 0x00000008ff737803 */ /* 0x000fc40000000000 */
[----:B------:R-:W-:Y:S02]  /*0450*/  SHF.R.S32.HI R117, RZ, 0x1f, R107 ;  /* 0x0000001fff757819 */ /* 0x000fe4000001146b */
[----:B------:R-:W-:Y:S02]  /*0460*/  ISETP.LT.U32.AND P3, PT, R107, UR6, PT ;  /* 0x000000066b007c0c */ /* 0x000fe4000bf61070 */
[----:B------:R-:W-:Y:S02]  /*0470*/  SHF.R.S32.HI R116, RZ, 0x1f, R108 ;  /* 0x0000001fff747819 */ /* 0x000fe4000001146c */
[----:B------:R-:W-:Y:S01]  /*0480*/  ISETP.LT.U32.AND P5, PT, R108, UR6, PT ;  /* 0x000000066c007c0c */ /* 0x000fe2000bfa1070 */
[----:B------:R-:W-:Y:S01]  /*0490*/  UIADD3 UR6, UR5, 0x60, URZ ;  /* 0x0000006005067890 */ /* 0x000fe2000fffe03f */
[----:B------:R-:W-:Y:S02]  /*04a0*/  ISETP.LT.AND.EX P3, PT, R117, UR7, !P4, P3 ;  /* 0x0000000775007c0c */ /* 0x000fe4000e761330 */
[----:B------:R-:W-:Y:S01]  /*04b0*/  ISETP.LT.AND.EX P4, PT, R116, UR7, !P4, P5 ;  /* 0x0000000774007c0c */ /* 0x000fe2000e781350 */
[----:B------:R-:W1:Y:S01]  /*04c0*/  S2UR UR7, SR_CgaCtaId ;  /* 0x00000000000779c3 */ /* 0x000e620000008800 */
[----:B------:R-:W-:-:S02]  /*04d0*/  SHF.R.S32.HI R4, RZ, 0x1f, R5 ;  /* 0x0000001fff047819 */ /* 0x000fc40000011405 */
[C---:B0-----:R-:W-:Y:S02]  /*04e0*/  LEA.HI R119, P5, R3.reuse, R2, RZ, 0x1 ;  /* 0x0000000203777211 */ /* 0x041fe400078b08ff */
[-C--:B------:R-:W-:Y:S02]  /*04f0*/  LEA R7, R3, R3.reuse, 0x1 ;  /* 0x0000000303077211 */ /* 0x080fe400078e08ff */
[----:B------:R-:W-:Y:S01]  /*0500*/  IADD3.X R6, RZ, R3, RZ, P5, !PT ;  /* 0x00000003ff067210 */ /* 0x000fe20002ffe4ff */
[----:B------:R-:W-:Y:S01]  /*0510*/  IMAD.WIDE.U32 R2, R2, 0x3, RZ ;  /* 0x0000000302027825 */ /* 0x000fe200078e00ff */
[----:B------:R-:W-:Y:S02]  /*0520*/  LEA.HI R4, R4, R5, RZ, 0x5 ;  /* 0x0000000504047211 */ /* 0x000fe400078f28ff */
[----:B------:R-:W-:Y:S02]  /*0530*/  SHF.R.S64 R119, R119, 0x1, R6 ;  /* 0x0000000177777819 */ /* 0x000fe40000001006 */
[----:B------:R-:W-:-:S02]  /*0540*/  IADD3 R7, R3, R7, RZ ;  /* 0x0000000703077210 */ /* 0x000fc40007ffe0ff */
[----:B------:R-:W-:Y:S02]  /*0550*/  SHF.R.S32.HI R4, RZ, 0x5, R4 ;  /* 0x00000005ff047819 */ /* 0x000fe40000011404 */
[----:B------:R-:W-:Y:S02]  /*0560*/  LEA.HI R120, P5, R7, R2, RZ, 0x1 ;  /* 0x0000000207787211 */ /* 0x000fe400078b08ff */
[----:B------:R-:W0:Y:S01]  /*0570*/  LDC R2, c[0x0][0x10] ;  /* 0x00000400ff027b82 */ /* 0x000e220000000800 */
[----:B------:R-:W-:Y:S02]  /*0580*/  IADD3 R101, R0, 0x1e0, RZ ;  /* 0x000001e000657810 */ /* 0x000fe40007ffe0ff */
[----:B------:R-:W-:Y:S01]  /*0590*/  IADD3.X R7, RZ, R7, RZ, P5, !PT ;  /* 0x00000007ff077210 */ /* 0x000fe20002ffe4ff */
[----:B-1----:R-:W-:Y:S02]  /*05a0*/  ULEA UR5, UR7, UR5, 0x18 ;  /* 0x0000000507057291 */ /* 0x002fe4000f8ec03f */
[----:B------:R-:W-:-:S02]  /*05b0*/  ULEA UR6, UR7, UR6, 0x18 ;  /* 0x0000000607067291 */ /* 0x000fc4000f8ec03f */
[----:B------:R-:W1:Y:S01]  /*05c0*/  LDC R104, c[0x0][0xc] ;  /* 0x00000300ff687b82 */ /* 0x000e620000000800 */
[--C-:B------:R-:W-:Y:S01]  /*05d0*/  SHF.R.S64 R120, R120, 0x1, R7.reuse ;  /* 0x0000000178787819 */ /* 0x100fe20000001007 */
[----:B------:R-:W-:Y:S01]  /*05e0*/  ULDC.U8 UR7, c[0x0][0x2a4] ;  /* 0x0000a90000077ab9 */ /* 0x000fe20000000000 */
[----:B------:R-:W-:Y:S02]  /*05f0*/  LEA R122, R4, UR5, 0x3 ;  /* 0x00000005047a7c11 */ /* 0x000fe4000f8e18ff */
[----:B------:R-:W-:Y:S02]  /*0600*/  SHF.R.S32.HI R4, RZ, 0x1, R6 ;  /* 0x00000001ff047819 */ /* 0x000fe40000011406 */
[----:B------:R-:W-:Y:S02]  /*0610*/  SHF.R.S32.HI R7, RZ, 0x1, R7 ;  /* 0x00000001ff077819 */ /* 0x000fe40000011407 */
[----:B------:R-:W-:Y:S02]  /*0620*/  SHF.L.U64.HI R123, R119, 0x2, R4 ;  /* 0x00000002777b7819 */ /* 0x000fe40000010204 */
[----:B------:R-:W-:Y:S01]  /*0630*/  SHF.L.U64.HI R124, R120, 0x2, R7 ;  /* 0x00000002787c7819 */ /* 0x000fe20000010207 */
[----:B0-----:R-:W-:Y:S01]  /*0640*/  IMAD R3, R2, UR10, R68 ;  /* 0x0000000a02037c24 */ /* 0x001fe2000f8e0244 */
[----:B------:R-:W-:-:S02]  /*0650*/  LEA R3, R5, UR6, 0x4 ;  /* 0x0000000605037c11 */ /* 0x000fc4000f8e20ff */
[----:B-1----:R-:W-:-:S04]  /*0660*/  LOP3.LUT R8, R104, 0x3, RZ, 0xc0, !PT ;  /* 0x0000000368087812 */ /* 0x002fc800078ec0ff */
[----:B------:R-:W-:-:S07]  /*0670*/  IADD3 R6, -R8, R104, RZ ;  /* 0x0000006808067210 */ /* 0x000fce0007ffe1ff */
.L_x_1563:
[----:B0-----:R-:W0:Y:S01]  /*0680*/  LDC R10, c[0x0][0x2a0] ;  /* 0x0000a800ff0a7b82 */ /* 0x001e220000000800 */
[----:B------:R-:W-:Y:S01]  /*0690*/  ISETP.NE.AND P6, PT, R115, RZ, PT ;  /* 0x000000ff7300720c */ /* 0x000fe20003fc5270 */
[----:B------:R-:W-:Y:S01]  /*06a0*/  ULDC.64 UR12, c[0x0][0x298] ;  /* 0x0000a600000c7ab9 */ /* 0x000fe20000000a00 */
[C---:B------:R-:W-:Y:S02]  /*06b0*/  IADD3 R15, R0.reuse, 0x60, RZ ;  /* 0x00000060000f7810 */ /* 0x040fe40007ffe0ff */
[----:B------:R-:W-:Y:S02]  /*06c0*/  P2R R33, PR, RZ, 0x8 ;  /* 0x00000008ff217803 */ /* 0x000fe40000000000 */
[C---:B--2---:R-:W-:Y:S01]  /*06d0*/  IADD3 R17, R0.reuse, 0x160, RZ ;  /* 0x0000016000117810 */ /* 0x044fe20007ffe0ff */
[----:B-1----:R-:W1:Y:S01]  /*06e0*/  @P3 LDC.64 R20, c[0x0][0x230] ;  /* 0x00008c00ff143b82 */ /* 0x002e620000000a00 */
[----:B------:R-:W-:Y:S02]  /*06f0*/  P2R R30, PR, RZ, 0x4 ;  /* 0x00000004ff1e7803 */ /* 0x000fe40000000000 */
[----:B------:R-:W-:-:S02]  /*0700*/  IADD3 R19, R0, 0x1a0, RZ ;  /* 0x000001a000137810 */ /* 0x000fc40007ffe0ff */
[----:B------:R-:W-:Y:S02]  /*0710*/  IADD3 R31, R0, 0x1c0, RZ ;  /* 0x000001c0001f7810 */ /* 0x000fe40007ffe0ff */
[----:B------:R-:W-:Y:S01]  /*0720*/  P2R R32, PR, RZ, 0x2 ;  /* 0x00000002ff207803 */ /* 0x000fe20000000000 */
[----:B------:R-:W2:Y:S01]  /*0730*/  @P6 LDC.64 R12, c[0x0][0x288] ;  /* 0x0000a200ff0c6b82 */ /* 0x000ea20000000a00 */
[----:B0-----:R-:W-:-:S07]  /*0740*/  IABS R11, R10 ;  /* 0x0000000a000b7213 */ /* 0x001fce0000000000 */
[----:B------:R-:W0:Y:S01]  /*0750*/  @P6 LDC.64 R46, c[0x0][0x230] ;  /* 0x00008c00ff2e6b82 */ /* 0x000e220000000a00 */
[----:B------:R-:W3:Y:S07]  /*0760*/  I2F.RP R4, R11 ;  /* 0x0000000b00047306 */ /* 0x000eee0000209400 */
[----:B------:R-:W4:Y:S08]  /*0770*/  @P4 LDC.64 R62, c[0x0][0x230] ;  /* 0x00008c00ff3e4b82 */ /* 0x000f300000000a00 */
[----:B------:R-:W4:Y:S01]  /*0780*/  @P1 LDC.64 R38, c[0x0][0x230] ;  /* 0x00008c00ff261b82 */ /* 0x000f220000000a00 */
[----:B---3--:R-:W3:Y:S07]  /*0790*/  MUFU.RCP R4, R4 ;  /* 0x0000000400047308 */ /* 0x008eee0000001000 */
[----:B------:R-:W4:Y:S08]  /*07a0*/  @P2 LDC.64 R48, c[0x0][0x230] ;  /* 0x00008c00ff302b82 */ /* 0x000f300000000a00 */
[----:B------:R-:W4:Y:S01]  /*07b0*/  @P2 LDC.64 R42, c[0x0][0x228] ;  /* 0x00008a00ff2a2b82 */ /* 0x000f220000000a00 */
[----:B---3--:R-:W-:-:S04]  /*07c0*/  IADD3 R6, R4, 0xffffffe, RZ ;  /* 0x0ffffffe04067810 */ /* 0x008fc80007ffe0ff */
[----:B------:R3:W1:Y:S03]  /*07d0*/  F2I.FTZ.U32.TRUNC.NTZ R7, R6 ;  /* 0x0000000600077305 */ /* 0x000666000021f000 */
[----:B------:R-:W2:Y:S01]  /*07e0*/  LDC.64 R76, c[0x0][0x248] ;  /* 0x00009200ff4c7b82 */ /* 0x000ea20000000a00 */
[----:B---3--:R-:W-:-:S07]  /*07f0*/  MOV R6, RZ ;  /* 0x000000ff00067202 */ /* 0x008fce0000000f00 */
[----:B------:R-:W3:Y:S01]  /*0800*/  @P0 LDC.64 R86, c[0x0][0x228] ;  /* 0x00008a00ff560b82 */ /* 0x000ee20000000a00 */
[----:B-1----:R-:W-:-:S05]  /*0810*/  IADD3 R8, RZ, -R7, RZ ;  /* 0x80000007ff087210 */ /* 0x002fca0007ffe0ff */
[----:B------:R-:W-:Y:S01]  /*0820*/  IMAD R9, R8, R11, RZ ;  /* 0x0000000b08097224 */ /* 0x000fe200078e02ff */
[----:B------:R-:W-:-:S03]  /*0830*/  IABS R8, R69 ;  /* 0x0000004500087213 */ /* 0x000fc60000000000 */
[----:B------:R-:W-:-:S04]  /*0840*/  IMAD.HI.U32 R7, R7, R9, R6 ;  /* 0x0000000907077227 */ /* 0x000fc800078e0006 */
[----:B--2---:R-:W-:-:S04]  /*0850*/  IMAD.WIDE R76, R69, 0x8, R76 ;  /* 0x00000008454c7825 */ /* 0x004fc800078e024c */
[----:B------:R-:W-:Y:S02]  /*0860*/  IMAD.HI.U32 R7, R7, R8, RZ ;  /* 0x0000000807077227 */ /* 0x000fe400078e00ff */
[----:B------:R-:W2:Y:S03]  /*0870*/  LDG.E.64 R76, desc[UR8][R76.64] ;  /* 0x000000084c4c7981 */ /* 0x000ea6000c1e1b00 */
        /* <DEDUP_REMOVED lines=9> */
[----:B------:R-:W-:-:S11]  /*0910*/  LOP3.LUT R4, R69, R10, RZ, 0x3c, !PT ;  /* 0x0000000a45047212 */ /* 0x000fd600078e3cff */
        /* <DEDUP_REMOVED lines=9> */
[----:B------:R-:W-:Y:S02]  /*09b0*/  SHF.R.S32.HI R4, RZ, 0x1f, R7 ;  /* 0x0000001fff047819 */ /* 0x000fe40000011407 */
[----:B------:R-:W-:-:S03]  /*09c0*/  LEA R84, R105, R121, 0x4 ;  /* 0x0000007969547211 */ /* 0x000fc600078e20ff */
[----:B------:R-:W-:Y:S01]  /*09d0*/  IMAD R4, R4, UR12, RZ ;  /* 0x0000000c04047c24 */ /* 0x000fe2000f8e02ff */
[----:B------:R-:W-:-:S03]  /*09e0*/  SHF.R.S32.HI R85, RZ, 0x1f, R84 ;  /* 0x0000001fff557819 */ /* 0x000fc60000011454 */
[C---:B------:R-:W-:Y:S02]  /*09f0*/  IMAD R9, R7.reuse, UR13, R4 ;  /* 0x0000000d07097c24 */ /* 0x040fe4000f8e0204 */
[----:B------:R-:W-:Y:S01]  /*0a00*/  IMAD.WIDE.U32 R6, R7, UR12, R84 ;  /* 0x0000000c07067c25 */ /* 0x000fe2000f8e0054 */
[----:B------:R-:W-:-:S03]  /*0a10*/  ULDC.64 UR12, c[0x0][0x290] ;  /* 0x0000a400000c7ab9 */ /* 0x000fc60000000a00 */
[----:B------:R-:W-:Y:S01]  /*0a20*/  @P6 IMAD R4, R118, R12, RZ ;  /* 0x0000000c76046224 */ /* 0x000fe200078e02ff */
[----:B------:R-:W-:Y:S02]  /*0a30*/  IADD3 R9, R7, R9, RZ ;  /* 0x0000000907097210 */ /* 0x000fe40007ffe0ff */
[-C--:B------:R-:W-:Y:S01]  /*0a40*/  @P6 MOV R8, R6.reuse ;  /* 0x0000000600086202 */ /* 0x080fe20000000f00 */
[C---:B------:R-:W-:Y:S01]  /*0a50*/  @P6 IMAD R13, R0.reuse, R13, R4 ;  /* 0x0000000d000d6224 */ /* 0x040fe200078e0204 */
[----:B------:R-:W-:Y:S02]  /*0a60*/  @P0 MOV R74, R6 ;  /* 0x00000006004a0202 */ /* 0x000fe40000000f00 */
[----:B------:R-:W-:Y:S01]  /*0a70*/  @P0 MOV R75, R9 ;  /* 0x00000009004b0202 */ /* 0x000fe20000000f00 */
[----:B------:R-:W-:-:S05]  /*0a80*/  @P6 IMAD.WIDE.U32 R10, R0, R12, R8 ;  /* 0x0000000c000a6225 */ /* 0x000fca00078e0008 */
[----:B------:R-:W-:Y:S02]  /*0a90*/  @P6 IADD3 R11, R11, R13, RZ ;  /* 0x0000000d0b0b6210 */ /* 0x000fe40007ffe0ff */
[----:B------:R-:W1:Y:S01]  /*0aa0*/  @P6 LDC.64 R12, c[0x0][0x228] ;  /* 0x00008a00ff0c6b82 */ /* 0x000e620000000a00 */
[C---:B------:R-:W-:Y:S02]  /*0ab0*/  @P6 SHF.L.U32 R23, R10.reuse, 0x2, RZ ;  /* 0x000000020a176819 */ /* 0x040fe400000006ff */
[----:B------:R-:W-:Y:S02]  /*0ac0*/  @P6 SHF.L.U64.HI R10, R10, 0x2, R11 ;  /* 0x000000020a0a6819 */ /* 0x000fe4000001020b */
[----:B0-----:R-:W-:Y:S02]  /*0ad0*/  @P6 IADD3 R46, P5, R23, R46, RZ ;  /* 0x0000002e172e6210 */ /* 0x001fe40007fbe0ff */
[----:B------:R-:W-:Y:S02]  /*0ae0*/  @P3 MOV R11, R9 ;  /* 0x00000009000b3202 */ /* 0x000fe40000000f00 */
[----:B------:R-:W-:-:S02]  /*0af0*/  @P6 IADD3.X R47, R10, R47, RZ, P5, !PT ;  /* 0x0000002f0a2f6210 */ /* 0x000fc40002ffe4ff */
[----:B-1----:R-:W-:-:S04]  /*0b00*/  @P6 IADD3 R22, P5, R23, R12, RZ ;  /* 0x0000000c17166210 */ /* 0x002fc80007fbe0ff */
[----:B------:R-:W-:Y:S02]  /*0b10*/  @P6 IADD3.X R23, R10, R13, RZ, P5, !PT ;  /* 0x0000000d0a176210 */ /* 0x000fe40002ffe4ff */
[----:B------:R-:W0:Y:S01]  /*0b20*/  @P3 LDC.64 R12, c[0x0][0x288] ;  /* 0x0000a200ff0c3b82 */ /* 0x000e220000000a00 */
[----:B------:R-:W-:Y:S02]  /*0b30*/  @P3 MOV R10, R6 ;  /* 0x00000006000a3202 */ /* 0x000fe40000000f00 */
[----:B------:R-:W-:-:S13]  /*0b40*/  ISETP.NE.AND P6, PT, R114, RZ, PT ;  /* 0x000000ff7200720c */ /* 0x000fda0003fc5270 */
[----:B------:R-:W1:Y:S01]  /*0b50*/  @P6 LDC.64 R26, c[0x0][0x230] ;  /* 0x00008c00ff1a6b82 */ /* 0x000e620000000a00 */
[-C--:B0-----:R-:W-:Y:S02]  /*0b60*/  @P3 IMAD R4, R117, R12.reuse, RZ ;  /* 0x0000000c75043224 */ /* 0x081fe400078e02ff */
[----:B------:R-:W-:-:S04]  /*0b70*/  @P3 IMAD.WIDE.U32 R10, R107, R12, R10 ;  /* 0x0000000c6b0a3225 */ /* 0x000fc800078e000a */
[----:B------:R-:W-:Y:S01]  /*0b80*/  @P3 IMAD R13, R107, R13, R4 ;  /* 0x0000000d6b0d3224 */ /* 0x000fe200078e0204 */
[----:B------:R-:W-:-:S04]  /*0b90*/  @P3 SHF.L.U32 R25, R10, 0x2, RZ ;  /* 0x000000020a193819 */ /* 0x000fc800000006ff */
[----:B------:R-:W-:Y:S02]  /*0ba0*/  @P3 IADD3 R11, R11, R13, RZ ;  /* 0x0000000d0b0b3210 */ /* 0x000fe40007ffe0ff */
[----:B------:R-:W0:Y:S01]  /*0bb0*/  @P3 LDC.64 R12, c[0x0][0x228] ;  /* 0x00008a00ff0c3b82 */ /* 0x000e220000000a00 */
[C---:B------:R-:W-:Y:S02]  /*0bc0*/  @P3 IADD3 R20, P5, R25.reuse, R20, RZ ;  /* 0x0000001419143210 */ /* 0x040fe40007fbe0ff */
[----:B------:R-:W-:Y:S02]  /*0bd0*/  @P3 SHF.L.U64.HI R10, R10, 0x2, R11 ;  /* 0x000000020a0a3819 */ /* 0x000fe4000001020b */
[----:B------:R-:W-:Y:S02]  /*0be0*/  @P4 MOV R11, R9 ;  /* 0x00000009000b4202 */ /* 0x000fe40000000f00 */
[----:B------:R-:W-:Y:S02]  /*0bf0*/  @P3 IADD3.X R21, R10, R21, RZ, P5, !PT ;  /* 0x000000150a153210 */ /* 0x000fe40002ffe4ff */
[----:B0-----:R-:W-:-:S04]  /*0c00*/  @P3 IADD3 R24, P5, R25, R12, RZ ;  /* 0x0000000c19183210 */ /* 0x001fc80007fbe0ff */
[----:B------:R-:W-:Y:S02]  /*0c10*/  @P3 IADD3.X R25, R10, R13, RZ, P5, !PT ;  /* 0x0000000d0a193210 */ /* 0x000fe40002ffe4ff */
[----:B------:R-:W0:Y:S01]  /*0c20*/  @P4 LDC.64 R12, c[0x0][0x288] ;  /* 0x0000a200ff0c4b82 */ /* 0x000e220000000a00 */
[----:B------:R-:W-:Y:S02]  /*0c30*/  @P4 MOV R10, R6 ;  /* 0x00000006000a4202 */ /* 0x000fe40000000f00 */
[----:B------:R-:W-:-:S13]  /*0c40*/  ISETP.NE.AND P3, PT, R113, RZ, PT ;  /* 0x000000ff7100720c */ /* 0x000fda0003f65270 */
[----:B------:R-:W3:Y:S01]  /*0c50*/  @P3 LDC.64 R60, c[0x0][0x230] ;  /* 0x00008c00ff3c3b82 */ /* 0x000ee20000000a00 */
[-C--:B0-----:R-:W-:Y:S02]  /*0c60*/  @P4 IMAD R4, R116, R12.reuse, RZ ;  /* 0x0000000c74044224 */ /* 0x081fe400078e02ff */
[----:B------:R-:W-:-:S04]  /*0c70*/  @P4 IMAD.WIDE.U32 R10, R108, R12, R10 ;  /* 0x0000000c6c0a4225 */ /* 0x000fc800078e000a */
[----:B------:R-:W-:Y:S01]  /*0c80*/  @P4 IMAD R13, R108, R13, R4 ;  /* 0x0000000d6c0d4224 */ /* 0x000fe200078e0204 */
[----:B------:R-:W-:-:S04]  /*0c90*/  @P4 SHF.L.U32 R79, R10, 0x2, RZ ;  /* 0x000000020a4f4819 */ /* 0x000fc800000006ff */
[----:B------:R-:W-:Y:S02]  /*0ca0*/  @P4 IADD3 R11, R11, R13, RZ ;  /* 0x0000000d0b0b4210 */ /* 0x000fe40007ffe0ff */
[----:B------:R-:W0:Y:S01]  /*0cb0*/  @P4 LDC.64 R12, c[0x0][0x228] ;  /* 0x00008a00ff0c4b82 */ /* 0x000e220000000a00 */
[C---:B----4-:R-:W-:Y:S02]  /*0cc0*/  @P4 IADD3 R62, P5, R79.reuse, R62, RZ ;  /* 0x0000003e4f3e4210 */ /* 0x050fe40007fbe0ff */
[----:B------:R-:W-:Y:S02]  /*0cd0*/  @P4 SHF.L.U64.HI R10, R10, 0x2, R11 ;  /* 0x000000020a0a4819 */ /* 0x000fe4000001020b */
[----:B------:R-:W-:Y:S02]  /*0ce0*/  SHF.R.S32.HI R11, RZ, 0x1f, R15 ;  /* 0x0000001fff0b7819 */ /* 0x000fe4000001140f */
[----:B------:R-:W-:Y:S02]  /*0cf0*/  @P4 IADD3.X R63, R10, R63, RZ, P5, !PT ;  /* 0x0000003f0a3f4210 */ /* 0x000fe40002ffe4ff */
[----:B0-----:R-:W-:-:S04]  /*0d00*/  @P4 IADD3 R78, P5, R79, R12, RZ ;  /* 0x0000000c4f4e4210 */ /* 0x001fc80007fbe0ff */
[----:B------:R-:W-:Y:S02]  /*0d10*/  @P4 IADD3.X R79, R10, R13, RZ, P5, !PT ;  /* 0x0000000d0a4f4210 */ /* 0x000fe40002ffe4ff */
[----:B------:R-:W0:Y:S01]  /*0d20*/  @P6 LDC.64 R12, c[0x0][0x288] ;  /* 0x0000a200ff0c6b82 */ /* 0x000e220000000a00 */
[----:B------:R-:W-:Y:S01]  /*0d30*/  @P6 MOV R10, R6 ;  /* 0x00000006000a6202 */ /* 0x000fe20000000f00 */
[----:B0-----:R-:W-:Y:S01]  /*0d40*/  @P6 IMAD R4, R11, R12, RZ ;  /* 0x0000000c0b046224 */ /* 0x001fe200078e02ff */
[----:B------:R-:W-:-:S03]  /*0d50*/  @P6 MOV R11, R9 ;  /* 0x00000009000b6202 */ /* 0x000fc60000000f00 */
[C---:B------:R-:W-:Y:S02]  /*0d60*/  @P6 IMAD R13, R15.reuse, R13, R4 ;  /* 0x0000000d0f0d6224 */ /* 0x040fe400078e0204 */
        /* <DEDUP_REMOVED lines=12> */
[----:B------:R-:W-:Y:S02]  /*0e30*/  @P3 MOV R10, R6 ;  /* 0x00000006000a3202 */ /* 0x000fe40000000f00 */
[----:B------:R-:W-:-:S13]  /*0e40*/  ISETP.NE.AND P6, PT, R112, RZ, PT ;  /* 0x000000ff7000720c */ /* 0x000fda0003fc5270 */
[----:B------:R-:W1:Y:S01]  /*0e50*/  @P6 LDC.64 R58, c[0x0][0x230] ;  /* 0x00008c00ff3a6b82 */ /* 0x000e620000000a00 */
[----:B0-----:R-:W-:Y:S01]  /*0e60*/  @P3 IMAD R4, R11, R12, RZ ;  /* 0x0000000c0b043224 */ /* 0x001fe200078e02ff */
[----:B------:R-:W-:-:S03]  /*0e70*/  @P3 MOV R11, R9 ;  /* 0x00000009000b3202 */ /* 0x000fc60000000f00 */
[C---:B------:R-:W-:Y:S02]  /*0e80*/  @P3 IMAD R13, R70.reuse, R13, R4 ;  /* 0x0000000d460d3224 */ /* 0x040fe400078e0204 */
[----:B------:R-:W-:-:S05]  /*0e90*/  @P3 IMAD.WIDE.U32 R10, R70, R12, R10 ;  /* 0x0000000c460a3225 */ /* 0x000fca00078e000a */
        /* <DEDUP_REMOVED lines=10> */
[----:B------:R-:W-:Y:S02]  /*0f40*/  @P6 MOV R10, R6 ;  /* 0x00000006000a6202 */ /* 0x000fe40000000f00 */
[----:B------:R-:W-:-:S13]  /*0f50*/  ISETP.NE.AND P3, PT, R111, RZ, PT ;  /* 0x000000ff6f00720c */ /* 0x000fda0003f65270 */
[----:B------:R-:W3:Y:S01]  /*0f60*/  @P3 LDC.64 R34, c[0x0][0x230] ;  /* 0x00008c00ff223b82 */ /* 0x000ee20000000a00 */
        /* <DEDUP_REMOVED lines=76> */
[----:B------:R-:W-:-:S04]  /*1430*/  @P1 IADD3 R38, P5, R41, R38, RZ ;  /* 0x0000002629261210 */ /* 0x000fc80007fbe0ff */
[C---:B------:R-:W-:Y:S02]  /*1440*/  @P1 IADD3.X R39, R10.reuse, R39, RZ, P5, !PT ;  /* 0x000000270a271210 */ /* 0x040fe40002ffe4ff */
[----:B0-----:R-:W-:Y:S02]  /*1450*/  @P1 IADD3 R40, P5, R41, R12, RZ ;  /* 0x0000000c29281210 */ /* 0x001fe40007fbe0ff */
[----:B------:R-:W-:Y:S02]  /*1460*/  @P2 MOV R12, R6 ;  /* 0x00000006000c2202 */ /* 0x000fe40000000f00 */
[----:B------:R-:W-:Y:S02]  /*1470*/  @P1 IADD3.X R41, R10, R13, RZ, P5, !PT ;  /* 0x0000000d0a291210 */ /* 0x000fe40002ffe4ff */
[----:B------:R-:W0:Y:S01]  /*1480*/  @P2 LDC.64 R10, c[0x0][0x288] ;  /* 0x0000a200ff0a2b82 */ /* 0x000e220000000a00 */
[----:B------:R-:W-:-:S05]  /*1490*/  SHF.R.S32.HI R13, RZ, 0x1f, R17 ;  /* 0x0000001fff0d7819 */ /* 0x000fca0000011411 */
[----:B0-----:R-:W-:Y:S01]  /*14a0*/  @P2 IMAD R4, R13, R10, RZ ;  /* 0x0000000a0d042224 */ /* 0x001fe200078e02ff */
[----:B------:R-:W-:-:S03]  /*14b0*/  @P2 MOV R13, R9 ;  /* 0x00000009000d2202 */ /* 0x000fc60000000f00 */
[C---:B------:R-:W-:Y:S01]  /*14c0*/  @P2 IMAD R15, R17.reuse, R11, R4 ;  /* 0x0000000b110f2224 */ /* 0x040fe200078e0204 */
[----:B------:R-:W-:Y:S01]  /*14d0*/  SHF.R.U32.HI R4, RZ, 0x3, R5 ;  /* 0x00000003ff047819 */ /* 0x000fe20000011605 */
[----:B------:R-:W-:Y:S01]  /*14e0*/  @P2 IMAD.WIDE.U32 R10, R17, R10, R12 ;  /* 0x0000000a110a2225 */ /* 0x000fe200078e000c */
[----:B------:R-:W-:-:S04]  /*14f0*/  IADD3 R17, R0, 0x180, RZ ;  /* 0x0000018000117810 */ /* 0x000fc80007ffe0ff */
[----:B------:R-:W-:Y:S02]  /*1500*/  @P2 IADD3 R13, R11, R15, RZ ;  /* 0x0000000f0b0d2210 */ /* 0x000fe40007ffe0ff */
[C---:B------:R-:W-:Y:S02]  /*1510*/  @P2 SHF.L.U32 R11, R10.reuse, 0x2, RZ ;  /* 0x000000020a0b2819 */ /* 0x040fe400000006ff */
[----:B------:R-:W-:Y:S02]  /*1520*/  @P2 SHF.L.U64.HI R10, R10, 0x2, R13 ;  /* 0x000000020a0a2819 */ /* 0x000fe4000001020d */
[----:B------:R-:W-:Y:S02]  /*1530*/  @P2 IADD3 R48, P5, R11, R48, RZ ;  /* 0x000000300b302210 */ /* 0x000fe40007fbe0ff */
[----:B------:R-:W-:Y:S02]  /*1540*/  SHF.R.S32.HI R15, RZ, 0x1f, R17 ;  /* 0x0000001fff0f7819 */ /* 0x000fe40000011411 */
[----:B------:R-:W-:-:S02]  /*1550*/  @P2 IADD3.X R49, R10, R49, RZ, P5, !PT ;  /* 0x000000310a312210 */ /* 0x000fc40002ffe4ff */
[----:B------:R-:W-:Y:S02]  /*1560*/  @P2 IADD3 R42, P5, R11, R42, RZ ;  /* 0x0000002a0b2a2210 */ /* 0x000fe40007fbe0ff */
        /* <DEDUP_REMOVED lines=9> */
[----:B------:R-:W1:Y:S08]  /*1600*/  @P3 LDC.64 R12, c[0x0][0x230] ;  /* 0x00008c00ff0c3b82 */ /* 0x000e700000000a00 */
[----:B------:R-:W3:Y:S01]  /*1610*/  @P3 LDC.64 R72, c[0x0][0x228] ;  /* 0x00008a00ff483b82 */ /* 0x000ee20000000a00 */
[----:B0-----:R-:W-:Y:S01]  /*1620*/  @P3 IMAD R14, R15, R10, RZ ;  /* 0x0000000a0f0e3224 */ /* 0x001fe200078e02ff */
[----:B------:R-:W-:-:S03]  /*1630*/  @P3 MOV R15, R9 ;  /* 0x00000009000f3202 */ /* 0x000fc60000000f00 */
[----:B------:R-:W-:Y:S01]  /*1640*/  @P3 IMAD R11, R17, R11, R14 ;  /* 0x0000000b110b3224 */ /* 0x000fe200078e020e */
[----:B------:R-:W-:-:S05]  /*1650*/  @P3 MOV R14, R6 ;  /* 0x00000006000e3202 */ /* 0x000fca0000000f00 */
[----:B------:R-:W-:Y:S01]  /*1660*/  @P3 IMAD.WIDE.U32 R14, R17, R10, R14 ;  /* 0x0000000a110e3225 */ /* 0x000fe200078e000e */
[----:B------:R-:W-:Y:S02]  /*1670*/  IADD3 R10, R4, 0x1a0, RZ ;  /* 0x000001a0040a7810 */ /* 0x000fe40007ffe0ff */
[----:B------:R-:W-:Y:S02]  /*1680*/  SHF.R.S32.HI R17, RZ, 0x1f, R19 ;  /* 0x0000001fff117819 */ /* 0x000fe40000011413 */
[----:B------:R-:W-:Y:S02]  /*1690*/  @P3 IADD3 R15, R15, R11, RZ ;  /* 0x0000000b0f0f3210 */ /* 0x000fe40007ffe0ff */
[C---:B------:R-:W-:Y:S02]  /*16a0*/  @P3 SHF.L.U32 R11, R14.reuse, 0x2, RZ ;  /* 0x000000020e0b3819 */ /* 0x040fe400000006ff */
[----:B------:R-:W-:Y:S02]  /*16b0*/  @P3 SHF.L.U64.HI R14, R14, 0x2, R15 ;  /* 0x000000020e0e3819 */ /* 0x000fe4000001020f */
[----:B-1----:R-:W-:-:S04]  /*16c0*/  @P3 IADD3 R12, P5, R11, R12, RZ ;  /* 0x0000000c0b0c3210 */ /* 0x002fc80007fbe0ff */
[C---:B------:R-:W-:Y:S02]  /*16d0*/  @P3 IADD3.X R13, R14.reuse, R13, RZ, P5, !PT ;  /* 0x0000000d0e0d3210 */ /* 0x040fe40002ffe4ff */
[----:B---3--:R-:W-:Y:S02]  /*16e0*/  @P3 IADD3 R72, P5, R11, R72, RZ ;  /* 0x000000480b483210 */ /* 0x008fe40007fbe0ff */
[----:B------:R-:W-:Y:S02]  /*16f0*/  SHF.R.S32.HI R11, RZ, 0x1f, R10 ;  /* 0x0000001fff0b7819 */ /* 0x000fe4000001140a */
[----:B------:R-:W-:Y:S02]  /*1700*/  @P3 IADD3.X R73, R14, R73, RZ, P5, !PT ;  /* 0x000000490e493210 */ /* 0x000fe40002ffe4ff */
        /* <DEDUP_REMOVED lines=16> */
[----:B-1----:R-:W-:-:S02]  /*1810*/  @P2 IADD3 R14, P5, R11, R14, RZ ;  /* 0x0000000e0b0e2210 */ /* 0x002fc40007fbe0ff */
[----:B------:R-:W-:Y:S02]  /*1820*/  IADD3 R4, R4, 0x1e0, RZ ;  /* 0x000001e004047810 */ /* 0x000fe40007ffe0ff */
        /* <DEDUP_REMOVED lines=15> */
[----:B------:R-:W-:Y:S02]  /*1920*/  SHF.R.S32.HI R10, RZ, 0x1f, R4 ;  /* 0x0000001fff0a7819 */ /* 0x000fe40000011404 */
[----:B------:R-:W-:Y:S02]  /*1930*/  SHF.R.S32.HI R31, RZ, 0x1f, R101 ;  /* 0x0000001fff1f7819 */ /* 0x000fe40000011465 */
[----:B------:R-:W-:Y:S02]  /*1940*/  @P5 IADD3 R19, R19, R11, RZ ;  /* 0x0000000b13135210 */ /* 0x000fe40007ffe0ff */
[C---:B------:R-:W-:Y:S02]  /*1950*/  @P5 SHF.L.U32 R11, R18.reuse, 0x2, RZ ;  /* 0x00000002120b5819 */ /* 0x040fe400000006ff */
[----:B------:R-:W-:Y:S02]  /*1960*/  @P5 SHF.L.U64.HI R18, R18, 0x2, R19 ;  /* 0x0000000212125819 */ /* 0x000fe40000010213 */
[----:B-1----:R-:W-:-:S04]  /*1970*/  @P5 IADD3 R16, P6, R11, R16, RZ ;  /* 0x000000100b105210 */ /* 0x002fc80007fde0ff */
[----:B------:R-:W-:Y:S02]  /*1980*/  @P5 IADD3.X R17, R18, R17, RZ, P6, !PT ;  /* 0x0000001112115210 */ /* 0x000fe400037fe4ff */
[----:B---3--:R-:W-:-:S04]  /*1990*/  @P5 IADD3 R64, P6, R11, R64, RZ ;  /* 0x000000400b405210 */ /* 0x008fc80007fde0ff */
[----:B------:R-:W-:Y:S02]  /*19a0*/  @P5 IADD3.X R65, R18, R65, RZ, P6, !PT ;  /* 0x0000004112415210 */ /* 0x000fe400037fe4ff */
[----:B------:R-:W-:-:S04]  /*19b0*/  ISETP.GE.U32.AND P6, PT, R4, UR12, PT ;  /* 0x0000000c04007c0c */ /* 0x000fc8000bfc6070 */
[----:B------:R-:W-:-:S04]  /*19c0*/  ISETP.GE.AND.EX P6, PT, R10, UR13, PT, P6 ;  /* 0x0000000d0a007c0c */ /* 0x000fc8000bfc6360 */
[----:B------:R-:W-:-:S13]  /*19d0*/  ISETP.LT.U32.AND P6, PT, R5, 0x100, !P6 ;  /* 0x000001000500780c */ /* 0x000fda00077c1070 */
[----:B------:R-:W0:Y:S01]  /*19e0*/  @P6 LDC.64 R10, c[0x0][0x288] ;  /* 0x0000a200ff0a6b82 */ /* 0x000e220000000a00 */
[----:B------:R-:W-:Y:S02]  /*19f0*/  @P6 MOV R44, R6 ;  /* 0x00000006002c6202 */ /* 0x000fe40000000f00 */
[----:B------:R-:W-:-:S05]  /*1a00*/  @P6 MOV R45, R9 ;  /* 0x00000009002d6202 */ /* 0x000fca0000000f00 */
[----:B------:R-:W1:Y:S08]  /*1a10*/  @P6 LDC.64 R18, c[0x0][0x230] ;  /* 0x00008c00ff126b82 */ /* 0x000e700000000a00 */
[----:B------:R-:W3:Y:S01]  /*1a20*/  @P6 LDC.64 R80, c[0x0][0x228] ;  /* 0x00008a00ff506b82 */ /* 0x000ee20000000a00 */
[-C--:B0-----:R-:W-:Y:S02]  /*1a30*/  @P6 IMAD R4, R31, R10.reuse, RZ ;  /* 0x0000000a1f046224 */ /* 0x081fe400078e02ff */
[----:B------:R-:W-:-:S04]  /*1a40*/  @P6 IMAD.WIDE.U32 R44, R101, R10, R44 ;  /* 0x0000000a652c6225 */ /* 0x000fc800078e002c */
[----:B------:R-:W-:-:S05]  /*1a50*/  @P6 IMAD R11, R101, R11, R4 ;  /* 0x0000000b650b6224 */ /* 0x000fca00078e0204 */
[----:B------:R-:W-:Y:S02]  /*1a60*/  @P6 IADD3 R31, R45, R11, RZ ;  /* 0x0000000b2d1f6210 */ /* 0x000fe40007ffe0ff */
[C---:B------:R-:W-:Y:S02]  /*1a70*/  @P6 SHF.L.U32 R11, R44.reuse, 0x2, RZ ;  /* 0x000000022c0b6819 */ /* 0x040fe400000006ff */
[----:B------:R-:W-:Y:S02]  /*1a80*/  @P6 SHF.L.U64.HI R44, R44, 0x2, R31 ;  /* 0x000000022c2c6819 */ /* 0x000fe4000001021f */
[----:B-1----:R-:W-:Y:S02]  /*1a90*/  @P6 IADD3 R18, P1, R11, R18, RZ ;  /* 0x000000120b126210 */ /* 0x002fe40007f3e0ff */
[----:B------:R-:W-:Y:S02]  /*1aa0*/  IADD3 R31, R0, 0x120, RZ ;  /* 0x00000120001f7810 */ /* 0x000fe40007ffe0ff */
[----:B------:R-:W-:-:S02]  /*1ab0*/  @P6 IADD3.X R19, R44, R19, RZ, P1, !PT ;  /* 0x000000132c136210 */ /* 0x000fc40000ffe4ff */
[----:B---3--:R-:W-:Y:S02]  /*1ac0*/  @P6 IADD3 R80, P1, R11, R80, RZ ;  /* 0x000000500b506210 */ /* 0x008fe40007f3e0ff */
[----:B------:R-:W0:Y:S01]  /*1ad0*/  @P0 LDC.64 R10, c[0x0][0x288] ;  /* 0x0000a200ff0a0b82 */ /* 0x000e220000000a00 */
[----:B------:R-:W-:Y:S02]  /*1ae0*/  SHF.R.S32.HI R71, RZ, 0x1f, R31 ;  /* 0x0000001fff477819 */ /* 0x000fe4000001141f */
[----:B------:R-:W-:-:S05]  /*1af0*/  @P6 IADD3.X R81, R44, R81, RZ, P1, !PT ;  /* 0x000000512c516210 */ /* 0x000fca0000ffe4ff */
[----:B------:R-:W1:Y:S01]  /*1b00*/  @P0 LDC.64 R44, c[0x0][0x230] ;  /* 0x00008c00ff2c0b82 */ /* 0x000e620000000a00 */
[-C--:B0-----:R-:W-:Y:S02]  /*1b10*/  @P0 IMAD R4, R71, R10.reuse, RZ ;  /* 0x0000000a47040224 */ /* 0x081fe400078e02ff */
[----:B------:R-:W-:-:S04]  /*1b20*/  @P0 IMAD.WIDE.U32 R74, R31, R10, R74 ;  /* 0x0000000a1f4a0225 */ /* 0x000fc800078e004a */
[----:B------:R-:W-:-:S05]  /*1b30*/  @P0 IMAD R11, R31, R11, R4 ;  /* 0x0000000b1f0b0224 */ /* 0x000fca00078e0204 */
[----:B------:R-:W-:Y:S02]  /*1b40*/  @P0 IADD3 R31, R75, R11, RZ ;  /* 0x0000000b4b1f0210 */ /* 0x000fe40007ffe0ff */
[C---:B------:R-:W-:Y:S02]  /*1b50*/  @P0 SHF.L.U32 R11, R74.reuse, 0x2, RZ ;  /* 0x000000024a0b0819 */ /* 0x040fe400000006ff */
[----:B------:R-:W-:Y:S02]  /*1b60*/  @P0 SHF.L.U64.HI R74, R74, 0x2, R31 ;  /* 0x000000024a4a0819 */ /* 0x000fe4000001021f */
[----:B-1----:R-:W-:Y:S01]  /*1b70*/  @P0 IADD3 R44, P1, R11, R44, RZ ;  /* 0x0000002c0b2c0210 */ /* 0x002fe20007f3e0ff */
[----:B--2---:R-:W-:Y:S01]  /*1b80*/  FFMA.FTZ R4, -R76, R76, R77 ;  /* 0x0000004c4c047223 */ /* 0x004fe2000001014d */
[----:B------:R-:W-:Y:S02]  /*1b90*/  P2R R31, PR, RZ, 0x1 ;  /* 0x00000001ff1f7803 */ /* 0x000fe40000000000 */
[----:B------:R-:W-:-:S02]  /*1ba0*/  @P0 IADD3.X R45, R74, R45, RZ, P1, !PT ;  /* 0x0000002d4a2d0210 */ /* 0x000fc40000ffe4ff */
[----:B------:R-:W-:-:S04]  /*1bb0*/  @P0 IADD3 R86, P1, R11, R86, RZ ;  /* 0x000000560b560210 */ /* 0x000fc80007f3e0ff */
[----:B------:R-:W-:Y:S02]  /*1bc0*/  @P0 IADD3.X R87, R74, R87, RZ, P1, !PT ;  /* 0x000000574a570210 */ /* 0x000fe40000ffe4ff */
[----:B------:R-:W-:Y:S02]  /*1bd0*/  FSETP.GTU.FTZ.AND P1, PT, R4, RZ, PT ;  /* 0x000000ff0400720b */ /* 0x000fe40003f3c000 */
[----:B------:R-:W-:Y:S02]  /*1be0*/  CS2R R74, SRZ ;  /* 0x00000000004a7805 */ /* 0x000fe4000001ff00 */
[----:B------:R-:W-:-:S04]  /*1bf0*/  CS2R R10, SRZ ;  /* 0x00000000000a7805 */ /* 0x000fc8000001ff00 */
[----:B------:R0:W5:Y:S04]  /*1c00*/  @P3 LDG.E.64 R74, desc[UR8][R12.64] ;  /* 0x000000080c4a3981 */ /* 0x000168000c1e1b00 */
[----:B------:R1:W5:Y:S01]  /*1c10*/  @P3 LDG.E.64 R10, desc[UR8][R72.64] ;  /* 0x00000008480a3981 */ /* 0x000362000c1e1b00 */
[----:B------:R-:W2:Y:S01]  /*1c20*/  @P1 LDC R71, c[0x0][0x250] ;  /* 0x00009400ff471b82 */ /* 0x000ea20000000800 */
[----:B0-----:R-:W-:Y:S02]  /*1c30*/  CS2R R12, SRZ ;  /* 0x00000000000c7805 */ /* 0x001fe4000001ff00 */
[----:B-1----:R-:W-:-:S04]  /*1c40*/  CS2R R72, SRZ ;  /* 0x0000000000487805 */ /* 0x002fc8000001ff00 */
[----:B------:R0:W5:Y:S04]  /*1c50*/  @P2 LDG.E.64 R12, desc[UR8][R66.64] ;  /* 0x00000008420c2981 */ /* 0x000168000c1e1b00 */
[----:B------:R1:W5:Y:S01]  /*1c60*/  @P2 LDG.E.64 R72, desc[UR8][R14.64] ;  /* 0x000000080e482981 */ /* 0x000362000c1e1b00 */
[----:B0-----:R-:W-:Y:S01]  /*1c70*/  CS2R R66, SRZ ;  /* 0x0000000000427805 */ /* 0x001fe2000001ff00 */
[----:B--2---:R-:W-:Y:S01]  /*1c80*/  @P1 FADD.FTZ R71, R4, R71 ;  /* 0x0000004704471221 */ /* 0x004fe20000010000 */
[----:B------:R-:W-:Y:S02]  /*1c90*/  MOV R4, 0x3f800000 ;  /* 0x3f80000000047802 */ /* 0x000fe40000000f00 */
[----:B-1----:R-:W-:Y:S02]  /*1ca0*/  CS2R R14, SRZ ;  /* 0x00000000000e7805 */ /* 0x002fe4000001ff00 */
[----:B------:R0:W5:Y:S01]  /*1cb0*/  @P5 LDG.E.64 R66, desc[UR8][R16.64] ;  /* 0x0000000810425981 */ /* 0x000162000c1e1b00 */
[----:B------:R-:W-:Y:S01]  /*1cc0*/  ISETP.NE.AND P3, PT, R33, RZ, PT ;  /* 0x000000ff2100720c */ /* 0x000fe20003f65270 */
[----:B------:R1:W2:Y:S02]  /*1cd0*/  @P1 MUFU.RSQ R4, R71 ;  /* 0x0000004700041308 */ /* 0x0002a40000001400 */
[----:B------:R3:W5:Y:S01]  /*1ce0*/  @P5 LDG.E.64 R14, desc[UR8][R64.64] ;  /* 0x00000008400e5981 */ /* 0x000762000c1e1b00 */
[----:B------:R-:W-:-:S02]  /*1cf0*/  ISETP.NE.AND P1, PT, R115, RZ, PT ;  /* 0x000000ff7300720c */ /* 0x000fc40003f25270 */
[----:B0-----:R-:W-:Y:S02]  /*1d00*/  CS2R R16, SRZ ;  /* 0x0000000000107805 */ /* 0x001fe4000001ff00 */
[----:B---3--:R-:W-:-:S04]  /*1d10*/  CS2R R64, SRZ ;  /* 0x0000000000407805 */ /* 0x008fc8000001ff00 */
[----:B------:R0:W5:Y:S01]  /*1d20*/  @P6 LDG.E.64 R16, desc[UR8][R80.64] ;  /* 0x0000000850106981 */ /* 0x000162000c1e1b00 */
[----:B------:R-:W-:-:S03]  /*1d30*/  ISETP.NE.AND P0, PT, R113, RZ, PT ;  /* 0x000000ff7100720c */ /* 0x000fc60003f05270 */
[----:B------:R3:W5:Y:S01]  /*1d40*/  @P6 LDG.E.64 R64, desc[UR8][R18.64] ;  /* 0x0000000812406981 */ /* 0x000762000c1e1b00 */
[----:B0-----:R-:W-:Y:S02]  /*1d50*/  CS2R R80, SRZ ;  /* 0x0000000000507805 */ /* 0x001fe4000001ff00 */
[----:B---3--:R-:W-:Y:S02]  /*1d60*/  CS2R R18, SRZ ;  /* 0x0000000000127805 */ /* 0x008fe4000001ff00 */
[----:B------:R-:W-:Y:S02]  /*1d70*/  P2R R33, PR, RZ, 0x1 ;  /* 0x00000001ff217803 */ /* 0x000fe40000000000 */
[----:B------:R0:W5:Y:S01]  /*1d80*/  @P3 LDG.E.64 R80, desc[UR8][R20.64] ;  /* 0x0000000814503981 */ /* 0x000162000c1e1b00 */
[----:B------:R-:W-:-:S03]  /*1d90*/  ISETP.NE.AND P0, PT, R114, RZ, PT ;  /* 0x000000ff7200720c */ /* 0x000fc60003f05270 */
[----:B------:R3:W5:Y:S01]  /*1da0*/  @P1 LDG.E.64 R18, desc[UR8][R22.64] ;  /* 0x0000000816121981 */ /* 0x000762000c1e1b00 */
[----:B0-----:R-:W-:Y:S02]  /*1db0*/  CS2R R20, SRZ ;  /* 0x0000000000147805 */ /* 0x001fe4000001ff00 */
[----:B---3--:R-:W-:Y:S02]  /*1dc0*/  CS2R R22, SRZ ;  /* 0x0000000000167805 */ /* 0x008fe4000001ff00 */
[----:B------:R-:W-:Y:S02]  /*1dd0*/  CS2R R82, SRZ ;  /* 0x0000000000527805 */ /* 0x000fe4000001ff00 */
[----:B------:R0:W5:Y:S04]  /*1de0*/  @P3 LDG.E.64 R20, desc[UR8][R24.64] ;  /* 0x0000000818143981 */ /* 0x000168000c1e1b00 */
[----:B------:R3:W5:Y:S04]  /*1df0*/  @P4 LDG.E.64 R22, desc[UR8][R78.64] ;  /* 0x000000084e164981 */ /* 0x000768000c1e1b00 */
[----:B------:R4:W5:Y:S01]  /*1e00*/  @P1 LDG.E.64 R82, desc[UR8][R46.64] ;  /* 0x000000082e521981 */ /* 0x000962000c1e1b00 */
[----:B0-----:R-:W-:-:S02]  /*1e10*/  CS2R R24, SRZ ;  /* 0x0000000000187805 */ /* 0x001fc4000001ff00 */
[----:B---3--:R-:W-:-:S04]  /*1e20*/  CS2R R78, SRZ ;  /* 0x00000000004e7805 */ /* 0x008fc8000001ff00 */
[----:B------:R0:W5:Y:S01]  /*1e30*/  @P0 LDG.E.64 R24, desc[UR8][R28.64] ;  /* 0x000000081c180981 */ /* 0x000162000c1e1b00 */
[----:B----4-:R-:W-:-:S03]  /*1e40*/  CS2R R46, SRZ ;  /* 0x00000000002e7805 */ /* 0x010fc6000001ff00 */
[----:B------:R-:W5:Y:S01]  /*1e50*/  @P0 LDG.E.64 R78, desc[UR8][R26.64] ;  /* 0x000000081a4e0981 */ /* 0x000f62000c1e1b00 */
[----:B------:R-:W-:Y:S02]  /*1e60*/  ISETP.NE.AND P0, PT, R33, RZ, PT ;  /* 0x000000ff2100720c */ /* 0x000fe40003f05270 */
[----:B------:R-:W-:Y:S01]  /*1e70*/  ISETP.NE.AND P2, PT, R112, RZ, PT ;  /* 0x000000ff7000720c */ /* 0x000fe20003f45270 */
[----:B------:R3:W5:Y:S01]  /*1e80*/  @P4 LDG.E.64 R46, desc[UR8][R62.64] ;  /* 0x000000083e2e4981 */ /* 0x000762000c1e1b00 */
[----:B------:R-:W-:Y:S02]  /*1e90*/  ISETP.NE.AND P1, PT, R111, RZ, PT ;  /* 0x000000ff6f00720c */ /* 0x000fe40003f25270 */
[----:B0-----:R-:W-:Y:S02]  /*1ea0*/  CS2R R28, SRZ ;  /* 0x00000000001c7805 */ /* 0x001fe4000001ff00 */
[----:B---3--:R-:W-:Y:S02]  /*1eb0*/  CS2R R62, SRZ ;  /* 0x00000000003e7805 */ /* 0x008fe4000001ff00 */
[----:B------:R-:W-:-:S05]  /*1ec0*/  CS2R R26, SRZ ;  /* 0x00000000001a7805 */ /* 0x000fca000001ff00 */
[----:B------:R-:W5:Y:S04]  /*1ed0*/  @P2 LDG.E.64 R28, desc[UR8][R90.64] ;  /* 0x000000085a1c2981 */ /* 0x000f68000c1e1b00 */
[----:B------:R0:W5:Y:S01]  /*1ee0*/  @P0 LDG.E.64 R62, desc[UR8][R60.64] ;  /* 0x000000083c3e0981 */ /* 0x000162000c1e1b00 */
[----:B------:R-:W-:-:S03]  /*1ef0*/  ISETP.NE.AND P6, PT, R110, RZ, PT ;  /* 0x000000ff6e00720c */ /* 0x000fc60003fc5270 */
[----:B------:R-:W5:Y:S01]  /*1f00*/  @P0 LDG.E.64 R26, desc[UR8][R56.64] ;  /* 0x00000008381a0981 */ /* 0x000f62000c1e1b00 */
[----:B0-----:R-:W-:Y:S02]  /*1f10*/  CS2R R60, SRZ ;  /* 0x00000000003c7805 */ /* 0x001fe4000001ff00 */
[----:B------:R-:W-:-:S04]  /*1f20*/  ISETP.NE.AND P0, PT, R31, RZ, PT ;  /* 0x000000ff1f00720c */ /* 0x000fc80003f05270 */
[----:B------:R0:W5:Y:S01]  /*1f30*/  @P2 LDG.E.64 R60, desc[UR8][R58.64] ;  /* 0x000000083a3c2981 */ /* 0x000162000c1e1b00 */
[----:B------:R-:W-:Y:S02]  /*1f40*/  ISETP.NE.AND P2, PT, R30, RZ, PT ;  /* 0x000000ff1e00720c */ /* 0x000fe40003f45270 */
[----:B------:R-:W-:-:S06]  /*1f50*/  CS2R R30, SRZ ;  /* 0x00000000001e7805 */ /* 0x000fcc000001ff00 */
[----:B------:R-:W5:Y:S01]  /*1f60*/  @P1 LDG.E.64 R30, desc[UR8][R54.64] ;  /* 0x00000008361e1981 */ /* 0x000f62000c1e1b00 */
[----:B0-----:R-:W-:-:S06]  /*1f70*/  CS2R R58, SRZ ;  /* 0x00000000003a7805 */ /* 0x001fcc000001ff00 */
[----:B------:R-:W5:Y:S01]  /*1f80*/  @P1 LDG.E.64 R58, desc[UR8][R34.64] ;  /* 0x00000008223a1981 */ /* 0x000f62000c1e1b00 */
[----:B------:R-:W-:Y:S02]  /*1f90*/  ISETP.NE.AND P1, PT, R32, RZ, PT ;  /* 0x000000ff2000720c */ /* 0x000fe40003f25270 */
[----:B------:R-:W-:-:S06]  /*1fa0*/  CS2R R32, SRZ ;  /* 0x0000000000207805 */ /* 0x000fcc000001ff00 */
[----:B------:R0:W5:Y:S01]  /*1fb0*/  @P6 LDG.E.64 R32, desc[UR8][R36.64] ;  /* 0x0000000824206981 */ /* 0x000162000c1e1b00 */
[----:B------:R-:W-:-:S06]  /*1fc0*/  CS2R R56, SRZ ;  /* 0x0000000000387805 */ /* 0x000fcc000001ff00 */
[----:B------:R-:W5:Y:S01]  /*1fd0*/  @P6 LDG.E.64 R56, desc[UR8][R88.64] ;  /* 0x0000000858386981 */ /* 0x000f62000c1e1b00 */
[----:B0-----:R-:W-:-:S06]  /*1fe0*/  CS2R R36, SRZ ;  /* 0x0000000000247805 */ /* 0x001fcc000001ff00 */
[----:B------:R0:W5:Y:S02]  /*1ff0*/  @P1 LDG.E.64 R36, desc[UR8][R40.64] ;  /* 0x0000000828241981 */ /* 0x000164000c1e1b00 */
[----:B0-----:R-:W-:-:S06]  /*2000*/  CS2R R40, SRZ ;  /* 0x0000000000287805 */ /* 0x001fcc000001ff00 */
[----:B------:R-:W5:Y:S01]  /*2010*/  @P0 LDG.E.64 R40, desc[UR8][R86.64] ;  /* 0x0000000856280981 */ /* 0x000f62000c1e1b00 */
[----:B------:R-:W-:Y:S02]  /*2020*/  ISETP.NE.AND P5, PT, R109, RZ, PT ;  /* 0x000000ff6d00720c */ /* 0x000fe40003fa5270 */
[----:B------:R-:W-:Y:S02]  /*2030*/  CS2R R54, SRZ ;  /* 0x0000000000367805 */ /* 0x000fe4000001ff00 */
[----:B------:R-:W-:-:S09]  /*2040*/  CS2R R34, SRZ ;  /* 0x0000000000227805 */ /* 0x000fd2000001ff00 */
[----:B------:R0:W5:Y:S04]  /*2050*/  @P5 LDG.E.64 R54, desc[UR8][R50.64] ;  /* 0x0000000832365981 */ /* 0x000168000c1e1b00 */
[----:B------:R3:W5:Y:S01]  /*2060*/  @P5 LDG.E.64 R34, desc[UR8][R52.64] ;  /* 0x0000000834225981 */ /* 0x000762000c1e1b00 */
[----:B------:R-:W-:Y:S02]  /*2070*/  ISETP.GT.U32.AND P5, PT, R5, 0xff, PT ;  /* 0x000000ff0500780c */ /* 0x000fe40003fa4070 */
[----:B0-----:R-:W-:Y:S02]  /*2080*/  CS2R R50, SRZ ;  /* 0x0000000000327805 */ /* 0x001fe4000001ff00 */
[----:B---3--:R-:W-:-:S04]  /*2090*/  CS2R R52, SRZ ;  /* 0x0000000000347805 */ /* 0x008fc8000001ff00 */
[----:B------:R0:W5:Y:S04]  /*20a0*/  @P2 LDG.E.64 R50, desc[UR8][R48.64] ;  /* 0x0000000830322981 */ /* 0x000168000c1e1b00 */
[----:B------:R3:W5:Y:S01]  /*20b0*/  @P1 LDG.E.64 R52, desc[UR8][R38.64] ;  /* 0x0000000826341981 */ /* 0x000762000c1e1b00 */
[----:B------:R-:W-:Y:S01]  /*20c0*/  BSSY B0, `(.L_x_1481) ;  /* 0x0000013000007945 */ /* 0x000fe20003800000 */
[----:B0-----:R-:W-:Y:S02]  /*20d0*/  CS2R R48, SRZ ;  /* 0x0000000000307805 */ /* 0x001fe4000001ff00 */
[----:B---3--:R-:W-:-:S04]  /*20e0*/  CS2R R38, SRZ ;  /* 0x0000000000267805 */ /* 0x008fc8000001ff00 */
[----:B------:R0:W5:Y:S04]  /*20f0*/  @P0 LDG.E.64 R48, desc[UR8][R44.64] ;  /* 0x000000082c300981 */ /* 0x000168000c1e1b00 */
[----:B------:R3:W5:Y:S01]  /*2100*/  @P2 LDG.E.64 R38, desc[UR8][R42.64] ;  /* 0x000000082a262981 */ /* 0x000762000c1e1b00 */
[----:B0-----:R-:W-:Y:S02]  /*2110*/  CS2R R44, SRZ ;  /* 0x00000000002c7805 */ /* 0x001fe4000001ff00 */
[----:B---3--:R-:W-:Y:S01]  /*2120*/  CS2R R42, SRZ ;  /* 0x00000000002a7805 */ /* 0x008fe2000001ff00 */
[----:B-12---:R-:W-:Y:S06]  /*2130*/  @P5 BRA `(.L_x_1482) ;  /* 0x00000000002c5947 */ /* 0x006fec0003800000 */
        /* <DEDUP_REMOVED lines=11> */
.L_x_1482:
[----:B------:R-:W-:Y:S05]  /*21f0*/  BSYNC B0 ;  /* 0x0000000000007941 */ /* 0x000fea0003800000 */
.L_x_1481:
[----:B------:R-:W-:Y:S01]  /*2200*/  ISETP.NE.AND P5, PT, RZ, UR7, PT ;  /* 0x00000007ff007c0c */ /* 0x000fe2000bfa5270 */
[C---:B-----5:R-:W-:Y:S01]  /*2210*/  FADD.FTZ R77, -R76.reuse, R82 ;  /* 0x000000524c4d7221 */ /* 0x060fe20000010100 */
[C---:B------:R-:W-:Y:S01]  /*2220*/  FADD.FTZ R99, -R76.reuse, R83 ;  /* 0x000000534c637221 */ /* 0x040fe20000010100 */
[C---:B------:R-:W-:Y:S01]  /*2230*/  FADD.FTZ R97, -R76.reuse, R81 ;  /* 0x000000514c617221 */ /* 0x040fe20000010100 */
[----:B------:R-:W-:Y:S01]  /*2240*/  FADD.FTZ R71, -R76, R80 ;  /* 0x000000504c477221 */ /* 0x000fe20000010100 */
[----:B------:R-:W-:Y:S01]  /*2250*/  MOV R83, R18 ;  /* 0x0000001200537202 */ /* 0x000fe20000000f00 */
[-C--:B------:R-:W-:Y:S01]  /*2260*/  FMUL.FTZ R100, R77, R4.reuse ;  /* 0x000000044d647220 */ /* 0x080fe20000410000 */
[----:B------:R-:W-:Y:S01]  /*2270*/  MOV R81, R19 ;  /* 0x0000001300517202 */ /* 0x000fe20000000f00 */
[----:B------:R-:W-:Y:S01]  /*2280*/  FMUL.FTZ R99, R99, R4 ;  /* 0x0000000463637220 */ /* 0x000fe20000410000 */
[----:B------:R-:W-:-:S04]  /*2290*/  MOV R82, R20 ;  /* 0x0000001400527202 */ /* 0x000fc80000000f00 */
        /* <DEDUP_REMOVED lines=19> */
.L_x_1483:
[----:B0-----:R-:W-:Y:S01]  /*23d0*/  FMUL.FTZ R85, R83, R42 ;  /* 0x0000002a53557220 */ /* 0x001fe20000410000 */
[-C--:B------:R-:W-:Y:S01]  /*23e0*/  FMUL.FTZ R98, R71, R4.reuse ;  /* 0x0000000447627220 */ /* 0x080fe20000410000 */
[----:B------:R-:W-:Y:S01]  /*23f0*/  MOV R77, R21 ;  /* 0x00000015004d7202 */ /* 0x000fe20000000f00 */
        /* <DEDUP_REMOVED lines=23> */
.L_x_1484:
[----:B------:R-:W-:Y:S01]  /*2570*/  FFMA.FTZ R87, R99, R80, R84 ;  /* 0x0000005063577223 */ /* 0x000fe20000010054 */
[----:B------:R-:W-:Y:S01]  /*2580*/  FMUL.FTZ R85, R82, R42 ;  /* 0x0000002a52557220 */ /* 0x000fe20000410000 */
[----:B------:R-:W-:Y:S01]  /*2590*/  FADD.FTZ R80, R80, R71 ;  /* 0x0000004750507221 */ /* 0x000fe20000010000 */
[----:B------:R-:W-:Y:S01]  /*25a0*/  FADD.FTZ R95, -R76, R47 ;  /* 0x0000002f4c5f7221 */ /* 0x000fe20000010100 */
[----:B------:R-:W-:Y:S01]  /*25b0*/  MOV R47, R23 ;  /* 0x00000017002f7202 */ /* 0x000fe20000000f00 */
[----:B------:R-:W-:Y:S01]  /*25c0*/  FFMA.FTZ R84, R98, R85, R87 ;  /* 0x0000005562547223 */ /* 0x000fe20000010057 */
[----:B------:R-:W-:Y:S01]  /*25d0*/  FADD.FTZ R71, R80, R85 ;  /* 0x0000005550477221 */ /* 0x000fe20000010000 */
[----:B------:R-:W-:Y:S01]  /*25e0*/  FADD.FTZ R85, -R76, R46 ;  /* 0x0000002e4c557221 */ /* 0x000fe20000010100 */
[----:B------:R-:W-:Y:S01]  /*25f0*/  MOV R80, R22 ;  /* 0x0000001600507202 */ /* 0x000fe20000000f00 */
[----:B------:R-:W-:Y:S01]  /*2600*/  FMUL.FTZ R46, R77, R43 ;  /* 0x0000002b4d2e7220 */ /* 0x000fe20000410000 */
        /* <DEDUP_REMOVED lines=21> */
.L_x_1485:
[----:B------:R-:W-:Y:S01]  /*2760*/  FFMA.FTZ R87, R97, R46, R84 ;  /* 0x0000002e61577223 */ /* 0x000fe20000010054 */
[----:B------:R-:W-:Y:S01]  /*2770*/  FMUL.FTZ R85, R80, R42 ;  /* 0x0000002a50557220 */ /* 0x000fe20000410000 */
[----:B------:R-:W-:Y:S01]  /*2780*/  FADD.FTZ R46, R46, R71 ;  /* 0x000000472e2e7221 */ /* 0x000fe20000010000 */
[----:B------:R-:W-:Y:S01]  /*2790*/  FADD.FTZ R79, -R76, R79 ;  /* 0x0000004f4c4f7221 */ /* 0x000fe20000010100 */
[----:B------:R-:W-:Y:S01]  /*27a0*/  MOV R71, R24 ;  /* 0x0000001800477202 */ /* 0x000fe20000000f00 */
[----:B------:R-:W-:Y:S01]  /*27b0*/  FFMA.FTZ R84, R96, R85, R87 ;  /* 0x0000005560547223 */ /* 0x000fe20000010057 */
[----:B------:R-:W-:Y:S01]  /*27c0*/  FADD.FTZ R87, -R76, R78 ;  /* 0x0000004e4c577221 */ /* 0x000fe20000010100 */
[----:B------:R-:W-:Y:S01]  /*27d0*/  FADD.FTZ R85, R46, R85 ;  /* 0x000000552e557221 */ /* 0x000fe20000010000 */
        /* <DEDUP_REMOVED lines=23> */
.L_x_1486:
[----:B------:R-:W-:Y:S01]  /*2950*/  FFMA.FTZ R87, R95, R78, R84 ;  /* 0x0000004e5f577223 */ /* 0x000fe20000010054 */
[----:B------:R-:W-:Y:S01]  /*2960*/  FMUL.FTZ R79, R71, R42 ;  /* 0x0000002a474f7220 */ /* 0x000fe20000410000 */
[----:B------:R-:W-:Y:S01]  /*2970*/  FADD.FTZ R84, R78, R85 ;  /* 0x000000554e547221 */ /* 0x000fe20000010000 */
[C---:B------:R-:W-:Y:S01]  /*2980*/  FADD.FTZ R62, -R76.reuse, R62 ;  /* 0x0000003e4c3e7221 */ /* 0x040fe20000010100 */
[----:B------:R-:W-:Y:S01]  /*2990*/  FADD.FTZ R63, -R76, R63 ;  /* 0x0000003f4c3f7221 */ /* 0x000fe20000010100 */
[----:B------:R-:W-:Y:S01]  /*29a0*/  FFMA.FTZ R78, R94, R79, R87 ;  /* 0x0000004f5e4e7223 */ /* 0x000fe20000010057 */
[----:B------:R-:W-:Y:S01]  /*29b0*/  FADD.FTZ R79, R84, R79 ;  /* 0x0000004f544f7221 */ /* 0x000fe20000010000 */
[----:B------:R-:W-:Y:S01]  /*29c0*/  FMUL.FTZ R84, R46, R43 ;  /* 0x0000002b2e547220 */ /* 0x000fe20000410000 */
[C---:B------:R-:W-:Y:S01]  /*29d0*/  FADD.FTZ R60, -R76.reuse, R60 ;  /* 0x0000003c4c3c7221 */ /* 0x040fe20000010100 */
        /* <DEDUP_REMOVED lines=20> */
[----:B------:R-:W-:Y:S01]  /*2b20*/  FADD.FTZ R65, -R76, R65 ;  /* 0x000000414c417221 */ /* 0x000fe20000010100 */
[----:B------:R-:W-:Y:S01]  /*2b30*/  FFMA.FTZ R85, R93, R84, R78 ;  /* 0x000000545d557223 */ /* 0x000fe2000001004e */
[----:B------:R-:W-:Y:S01]  /*2b40*/  FADD.FTZ R79, R84, R79 ;  /* 0x0000004f544f7221 */ /* 0x000fe20000010000 */
[----:B------:R-:W-:Y:S01]  /*2b50*/  MOV R78, R26 ;  /* 0x0000001a004e7202 */ /* 0x000fe20000000f00 */
[-C--:B------:R-:W-:Y:S01]  /*2b60*/  FMUL.FTZ R92, R62, R4.reuse ;  /* 0x000000043e5c7220 */ /* 0x080fe20000410000 */
[----:B------:R-:W-:Y:S01]  /*2b70*/  MOV R76, R27 ;  /* 0x0000001b004c7202 */ /* 0x000fe20000000f00 */
        /* <DEDUP_REMOVED lines=20> */
.L_x_1487:
[----:B------:R-:W-:Y:S01]  /*2cc0*/  FMUL.FTZ R84, R78, R42 ;  /* 0x0000002a4e547220 */ /* 0x000fe20000410000 */
[----:B------:R-:W-:Y:S01]  /*2cd0*/  FFMA.FTZ R63, R100, R83, RZ ;  /* 0x00000053643f7223 */ /* 0x000fe200000100ff */
[----:B------:R-:W-:Y:S01]  /*2ce0*/  FADD.FTZ R87, RZ, R83 ;  /* 0x00000053ff577221 */ /* 0x000fe20000010000 */
[----:B------:R-:W-:Y:S01]  /*2cf0*/  FMUL.FTZ R62, R76, R43 ;  /* 0x0000002b4c3e7220 */ /* 0x000fe20000410000 */
[----:B------:R-:W-:Y:S01]  /*2d00*/  FFMA.FTZ R86, R92, R84, R85 ;  /* 0x000000545c567223 */ /* 0x000fe20000010055 */
[----:B------:R-:W-:Y:S01]  /*2d10*/  FADD.FTZ R83, R79, R84 ;  /* 0x000000544f537221 */ /* 0x000fe20000010000 */
[----:B------:R-:W-:Y:S01]  /*2d20*/  FFMA.FTZ R79, R98, R82, R63 ;  /* 0x00000052624f7223 */ /* 0x000fe2000001003f */
[----:B------:R-:W-:Y:S01]  /*2d30*/  FADD.FTZ R87, R87, R82 ;  /* 0x0000005257577221 */ /* 0x000fe20000010000 */
[----:B------:R-:W-:Y:S01]  /*2d40*/  FFMA.FTZ R85, R91, R62, R86 ;  /* 0x0000003e5b557223 */ /* 0x000fe20000010056 */
[----:B------:R-:W-:Y:S01]  /*2d50*/  FADD.FTZ R83, R62, R83 ;  /* 0x000000533e537221 */ /* 0x000fe20000010000 */
[----:B------:R-:W-:Y:S01]  /*2d60*/  MOV R63, R28 ;  /* 0x0000001c003f7202 */ /* 0x000fe20000000f00 */
[-C--:B------:R-:W-:Y:S01]  /*2d70*/  FMUL.FTZ R90, R60, R4.reuse ;  /* 0x000000043c5a7220 */ /* 0x080fe20000410000 */
[----:B------:R-:W-:Y:S01]  /*2d80*/  MOV R62, R29 ;  /* 0x0000001d003e7202 */ /* 0x000fe20000000f00 */
        /* <DEDUP_REMOVED lines=22> */
.L_x_1488:
        /* <DEDUP_REMOVED lines=8> */
[----:B------:R-:W-:Y:S01]  /*2f70*/  MOV R77, R30 ;  /* 0x0000001e004d7202 */ /* 0x000fe20000000f00 */
[----:B------:R-:W-:Y:S01]  /*2f80*/  FMUL.FTZ R87, R59, R4 ;  /* 0x000000043b577220 */ /* 0x000fe20000410000 */
[----:B------:R-:W-:Y:S01]  /*2f90*/  FFMA.FTZ R81, R89, R60, R88 ;  /* 0x0000003c59517223 */ /* 0x000fe20000010058 */
[----:B------:R-:W-:Y:S01]  /*2fa0*/  FADD.FTZ R80, R60, R83 ;  /* 0x000000533c507221 */ /* 0x000fe20000010000 */
        /* <DEDUP_REMOVED lines=21> */
.L_x_1489:
[----:B------:R-:W-:Y:S01]  /*3100*/  FMUL.FTZ R59, R77, R42 ;  /* 0x0000002a4d3b7220 */ /* 0x000fe20000410000 */
[----:B------:R-:W-:Y:S01]  /*3110*/  FFMA.FTZ R79, R94, R71, R79 ;  /* 0x000000475e4f7223 */ /* 0x000fe2000001004f */
[----:B------:R-:W-:Y:S01]  /*3120*/  FADD.FTZ R61, R84, R47 ;  /* 0x0000002f543d7221 */ /* 0x000fe20000010000 */
[----:B------:R-:W-:Y:S01]  /*3130*/  FFMA.FTZ R82, R95, R47, R82 ;  /* 0x0000002f5f527223 */ /* 0x000fe20000010052 */
[----:B------:R-:W-:Y:S01]  /*3140*/  FFMA.FTZ R58, R88, R59, R81 ;  /* 0x0000003b583a7223 */ /* 0x000fe20000010051 */
[----:B------:R-:W-:Y:S01]  /*3150*/  FADD.FTZ R59, R80, R59 ;  /* 0x0000003b503b7221 */ /* 0x000fe20000010000 */
[----:B------:R-:W-:Y:S01]  /*3160*/  FMUL.FTZ R80, R60, R43 ;  /* 0x0000002b3c507220 */ /* 0x000fe20000410000 */
[----:B------:R-:W-:Y:S01]  /*3170*/  FADD.FTZ R81, R86, R71 ;  /* 0x0000004756517221 */ /* 0x000fe20000010000 */
[-C--:B------:R-:W-:Y:S01]  /*3180*/  FMUL.FTZ R86, R56, R4.reuse ;  /* 0x0000000438567220 */ /* 0x080fe20000410000 */
[----:B------:R-:W-:Y:S01]  /*3190*/  FMUL.FTZ R85, R57, R4 ;  /* 0x0000000439557220 */ /* 0x000fe20000410000 */
[----:B------:R-:W-:Y:S01]  /*31a0*/  FFMA.FTZ R71, R87, R80, R58 ;  /* 0x0000005057477223 */ /* 0x000fe2000001003a */
[----:B------:R-:W-:Y:S01]  /*31b0*/  FADD.FTZ R80, R80, R59 ;  /* 0x0000003b50507221 */ /* 0x000fe20000010000 */
[----:B------:R-:W-:-:S02]  /*31c0*/  MOV R58, R32 ;  /* 0x00000020003a7202 */ /* 0x000fc40000000f00 */
[----:B------:R-:W-:Y:S01]  /*31d0*/  MOV R59, R33 ;  /* 0x00000021003b7202 */ /* 0x000fe20000000f00 */
        /* <DEDUP_REMOVED lines=14> */
[----:B-1----:R-:W-:-:S04]  /*32c0*/  FADD.FTZ R102, -R58, 1 ;  /* 0x3f8000003a667421 */ /* 0x002fc80000010100 */
[----:B------:R-:W-:Y:S01]  /*32d0*/  FFMA.FTZ R47, R47, R102, 1 ;  /* 0x3f8000002f2f7423 */ /* 0x000fe20000010066 */
[----:B------:R-:W-:Y:S01]  /*32e0*/  FMUL.FTZ R102, R33, R58 ;  /* 0x0000003a21667220 */ /* 0x000fe20000410000 */
[----:B------:R-:W-:-:S03]  /*32f0*/  FMUL.FTZ R58, R59, R56 ;  /* 0x000000383b3a7220 */ /* 0x000fc60000410000 */
[----:B------:R-:W-:-:S07]  /*3300*/  FMUL.FTZ R59, R102, R47 ;  /* 0x0000002f663b7220 */ /* 0x000fce0000410000 */
.L_x_1490:
[----:B------:R-:W-:Y:S01]  /*3310*/  FMUL.FTZ R57, R58, R42 ;  /* 0x0000002a3a397220 */ /* 0x000fe20000410000 */
[----:B------:R-:W-:Y:S01]  /*3320*/  FADD.FTZ R47, R61, R46 ;  /* 0x0000002e3d2f7221 */ /* 0x000fe20000010000 */
[----:B------:R-:W-:Y:S01]  /*3330*/  FFMA.FTZ R82, R93, R46, R82 ;  /* 0x0000002e5d527223 */ /* 0x000fe20000010052 */
[----:B------:R-:W-:Y:S01]  /*3340*/  FADD.FTZ R56, R81, R78 ;  /* 0x0000004e51387221 */ /* 0x000fe20000010000 */
[----:B------:R-:W-:Y:S01]  /*3350*/  FFMA.FTZ R46, R86, R57, R71 ;  /* 0x00000039562e7223 */ /* 0x000fe20000010047 */
[----:B------:R-:W-:Y:S01]  /*3360*/  FMUL.FTZ R71, R59, R43 ;  /* 0x0000002b3b477220 */ /* 0x000fe20000410000 */
[----:B------:R-:W-:Y:S01]  /*3370*/  FADD.FTZ R80, R80, R57 ;  /* 0x0000003950507221 */ /* 0x000fe20000010000 */
[----:B------:R-:W-:Y:S01]  /*3380*/  FFMA.FTZ R79, R92, R78, R79 ;  /* 0x0000004e5c4f7223 */ /* 0x000fe2000001004f */
[----:B------:R-:W-:Y:S01]  /*3390*/  MOV R61, R34 ;  /* 0x00000022003d7202 */ /* 0x000fe20000000f00 */
[----:B------:R-:W-:Y:S01]  /*33a0*/  FFMA.FTZ R57, R85, R71, R46 ;  /* 0x0000004755397223 */ /* 0x000fe2000001002e */
[----:B------:R-:W-:Y:S01]  /*33b0*/  FADD.FTZ R71, R71, R80 ;  /* 0x0000005047477221 */ /* 0x000fe20000010000 */
[----:B------:R-:W-:Y:S01]  /*33c0*/  MOV R46, R35 ;  /* 0x00000023002e7202 */ /* 0x000fe20000000f00 */
        /* <DEDUP_REMOVED lines=16> */
[----:B-1----:R-:W-:-:S03]  /*34d0*/  FADD.FTZ R81, -R78, 1 ;  /* 0x3f8000004e517421 */ /* 0x002fc60000010100 */
[----:B------:R-:W-:Y:S01]  /*34e0*/  FMUL.FTZ R61, R61, R54 ;  /* 0x000000363d3d7220 */ /* 0x000fe20000410000 */
[----:B------:R-:W-:Y:S01]  /*34f0*/  FFMA.FTZ R46, R46, R81, 1 ;  /* 0x3f8000002e2e7423 */ /* 0x000fe20000010051 */
[----:B------:R-:W-:-:S04]  /*3500*/  FMUL.FTZ R81, R35, R78 ;  /* 0x0000004e23517220 */ /* 0x000fc80000410000 */
[----:B------:R-:W-:-:S07]  /*3510*/  FMUL.FTZ R46, R81, R46 ;  /* 0x0000002e512e7220 */ /* 0x000fce0000410000 */
.L_x_1491:
[----:B------:R-:W-:Y:S01]  /*3520*/  FMUL.FTZ R54, R61, R42 ;  /* 0x0000002a3d367220 */ /* 0x000fe20000410000 */
[----:B------:R-:W-:Y:S01]  /*3530*/  FADD.FTZ R55, R47, R76 ;  /* 0x0000004c2f377221 */ /* 0x000fe20000010000 */
[----:B------:R-:W-:Y:S01]  /*3540*/  FMUL.FTZ R47, R46, R43 ;  /* 0x0000002b2e2f7220 */ /* 0x000fe20000410000 */
[----:B------:R-:W-:Y:S01]  /*3550*/  FADD.FTZ R56, R56, R63 ;  /* 0x0000003f38387221 */ /* 0x000fe20000010000 */
[----:B------:R-:W-:Y:S01]  /*3560*/  FFMA.FTZ R78, R84, R54, R57 ;  /* 0x00000036544e7223 */ /* 0x000fe20000010039 */
[----:B------:R-:W-:Y:S01]  /*3570*/  FADD.FTZ R54, R71, R54 ;  /* 0x0000003647367221 */ /* 0x000fe20000010000 */
[----:B------:R-:W-:Y:S01]  /*3580*/  FFMA.FTZ R79, R90, R63, R79 ;  /* 0x0000003f5a4f7223 */ /* 0x000fe2000001004f */
[----:B------:R-:W-:Y:S01]  /*3590*/  FFMA.FTZ R76, R91, R76, R82 ;  /* 0x0000004c5b4c7223 */ /* 0x000fe20000010052 */
        /* <DEDUP_REMOVED lines=25> */
.L_x_1492:
[----:B------:R-:W-:Y:S01]  /*3730*/  FMUL.FTZ R48, R54, R42 ;  /* 0x0000002a36307220 */ /* 0x000fe20000410000 */
[----:B------:R-:W-:Y:S01]  /*3740*/  FADD.FTZ R55, R55, R62 ;  /* 0x0000003e37377221 */ /* 0x000fe20000010000 */
[----:B------:R-:W-:Y:S01]  /*3750*/  FFMA.FTZ R76, R89, R62, R76 ;  /* 0x0000003e594c7223 */ /* 0x000fe2000001004c */
[----:B------:R-:W-:Y:S01]  /*3760*/  FMUL.FTZ R80, R52, R4 ;  /* 0x0000000434507220 */ /* 0x000fe20000410000 */
[----:B------:R-:W-:Y:S01]  /*3770*/  FFMA.FTZ R62, R82, R48, R57 ;  /* 0x00000030523e7223 */ /* 0x000fe20000010039 */
[----:B------:R-:W-:Y:S01]  /*3780*/  FADD.FTZ R49, R63, R48 ;  /* 0x000000303f317221 */ /* 0x000fe20000010000 */
[----:B------:R-:W-:Y:S01]  /*3790*/  FMUL.FTZ R48, R47, R43 ;  /* 0x0000002b2f307220 */ /* 0x000fe20000410000 */
[----:B------:R-:W-:Y:S01]  /*37a0*/  FFMA.FTZ R63, R88, R77, R79 ;  /* 0x0000004d583f7223 */ /* 0x000fe2000001004f */
[----:B------:R-:W-:Y:S01]  /*37b0*/  FADD.FTZ R57, R56, R77 ;  /* 0x0000004d38397221 */ /* 0x000fe20000010000 */
        /* <DEDUP_REMOVED lines=24> */
.L_x_1493:
        /* <DEDUP_REMOVED lines=33> */
.L_x_1494:
[----:B------:R-:W-:Y:S01]  /*3b50*/  FMUL.FTZ R51, R53, R42 ;  /* 0x0000002a35337220 */ /* 0x000fe20000410000 */
[----:B------:R-:W-:Y:S01]  /*3b60*/  FADD.FTZ R58, R56, R59 ;  /* 0x0000003b383a7221 */ /* 0x000fe20000010000 */
[----:B------:R-:W-:Y:S01]  /*3b70*/  FFMA.FTZ R57, R85, R59, R76 ;  /* 0x0000003b55397223 */ /* 0x000fe2000001004c */
[----:B------:R-:W-:Y:S01]  /*3b80*/  FADD.FTZ R56, R60, R61 ;  /* 0x0000003d3c387221 */ /* 0x000fe20000010000 */
[----:B------:R-:W-:Y:S01]  /*3b90*/  FFMA.FTZ R50, R78, R51, R63 ;  /* 0x000000334e327223 */ /* 0x000fe2000001003f */
[----:B------:R-:W-:Y:S01]  /*3ba0*/  FADD.FTZ R62, R62, R51 ;  /* 0x000000333e3e7221 */ /* 0x000fe20000010000 */
[----:B------:R-:W-:Y:S01]  /*3bb0*/  FMUL.FTZ R51, R52, R43 ;  /* 0x0000002b34337220 */ /* 0x000fe20000410000 */
[----:B------:R-:W-:Y:S01]  /*3bc0*/  FFMA.FTZ R55, R84, R61, R55 ;  /* 0x0000003d54377223 */ /* 0x000fe20000010037 */
        /* <DEDUP_REMOVED lines=25> */
.L_x_1495:
[----:B------:R-:W-:Y:S01]  /*3d60*/  FMUL.FTZ R61, R51, R42 ;  /* 0x0000002a333d7220 */ /* 0x000fe20000410000 */
[----:B------:R-:W-:Y:S01]  /*3d70*/  FMUL.FTZ R63, R50, R43 ;  /* 0x0000002b323f7220 */ /* 0x000fe20000410000 */
[-C--:B------:R-:W-:Y:S01]  /*3d80*/  FMUL.FTZ R74, R72, R4.reuse ;  /* 0x00000004484a7220 */ /* 0x080fe20000410000 */
[----:B------:R-:W-:Y:S01]  /*3d90*/  FMUL.FTZ R73, R73, R4 ;  /* 0x0000000449497220 */ /* 0x000fe20000410000 */
[----:B------:R-:W-:Y:S01]  /*3da0*/  FFMA.FTZ R62, R76, R61, R59 ;  /* 0x0000003d4c3e7223 */ /* 0x000fe2000001003b */
[----:B------:R-:W-:Y:S01]  /*3db0*/  FADD.FTZ R60, R60, R61 ;  /* 0x0000003d3c3c7221 */ /* 0x000fe20000010000 */
[----:B------:R-:W-:Y:S02]  /*3dc0*/  MOV R61, R12 ;  /* 0x0000000c003d7202 */ /* 0x000fe40000000f00 */
[----:B------:R-:W-:Y:S01]  /*3dd0*/  FFMA.FTZ R62, R75, R63, R62 ;  /* 0x0000003f4b3e7223 */ /* 0x000fe2000001003e */
[----:B------:R-:W-:Y:S01]  /*3de0*/  FADD.FTZ R63, R63, R60 ;  /* 0x0000003c3f3f7221 */ /* 0x000fe20000010000 */
[----:B------:R-:W-:Y:S01]  /*3df0*/  MOV R60, R13 ;  /* 0x0000000d003c7202 */ /* 0x000fe20000000f00 */
        /* <DEDUP_REMOVED lines=13> */
[----:B------:R-:W-:-:S04]  /*3ed0*/  FFMA.FTZ R60, R59, R60, 1 ;  /* 0x3f8000003b3c7423 */ /* 0x000fc8000001003c */
[----:B------:R-:W-:Y:S01]  /*3ee0*/  FMUL.FTZ R61, R61, R60 ;  /* 0x0000003c3d3d7220 */ /* 0x000fe20000410000 */
[----:B-1----:R-:W-:Y:S01]  /*3ef0*/  FADD.FTZ R59, -R71, 1 ;  /* 0x3f800000473b7421 */ /* 0x002fe20000010100 */
[----:B------:R-:W-:-:S03]  /*3f00*/  FMUL.FTZ R71, R13, R71 ;  /* 0x000000470d477220 */ /* 0x000fc60000410000 */
[----:B------:R-:W-:-:S04]  /*3f10*/  FFMA.FTZ R59, R72, R59, 1 ;  /* 0x3f800000483b7423 */ /* 0x000fc8000001003b */
[----:B------:R-:W-:-:S07]  /*3f20*/  FMUL.FTZ R60, R71, R59 ;  /* 0x0000003b473c7220 */ /* 0x000fce0000410000 */
.L_x_1496:
[----:B------:R-:W-:Y:S01]  /*3f30*/  FMUL.FTZ R59, R61, R42 ;  /* 0x0000002a3d3b7220 */ /* 0x000fe20000410000 */
[----:B------:R-:W-:Y:S01]  /*3f40*/  FMUL.FTZ R71, R67, R4 ;  /* 0x0000000443477220 */ /* 0x000fe20000410000 */
[----:B------:R-:W-:Y:S02]  /*3f50*/  MOV R67, R14 ;  /* 0x0000000e00437202 */ /* 0x000fe40000000f00 */
[----:B------:R-:W-:Y:S01]  /*3f60*/  FADD.FTZ R72, R63, R59 ;  /* 0x0000003b3f487221 */ /* 0x000fe20000010000 */
[----:B------:R-:W-:Y:S01]  /*3f70*/  FFMA.FTZ R62, R74, R59, R62 ;  /* 0x0000003b4a3e7223 */ /* 0x000fe2000001003e */
[----:B------:R-:W-:-:S04]  /*3f80*/  FMUL.FTZ R63, R60, R43 ;  /* 0x0000002b3c3f7220 */ /* 0x000fc80000410000 */
[----:B------:R-:W-:Y:S01]  /*3f90*/  FFMA.FTZ R59, R73, R63, R62 ;  /* 0x0000003f493b7223 */ /* 0x000fe2000001003e */
[----:B------:R-:W-:Y:S01]  /*3fa0*/  FADD.FTZ R62, R63, R72 ;  /* 0x000000483f3e7221 */ /* 0x000fe20000010000 */
[----:B------:R-:W-:Y:S01]  /*3fb0*/  FMUL.FTZ R72, R66, R4 ;  /* 0x0000000442487220 */ /* 0x000fe20000410000 */
        /* <DEDUP_REMOVED lines=20> */
.L_x_1497:
[----:B------:R-:W-:Y:S01]  /*4100*/  FMUL.FTZ R63, R67, R42 ;  /* 0x0000002a433f7220 */ /* 0x000fe20000410000 */
[-C--:B------:R-:W-:Y:S01]  /*4110*/  FMUL.FTZ R102, R65, R4.reuse ;  /* 0x0000000441667220 */ /* 0x080fe20000410000 */
[----:B------:R-:W-:Y:S01]  /*4120*/  FMUL.FTZ R103, R64, R4 ;  /* 0x0000000440677220 */ /* 0x000fe20000410000 */
[----:B------:R-:W-:Y:S01]  /*4130*/  MOV R65, R16 ;  /* 0x0000001000417202 */ /* 0x000fe20000000f00 */
[----:B------:R-:W-:Y:S01]  /*4140*/  FFMA.FTZ R59, R72, R63, R59 ;  /* 0x0000003f483b7223 */ /* 0x000fe2000001003b */
[----:B------:R-:W-:Y:S01]  /*4150*/  FADD.FTZ R62, R62, R63 ;  /* 0x0000003f3e3e7221 */ /* 0x000fe20000010000 */
[----:B------:R-:W-:-:S04]  /*4160*/  FMUL.FTZ R63, R66, R43 ;  /* 0x0000002b423f7220 */ /* 0x000fc80000410000 */
[----:B------:R-:W-:Y:S01]  /*4170*/  FFMA.FTZ R59, R71, R63, R59 ;  /* 0x0000003f473b7223 */ /* 0x000fe2000001003b */
[----:B------:R-:W-:Y:S01]  /*4180*/  FADD.FTZ R62, R63, R62 ;  /* 0x0000003e3f3e7221 */ /* 0x000fe20000010000 */
[----:B------:R-:W-:Y:S01]  /*4190*/  MOV R63, R17 ;  /* 0x00000011003f7202 */ /* 0x000fe20000000f00 */
        /* <DEDUP_REMOVED lines=19> */
.L_x_1498:
[----:B------:R-:W0:Y:S01]  /*42d0*/  S2R R68, SR_LANEID ;  /* 0x0000000000447919 */ /* 0x000e220000000000 */
[----:B------:R-:W-:Y:S01]  /*42e0*/  FMUL.FTZ R64, R65, R42 ;  /* 0x0000002a41407220 */ /* 0x000fe20000410000 */
[----:B------:R-:W-:Y:S01]  /*42f0*/  FMUL.FTZ R125, R63, R43 ;  /* 0x0000002b3f7d7220 */ /* 0x000fe20000410000 */
        /* <DEDUP_REMOVED lines=11> */
[----:B------:R-:W-:Y:S01]  /*43b0*/  SHFL.DOWN PT, R64, R62, 0x1, 0x1f ;  /* 0x08201f003e407f89 */ /* 0x000fe200000e0000 */
[----:B------:R-:W-:Y:S01]  /*43c0*/  FADD.FTZ R56, R56, R49 ;  /* 0x0000003138387221 */ /* 0x000fe20000010000 */
[----:B------:R-:W-:Y:S01]  /*43d0*/  FFMA.FTZ R46, R79, R48, R46 ;  /* 0x000000304f2e7223 */ /* 0x000fe2000001002e */
[----:B------:R-:W-:Y:S01]  /*43e0*/  FADD.FTZ R47, R47, R48 ;  /* 0x000000302f2f7221 */ /* 0x000fe20000010000 */
[----:B------:R-:W1:Y:S01]  /*43f0*/  SHFL.DOWN PT, R125, R59, 0x1, 0x1f ;  /* 0x08201f003b7d7f89 */ /* 0x000e6200000e0000 */
        /* <DEDUP_REMOVED lines=12> */
[----:B------:R-:W-:Y:S01]  /*44c0*/  BSSY B0, `(.L_x_1499) ;  /* 0x000003f000007945 */ /* 0x000fe20003800000 */
[----:B0-----:R-:W-:Y:S01]  /*44d0*/  ISETP.GT.AND P5, PT, R68, 0x1e, PT ;  /* 0x0000001e4400780c */ /* 0x001fe20003fa4270 */
[----:B------:R-:W-:Y:S01]  /*44e0*/  FADD.FTZ R56, R56, R67 ;  /* 0x0000004338387221 */ /* 0x000fe20000010000 */
[----:B------:R-:W-:Y:S01]  /*44f0*/  FFMA.FTZ R49, R71, R66, R46 ;  /* 0x0000004247317223 */ /* 0x000fe2000001002e */
[----:B------:R-:W-:-:S02]  /*4500*/  FADD.FTZ R46, R47, R66 ;  /* 0x000000422f2e7221 */ /* 0x000fc40000010000 */
[----:B------:R-:W-:-:S08]  /*4510*/  FADD.FTZ R66, R56, R65 ;  /* 0x0000004138427221 */ /* 0x000fd00000010000 */
[----:B-1----:R-:W-:Y:S01]  /*4520*/  @!P5 FADD.FTZ R59, R59, R125 ;  /* 0x0000007d3b3bd221 */ /* 0x002fe20000010000 */
[----:B------:R-:W-:Y:S01]  /*4530*/  @!P5 FADD.FTZ R62, R62, R64 ;  /* 0x000000403e3ed221 */ /* 0x000fe20000010000 */
        /* <DEDUP_REMOVED lines=18> */
[----:B------:R-:W2:Y:S09]  /*4660*/  S2R R68, SR_CTAID.Y ;  /* 0x0000000000447919 */ /* 0x000eb20000002600 */
[----:B0-----:R-:W-:-:S02]  /*4670*/  @!P5 FADD.FTZ R59, R59, R125 ;  /* 0x0000007d3b3bd221 */ /* 0x001fc40000010000 */
[----:B------:R-:W0:Y:S01]  /*4680*/  S2R R125, SR_LANEID ;  /* 0x00000000007d7919 */ /* 0x000e220000000000 */
[----:B-1----:R-:W-:Y:S01]  /*4690*/  @!P5 FADD.FTZ R62, R62, R64 ;  /* 0x000000403e3ed221 */ /* 0x002fe20000010000 */
[----:B------:R-:W-:Y:S01]  /*46a0*/  FFMA.FTZ R64, R72, R67, R55 ;  /* 0x0000004348407223 */ /* 0x000fe20000010037 */
[----:B------:R-:W-:Y:S01]  /*46b0*/  FADD.FTZ R67, R46, R63 ;  /* 0x0000003f2e437221 */ /* 0x000fe20000010000 */
[----:B------:R-:W-:Y:S02]  /*46c0*/  MOV R47, R59 ;  /* 0x0000003b002f7202 */ /* 0x000fe40000000f00 */
[----:B------:R-:W-:Y:S01]  /*46d0*/  FFMA.FTZ R64, R103, R65, R64 ;  /* 0x0000004167407223 */ /* 0x000fe20000010040 */
[----:B------:R-:W-:Y:S01]  /*46e0*/  FFMA.FTZ R65, R102, R63, R49 ;  /* 0x0000003f66417223 */ /* 0x000fe20000010031 */
[----:B------:R-:W-:-:S04]  /*46f0*/  MOV R46, R62 ;  /* 0x0000003e002e7202 */ /* 0x000fc80000000f00 */
[----:B------:R1:W-:Y:S01]  /*4700*/  STS.128 [R3], R64 ;  /* 0x0000004003007388 */ /* 0x0003e20000000c00 */
[----:B0-----:R-:W-:-:S13]  /*4710*/  ISETP.NE.AND P5, PT, R125, RZ, PT ;  /* 0x000000ff7d00720c */ /* 0x001fda0003fa5270 */
[----:B------:R1:W-:Y:S01]  /*4720*/  @!P5 STS.64 [R122+0x8], R46 ;  /* 0x0000082e7a00d388 */ /* 0x0003e20000000a00 */
[----:B------:R-:W-:Y:S01]  /*4730*/  BAR.SYNC.DEFER_BLOCKING 0x0 ;  /* 0x0000000000007b1d */ /* 0x000fe20000010000 */
[----:B------:R-:W-:-:S13]  /*4740*/  ISETP.NE.AND P5, PT, R5, RZ, PT ;  /* 0x000000ff0500720c */ /* 0x000fda0003fa5270 */
[----:B-12---:R-:W-:Y:S05]  /*4750*/  @P5 BRA `(.L_x_1500) ;  /* 0x0000000000545947 */ /* 0x006fea0003800000 */
[----:B------:R-:W0:Y:S01]  /*4760*/  S2UR UR6, SR_CgaCtaId ;  /* 0x00000000000679c3 */ /* 0x000e220000008800 */
[----:B------:R-:W-:Y:S02]  /*4770*/  UMOV UR5, 0x400 ;  /* 0x0000040000057882 */ /* 0x000fe40000000000 */
[----:B0-----:R-:W-:-:S09]  /*4780*/  ULEA UR5, UR6, UR5, 0x18 ;  /* 0x0000000506057291 */ /* 0x001fd2000f8ec03f */
        /* <DEDUP_REMOVED lines=18> */
.L_x_1500:
[----:B------:R-:W-:Y:S05]  /*48b0*/  BSYNC B0 ;  /* 0x0000000000007941 */ /* 0x000fea0003800000 */
.L_x_1499:
[----:B------:R-:W-:Y:S01]  /*48c0*/  BAR.SYNC.DEFER_BLOCKING 0x0 ;  /* 0x0000000000007b1d */ /* 0x000fe20000010000 */
[----:B------:R-:W-:-:S05]  /*48d0*/  ISETP.GT.U32.AND P6, PT, R5, 0x7, PT ;  /* 0x000000070500780c */ /* 0x000fca0003fc4070 */
[----:B------:R-:W-:Y:S08]  /*48e0*/  BSSY B0, `(.L_x_1501) ;  /* 0x000009d000007945 */ /* 0x000ff00003800000 */
[----:B------:R-:W-:Y:S05]  /*48f0*/  @P6 BRA `(.L_x_1502) ;  /* 0x00000008006c6947 */ /* 0x000fea0003800000 */
[----:B------:R-:W0:Y:S04]  /*4900*/  LDS.128 R52, [R3+0x80] ;  /* 0x0000800003347984 */ /* 0x000e280000000c00 */
[----:B------:R-:W1:Y:S04]  /*4910*/  LDS.128 R48, [R3+0x100] ;  /* 0x0001000003307984 */ /* 0x000e680000000c00 */
[----:B------:R-:W2:Y:S01]  /*4920*/  LDS.128 R56, [R3+0x180] ;  /* 0x0001800003387984 */ /* 0x000ea20000000c00 */
[----:B0-----:R-:W-:Y:S01]  /*4930*/  FADD.FTZ R61, R64, R52 ;  /* 0x00000034403d7221 */ /* 0x001fe20000010000 */
[----:B------:R-:W-:Y:S01]  /*4940*/  FADD.FTZ R60, R65, R53 ;  /* 0x00000035413c7221 */ /* 0x000fe20000010000 */
[----:B------:R-:W-:Y:S01]  /*4950*/  FADD.FTZ R63, R66, R54 ;  /* 0x00000036423f7221 */ /* 0x000fe20000010000 */
[----:B------:R-:W-:Y:S01]  /*4960*/  FADD.FTZ R52, R67, R55 ;  /* 0x0000003743347221 */ /* 0x000fe20000010000 */
[----:B-1----:R-:W-:Y:S01]  /*4970*/  FADD.FTZ R53, R61, R48 ;  /* 0x000000303d357221 */ /* 0x002fe20000010000 */
[----:B------:R-:W-:Y:S01]  /*4980*/  FADD.FTZ R48, R60, R49 ;  /* 0x000000313c307221 */ /* 0x000fe20000010000 */
[----:B------:R-:W-:Y:S01]  /*4990*/  FADD.FTZ R49, R63, R50 ;  /* 0x000000323f317221 */ /* 0x000fe20000010000 */
[----:B------:R-:W-:Y:S01]  /*49a0*/  LDS.128 R64, [R3+0x280] ;  /* 0x0002800003407984 */ /* 0x000fe20000000c00 */
[----:B------:R-:W-:Y:S01]  /*49b0*/  FADD.FTZ R125, R52, R51 ;  /* 0x00000033347d7221 */ /* 0x000fe20000010000 */
[----:B--2---:R-:W-:Y:S01]  /*49c0*/  FADD.FTZ R57, R48, R57 ;  /* 0x0000003930397221 */ /* 0x004fe20000010000 */
[----:B------:R-:W-:Y:S01]  /*49d0*/  FADD.FTZ R58, R49, R58 ;  /* 0x0000003a313a7221 */ /* 0x000fe20000010000 */
[----:B------:R-:W0:Y:S01]  /*49e0*/  LDS.128 R60, [R3+0x200] ;  /* 0x00020000033c7984 */ /* 0x000e220000000c00 */
[----:B------:R-:W-:Y:S01]  /*49f0*/  FADD.FTZ R56, R53, R56 ;  /* 0x0000003835387221 */ /* 0x000fe20000010000 */
[----:B------:R-:W-:-:S02]  /*4a00*/  FADD.FTZ R59, R125, R59 ;  /* 0x0000003b7d3b7221 */ /* 0x000fc40000010000 */
[----:B------:R-:W1:Y:S04]  /*4a10*/  LDS.128 R48, [R3+0x300] ;  /* 0x0003000003307984 */ /* 0x000e680000000c00 */
[----:B------:R-:W2:Y:S01]  /*4a20*/  LDS.128 R52, [R3+0x380] ;  /* 0x0003800003347984 */ /* 0x000ea20000000c00 */
[----:B0-----:R-:W-:Y:S01]  /*4a30*/  FADD.FTZ R56, R56, R60 ;  /* 0x0000003c38387221 */ /* 0x001fe20000010000 */
[----:B------:R-:W-:Y:S01]  /*4a40*/  FADD.FTZ R57, R57, R61 ;  /* 0x0000003d39397221 */ /* 0x000fe20000010000 */
[----:B------:R-:W-:Y:S01]  /*4a50*/  FADD.FTZ R61, R58, R62 ;  /* 0x0000003e3a3d7221 */ /* 0x000fe20000010000 */
[----:B------:R-:W-:Y:S01]  /*4a60*/  FADD.FTZ R58, R59, R63 ;  /* 0x0000003f3b3a7221 */ /* 0x000fe20000010000 */
[----:B------:R-:W-:Y:S01]  /*4a70*/  FADD.FTZ R59, R56, R64 ;  /* 0x00000040383b7221 */ /* 0x000fe20000010000 */
        /* <DEDUP_REMOVED lines=108> */
[----:B--2---:R-:W-:Y:S01]  /*5140*/  FADD.FTZ R61, R48, R61 ;  /* 0x0000003d303d7221 */ /* 0x004fe20000010000 */
[----:B------:R-:W-:Y:S01]  /*5150*/  FADD.FTZ R60, R59, R60 ;  /* 0x0000003c3b3c7221 */ /* 0x000fe20000010000 */
[----:B------:R-:W1:Y:S01]  /*5160*/  LDS.128 R48, [R3+0xe80] ;  /* 0x000e800003307984 */ /* 0x000e620000000c00 */
[----:B------:R-:W-:Y:S01]  /*5170*/  FADD.FTZ R62, R57, R62 ;  /* 0x0000003e393e7221 */ /* 0x000fe20000010000 */
[----:B------:R-:W-:-:S02]  /*5180*/  FADD.FTZ R63, R125, R63 ;  /* 0x0000003f7d3f7221 */ /* 0x000fc40000010000 */
[----:B------:R-:W2:Y:S04]  /*5190*/  LDS.128 R56, [R3+0xf00] ;  /* 0x000f000003387984 */ /* 0x000ea80000000c00 */
[----:B------:R-:W3:Y:S01]  /*51a0*/  LDS.128 R64, [R3+0xf80] ;  /* 0x000f800003407984 */ /* 0x000ee20000000c00 */
[----:B0-----:R-:W-:Y:S01]  /*51b0*/  FADD.FTZ R53, R61, R53 ;  /* 0x000000353d357221 */ /* 0x001fe20000010000 */
[----:B------:R-:W-:Y:S01]  /*51c0*/  FADD.FTZ R52, R60, R52 ;  /* 0x000000343c347221 */ /* 0x000fe20000010000 */
[----:B------:R-:W-:Y:S01]  /*51d0*/  FADD.FTZ R61, R62, R54 ;  /* 0x000000363e3d7221 */ /* 0x000fe20000010000 */
[----:B------:R-:W-:Y:S02]  /*51e0*/  FADD.FTZ R54, R63, R55 ;  /* 0x000000373f367221 */ /* 0x000fe40000010000 */
        /* <DEDUP_REMOVED lines=12> */
.L_x_1502:
[----:B------:R-:W-:Y:S05]  /*52b0*/  BSYNC B0 ;  /* 0x0000000000007941 */ /* 0x000fea0003800000 */
.L_x_1501:
[----:B------:R-:W0:Y:S01]  /*52c0*/  LDC.64 R48, c[0x0][0x268] ;  /* 0x00009a00ff307b82 */ /* 0x000e220000000a00 */
[----:B------:R-:W-:Y:S01]  /*52d0*/  LEA R105, R105, R5, 0x3 ;  /* 0x0000000569697211 */ /* 0x000fe200078e18ff */
[----:B------:R-:W-:Y:S04]  /*52e0*/  BSSY B0, `(.L_x_1503) ;  /* 0x000000e000007945 */ /* 0x000fe80003800000 */
[----:B0-----:R-:W-:Y:S01]  /*52f0*/  IMAD.WIDE R48, R105, 0x4, R48 ;  /* 0x0000000469307825 */ /* 0x001fe200078e0230 */
[----:B------:R-:W-:Y:S06]  /*5300*/  @P6 BRA `(.L_x_1504) ;  /* 0x00000000002c6947 */ /* 0x000fec0003800000 */
[----:B------:R-:W0:Y:S01]  /*5310*/  LDC.64 R54, c[0x0][0x288] ;  /* 0x0000a200ff367b82 */ /* 0x000e220000000a00 */
[-C--:B------:R-:W-:Y:S01]  /*5320*/  LEA R50, P6, R119, R48.reuse, 0x2 ;  /* 0x0000003077327211 */ /* 0x080fe200078c10ff */
[----:B------:R1:W-:Y:S03]  /*5330*/  REDG.E.ADD.F32.FTZ.RN.STRONG.GPU desc[UR8][R48.64], R64 ;  /* 0x00000040300079a6 */ /* 0x0003e6000c10f388 */
[----:B------:R-:W-:Y:S02]  /*5340*/  IADD3.X R51, R49, R123, RZ, P6, !PT ;  /* 0x0000007b31337210 */ /* 0x000fe400037fe4ff */
[----:B------:R-:W-:-:S03]  /*5350*/  LEA R52, P6, R120, R48, 0x2 ;  /* 0x0000003078347211 */ /* 0x000fc600078c10ff */
[----:B------:R1:W-:Y:S01]  /*5360*/  REDG.E.ADD.F32.FTZ.RN.STRONG.GPU desc[UR8][R50.64], R65 ;  /* 0x00000041320079a6 */ /* 0x0003e2000c10f388 */
[----:B------:R-:W-:Y:S02]  /*5370*/  IADD3.X R53, R49, R124, RZ, P6, !PT ;  /* 0x0000007c31357210 */ /* 0x000fe400037fe4ff */
[----:B0-----:R-:W-:-:S04]  /*5380*/  LEA R56, P6, R54, R48, 0x2 ;  /* 0x0000003036387211 */ /* 0x001fc800078c10ff */
[----:B------:R-:W-:-:S05]  /*5390*/  LEA.HI.X R57, R54, R49, R55, 0x2, P6 ;  /* 0x0000003136397211 */ /* 0x000fca00030f1437 */
[----:B------:R1:W-:Y:S04]  /*53a0*/  REDG.E.ADD.F32.FTZ.RN.STRONG.GPU desc[UR8][R56.64], R66 ;  /* 0x00000042380079a6 */ /* 0x0003e8000c10f388 */
[----:B------:R1:W-:Y:S02]  /*53b0*/  REDG.E.ADD.F32.FTZ.RN.STRONG.GPU desc[UR8][R52.64], R67 ;  /* 0x00000043340079a6 */ /* 0x0003e4000c10f388 */
.L_x_1504:
[----:B------:R-:W-:Y:S05]  /*53c0*/  BSYNC B0 ;  /* 0x0000000000007941 */ /* 0x000fea0003800000 */
.L_x_1503:
        /* <DEDUP_REMOVED lines=13> */
[----:B------:R-:W-:Y:S01]  /*54a0*/  IMAD R54, R2, UR10, R68 ;  /* 0x0000000a02367c24 */ /* 0x000fe2000f8e0244 */
[----:B------:R-:W-:Y:S01]  /*54b0*/  VOTEU.ANY UR5, UPT, PT ;  /* 0x0000000000057886 */ /* 0x000fe200038e0100 */
[----:B------:R-:W-:Y:S01]  /*54c0*/  P2R R56, PR, RZ, 0x1 ;  /* 0x00000001ff387803 */ /* 0x000fe20000000000 */
[----:B------:R-:W-:Y:S02]  /*54d0*/  UPOPC UR6, UR5 ;  /* 0x00000005000672bf */ /* 0x000fe40008000000 */
[----:B------:R-:W-:Y:S01]  /*54e0*/  LEA R50, P6, R54, R52, 0x3 ;  /* 0x0000003436327211 */ /* 0x000fe200078c18ff */
[----:B------:R-:W-:-:S03]  /*54f0*/  UFLO.U32 UR5, UR5 ;  /* 0x00000005000572bd */ /* 0x000fc600080e0000 */
[----:B------:R-:W-:Y:S01]  /*5500*/  LEA.HI.X R51, R54, R53, RZ, 0x3, P6 ;  /* 0x0000003536337211 */ /* 0x000fe200030f1cff */
[----:B------:R-:W-:Y:S01]  /*5510*/  HFMA2.MMA R54, -RZ, RZ, 0, 5.9604644775390625e-08 ;  /* 0x00000001ff367435 */ /* 0x000fe200000001ff */
[----:B------:R-:W-:-:S03]  /*5520*/  LOP3.LUT P6, RZ, R106, 0x2, RZ, 0xc0, !PT ;  /* 0x000000026aff7812 */ /* 0x000fc600078cc0ff */
[----:B------:R1:W-:Y:S06]  /*5530*/  STG.E.64 desc[UR8][R50.64], R46 ;  /* 0x0000002e32007986 */ /* 0x0003ec000c101b08 */
[----:B------:R-:W-:-:S05]  /*5540*/  SEL R54, R54, 0xffffffff, !P6 ;  /* 0xffffffff36367807 */ /* 0x000fca0007000000 */
[----:B------:R-:W-:Y:S01]  /*5550*/  IMAD R55, R54, UR6, RZ ;  /* 0x0000000636377c24 */ /* 0x000fe2000f8e02ff */
[----:B0-----:R-:W-:Y:S02]  /*5560*/  ISETP.EQ.U32.AND P0, PT, R57, UR5, PT ;  /* 0x0000000539007c0c */ /* 0x001fe4000bf02070 */
[----:B------:R-:W-:-:S04]  /*5570*/  SEL R57, R104, RZ, !P6 ;  /* 0x000000ff68397207 */ /* 0x000fc80007000000 */
[----:B------:R-:W-:-:S07]  /*5580*/  ISETP.NE.AND P6, PT, R57, -0x1, PT ;  /* 0xffffffff3900780c */ /* 0x000fce0003fc5270 */
[----:B------:R-:W-:Y:S06]  /*5590*/  @P0 MEMBAR.ALL.GPU ;  /* 0x0000000000000992 */ /* 0x000fec000000a000 */
[----:B------:R-:W-:-:S00]  /*55a0*/  @P0 ERRBAR ;  /* 0x00000000000009ab */ /* 0x000fc00000000000 */
[----:B------:R-:W-:Y:S06]  /*55b0*/  @P0 CGAERRBAR ;  /* 0x00000000000005ab */ /* 0x000fec0000000000 */
[----:B------:R1:W-:Y:S01]  /*55c0*/  @P0 REDG.E.ADD.S32.STRONG.GPU desc[UR8][R48.64], R55 ;  /* 0x000000373000098e */ /* 0x0003e2000c10e388 */
[----:B------:R-:W-:Y:S01]  /*55d0*/  ISETP.NE.AND P0, PT, R56, RZ, PT ;  /* 0x000000ff3800720c */ /* 0x000fe20003f05270 */
[----:B------:R-:W-:-:S12]  /*55e0*/  @!P6 BRA `(.L_x_1506) ;  /* 0x000000000014e947 */ /* 0x000fd80003800000 */
.L_x_1507:
[----:B-1----:R-:W2:Y:S04]  /*55f0*/  LDG.E.STRONG.GPU R50, desc[UR8][R48.64] ;  /* 0x0000000830327981 */ /* 0x002ea8000c1ef900 */
[----:B--2---:R-:W-:Y:S01]  /*5600*/  CCTL.IVALL ;  /* 0x00000000ff00798f */ /* 0x004fe20002000000 */
[----:B------:R-:W-:Y:S05]  /*5610*/  YIELD ;  /* 0x0000000000007946 */ /* 0x000fea0003800000 */
[----:B------:R-:W-:-:S13]  /*5620*/  ISETP.NE.AND P6, PT, R50, R57, PT ;  /* 0x000000393200720c */ /* 0x000fda0003fc5270 */
[----:B------:R-:W-:Y:S05]  /*5630*/  @P6 BRA `(.L_x_1507) ;  /* 0xfffffffc00ec6947 */ /* 0x000fea000383ffff */
.L_x_1506:
        /* <DEDUP_REMOVED lines=8> */
[----:B------:R-:W-:Y:S01]  /*56c0*/  LOP3.LUT R51, R104, 0x3, RZ, 0xc0, !PT ;  /* 0x0000000368337812 */ /* 0x000fe200078ec0ff */
[----:B------:R-:W-:-:S03]  /*56d0*/  HFMA2.MMA R49, -RZ, RZ, 0, 0 ;  /* 0x00000000ff317435 */ /* 0x000fc600000001ff */
[----:B------:R-:W-:-:S04]  /*56e0*/  IADD3 R51, -R51, R104, RZ ;  /* 0x0000006833337210 */ /* 0x000fc80007ffe1ff */
[----:B------:R-:W-:Y:S02]  /*56f0*/  ISETP.GT.AND P6, PT, R51, RZ, PT ;  /* 0x000000ff3300720c */ /* 0x000fe40003fc4270 */
[----:B------:R-:W-:-:S11]  /*5700*/  MOV R50, R51 ;  /* 0x0000003300327202 */ /* 0x000fd60000000f00 */
        /* <DEDUP_REMOVED lines=9> */
.L_x_1511:
        /* <DEDUP_REMOVED lines=115> */
.L_x_1510:
        /* <DEDUP_REMOVED lines=62> */
.L_x_1512:
[----:B------:R-:W-:-:S04]  /*62b0*/  ISETP.NE.AND P6, PT, R48, RZ, PT ;  /* 0x000000ff3000720c */ /* 0x000fc80003fc5270 */
[----:B------:R-:W-:-:S13]  /*62c0*/  ISETP.NE.OR P6, PT, R50, RZ, P6 ;  /* 0x000000ff3200720c */ /* 0x000fda00037c5670 */
[----:B------:R-:W-:Y:S05]  /*62d0*/  @!P6 BRA `(.L_x_1508) ;  /* 0x00000000007ce947 */ /* 0x000fea0003800000 */
.L_x_1509:
        /* <DEDUP_REMOVED lines=31> */
.L_x_1508:
        /* <DEDUP_REMOVED lines=11> */
.L_x_1514:
[----:B------:R-:W-:Y:S05]  /*6580*/  BSYNC B0 ;  /* 0x0000000000007941 */ /* 0x000fea0003800000 */
.L_x_1513:
        /* <DEDUP_REMOVED lines=17> */
.L_x_1505:
[----:B------:R-:W0:Y:S01]  /*66a0*/  S2UR UR6, SR_CgaCtaId ;  /* 0x00000000000679c3 */ /* 0x000e220000008800 */
[----:B------:R-:W-:Y:S01]  /*66b0*/  UMOV UR5, 0x400 ;  /* 0x0000040000057882 */ /* 0x000fe20000000000 */
[----:B------:R-:W-:Y:S01]  /*66c0*/  ISETP.NE.AND P6, PT, RZ, UR7, PT ;  /* 0x00000007ff007c0c */ /* 0x000fe2000bfc5270 */
[----:B------:R-:W-:Y:S01]  /*66d0*/  ULDC.64 UR12, c[0x0][0x290] ;  /* 0x0000a400000c7ab9 */ /* 0x000fe20000000a00 */
[----:B-1----:R-:W-:-:S04]  /*66e0*/  SHF.R.U32.HI R50, RZ, 0x3, R5 ;  /* 0x00000003ff327819 */ /* 0x002fc80000011605 */
[----:B------:R-:W1:Y:S01]  /*66f0*/  LDC R49, c[0x0][0x2ac] ;  /* 0x0000ab00ff317b82 */ /* 0x000e620000000800 */
[----:B0-----:R-:W-:Y:S01]  /*6700*/  ULEA UR5, UR6, UR5, 0x18 ;  /* 0x0000000506057291 */ /* 0x001fe2000f8ec03f */
[----:B-1----:R-:W-:-:S08]  /*6710*/  IMAD R50, R49, UR10, R50 ;  /* 0x0000000a31327c24 */ /* 0x002fd0000f8e0232 */
[----:B------:R-:W-:Y:S01]  /*6720*/  @!P5 STS.64 [UR5+0x50], R46 ;  /* 0x0000502eff00d988 */ /* 0x000fe20008000a05 */
[----:B------:R-:W-:Y:S01]  /*6730*/  BAR.SYNC.DEFER_BLOCKING 0x0 ;  /* 0x0000000000007b1d */ /* 0x000fe20000010000 */
[----:B------:R-:W-:-:S04]  /*6740*/  IADD3 R51, R50, 0x180, RZ ;  /* 0x0000018032337810 */ /* 0x000fc80007ffe0ff */
[----:B------:R-:W-:Y:S01]  /*6750*/  SHF.R.S32.HI R52, RZ, 0x1f, R51 ;  /* 0x0000001fff347819 */ /* 0x000fe20000011433 */
        /* <DEDUP_REMOVED lines=23> */
.L_x_1515:
        /* <DEDUP_REMOVED lines=19> */
[----:B------:R0:W-:Y:S02]  /*6a00*/  STG.E.64 desc[UR8][R48.64], R18 ;  /* 0x0000001230007986 */ /* 0x0001e4000c101b08 */
.L_x_1517:
[----:B------:R-:W-:Y:S05]  /*6a10*/  BSYNC B0 ;  /* 0x0000000000007941 */ /* 0x000fea0003800000 */
.L_x_1516:
[----:B------:R-:W-:-:S13]  /*6a20*/  ISETP.NE.AND P6, PT, RZ, UR7, PT ;  /* 0x00000007ff007c0c */ /* 0x000fda000bfc5270 */
[----:B------:R-:W-:Y:S05]  /*6a30*/  @!P6 BRA `(.L_x_1518) ;  /* 0x000000000048e947 */ /* 0x000fea0003800000 */
        /* <DEDUP_REMOVED lines=18> */
.L_x_1518:
[----:B------:R-:W-:Y:S04]  /*6b60*/  BSSY B0, `(.L_x_1519) ;  /* 0x0000013000007945 */ /* 0x000fe80003800000 */
[----:B------:R-:W-:Y:S05]  /*6b70*/  @!P3 BRA `(.L_x_1520) ;  /* 0x000000000044b947 */ /* 0x000fea0003800000 */
[----:B------:R-:W-:Y:S01]  /*6b80*/  ULDC.64 UR14, c[0x0][0x288] ;  /* 0x0000a200000e7ab9 */ /* 0x000fe20000000a00 */
[----:B0-----:R-:W-:Y:S01]  /*6b90*/  MOV R18, R6 ;  /* 0x0000000600127202 */ /* 0x001fe20000000f00 */
        /* <DEDUP_REMOVED lines=14> */
[----:B------:R1:W-:Y:S02]  /*6c80*/  STG.E.64 desc[UR8][R46.64], R18 ;  /* 0x000000122e007986 */ /* 0x0003e4000c101b08 */
.L_x_1520:
[----:B------:R-:W-:Y:S05]  /*6c90*/  BSYNC B0 ;  /* 0x0000000000007941 */ /* 0x000fea0003800000 */
.L_x_1519:
        /* <DEDUP_REMOVED lines=19> */
.L_x_1521:
[----:B------:R-:W-:Y:S04]  /*6dd0*/  BSSY B0, `(.L_x_1522) ;  /* 0x0000013000007945 */ /* 0x000fe80003800000 */
[----:B------:R-:W-:Y:S05]  /*6de0*/  @!P4 BRA `(.L_x_1523) ;  /* 0x000000000044c947 */ /* 0x000fea0003800000 */
[----:B------:R-:W-:Y:S01]  /*6df0*/  ULDC.64 UR14, c[0x0][0x288] ;  /* 0x0000a200000e7ab9 */ /* 0x000fe20000000a00 */
[----:B01----:R-:W-:Y:S01]  /*6e00*/  MOV R18, R6 ;  /* 0x0000000600127202 */ /* 0x003fe20000000f00 */
        /* <DEDUP_REMOVED lines=15> */
.L_x_1523:
[----:B------:R-:W-:Y:S05]  /*6f00*/  BSYNC B0 ;  /* 0x0000000000007941 */ /* 0x000fea0003800000 */
.L_x_1522:
[----:B------:R-:W-:Y:S05]  /*6f10*/  @!P6 BRA `(.L_x_1524) ;  /* 0x000000000048e947 */ /* 0x000fea0003800000 */
        /* <DEDUP_REMOVED lines=18> */
.L_x_1524:
[----:B------:R-:W-:Y:S01]  /*7040*/  ISETP.NE.AND P5, PT, R114, RZ, PT ;  /* 0x000000ff7200720c */ /* 0x000fe20003fa5270 */
[----:B------:R-:W-:-:S12]  /*7050*/  BSSY B0, `(.L_x_1525) ;  /* 0x0000015000007945 */ /* 0x000fd80003800000 */
[----:B------:R-:W-:Y:S05]  /*7060*/  @!P5 BRA `(.L_x_1526) ;  /* 0x00000000004cd947 */ /* 0x000fea0003800000 */
[----:B--2---:R-:W-:Y:S01]  /*7070*/  IADD3 R21, R0, 0x60, RZ ;  /* 0x0000006000157810 */ /* 0x004fe20007ffe0ff */
[----:B------:R-:W-:Y:S01]  /*7080*/  ULDC.64 UR14, c[0x0][0x288] ;  /* 0x0000a200000e7ab9 */ /* 0x000fe20000000a00 */
[----:B01----:R-:W-:Y:S02]  /*7090*/  MOV R18, R6 ;  /* 0x0000000600127202 */ /* 0x003fe40000000f00 */
        /* <DEDUP_REMOVED lines=15> */
[----:B------:R3:W-:Y:S02]  /*7190*/  STG.E.64 desc[UR8][R20.64], R18 ;  /* 0x0000001214007986 */ /* 0x0007e4000c101b08 */
.L_x_1526:
[----:B------:R-:W-:Y:S05]  /*71a0*/  BSYNC B0 ;  /* 0x0000000000007941 */ /* 0x000fea0003800000 */
.L_x_1525:
[----:B------:R-:W-:-:S13]  /*71b0*/  ISETP.NE.AND P5, PT, RZ, UR7, PT ;  /* 0x00000007ff007c0c */ /* 0x000fda000bfa5270 */
[----:B------:R-:W-:Y:S05]  /*71c0*/  @!P5 BRA `(.L_x_1527) ;  /* 0x000000000048d947 */ /* 0x000fea0003800000 */
        /* <DEDUP_REMOVED lines=18> */
.L_x_1527:
[----:B------:R-:W-:Y:S01]  /*72f0*/  ISETP.NE.AND P5, PT, R113, RZ, PT ;  /* 0x000000ff7100720c */ /* 0x000fe20003fa5270 */
[----:B------:R-:W-:-:S12]  /*7300*/  BSSY B0, `(.L_x_1528) ;  /* 0x0000014000007945 */ /* 0x000fd80003800000 */
[----:B------:R-:W-:Y:S05]  /*7310*/  @!P5 BRA `(.L_x_1529) ;  /* 0x000000000048d947 */ /* 0x000fea0003800000 */
[----:B--23--:R-:W-:Y:S01]  /*7320*/  SHF.R.S32.HI R21, RZ, 0x1f, R70 ;  /* 0x0000001fff157819 */ /* 0x00cfe20000011446 */
[----:B------:R-:W-:Y:S01]  /*7330*/  ULDC.64 UR14, c[0x0][0x288] ;  /* 0x0000a200000e7ab9 */ /* 0x000fe20000000a00 */
[----:B01----:R-:W-:Y:S02]  /*7340*/  MOV R18, R6 ;  /* 0x0000000600127202 */ /* 0x003fe40000000f00 */
[----:B------:R-:W-:Y:S01]  /*7350*/  MOV R19, R9 ;  /* 0x0000000900137202 */ /* 0x000fe20000000f00 */
        /* <DEDUP_REMOVED lines=14> */
.L_x_1529:
[----:B------:R-:W-:Y:S05]  /*7440*/  BSYNC B0 ;  /* 0x0000000000007941 */ /* 0x000fea0003800000 */
.L_x_1528:
[----:B------:R-:W-:-:S13]  /*7450*/  ISETP.NE.AND P5, PT, RZ, UR7, PT ;  /* 0x00000007ff007c0c */ /* 0x000fda000bfa5270 */
[----:B------:R-:W-:Y:S05]  /*7460*/  @!P5 BRA `(.L_x_1530) ;  /* 0x000000000048d947 */ /* 0x000fea0003800000 */
        /* <DEDUP_REMOVED lines=18> */
.L_x_1530:
[----:B------:R-:W-:Y:S01]  /*7590*/  ISETP.NE.AND P5, PT, R112, RZ, PT ;  /* 0x000000ff7000720c */ /* 0x000fe20003fa5270 */
[----:B------:R-:W-:-:S12]  /*75a0*/  BSSY B0, `(.L_x_1531) ;  /* 0x0000015000007945 */ /* 0x000fd80003800000 */
[----:B------:R-:W-:Y:S05]  /*75b0*/  @!P5 BRA `(.L_x_1532) ;  /* 0x00000000004cd947 */ /* 0x000fea0003800000 */
[----:B--234-:R-:W-:Y:S01]  /*75c0*/  IADD3 R21, R0, 0xa0, RZ ;  /* 0x000000a000157810 */ /* 0x01cfe20007ffe0ff */
        /* <DEDUP_REMOVED lines=18> */
.L_x_1532:
[----:B------:R-:W-:Y:S05]  /*76f0*/  BSYNC B0 ;  /* 0x0000000000007941 */ /* 0x000fea0003800000 */
.L_x_1531:
        /* <DEDUP_REMOVED lines=20> */
.L_x_1533:
[----:B------:R-:W-:Y:S01]  /*7840*/  ISETP.NE.AND P5, PT, R111, RZ, PT ;  /* 0x000000ff6f00720c */ /* 0x000fe20003fa5270 */
[----:B------:R-:W-:-:S12]  /*7850*/  BSSY B0, `(.L_x_1534) ;  /* 0x0000015000007945 */ /* 0x000fd80003800000 */
[----:B------:R-:W-:Y:S05]  /*7860*/  @!P5 BRA `(.L_x_1535) ;  /* 0x00000000004cd947 */ /* 0x000fea0003800000 */
[----:B0-234-:R-:W-:Y:S01]  /*7870*/  IADD3 R21, R0, 0xc0, RZ ;  /* 0x000000c000157810 */ /* 0x01dfe20007ffe0ff */
[----:B------:R-:W-:Y:S01]  /*7880*/  ULDC.64 UR14, c[0x0][0x288] ;  /* 0x0000a200000e7ab9 */ /* 0x000fe20000000a00 */
[----:B-1----:R-:W-:Y:S02]  /*7890*/  MOV R18, R6 ;  /* 0x0000000600127202 */ /* 0x002fe40000000f00 */
        /* <DEDUP_REMOVED lines=16> */
.L_x_1535:
[----:B------:R-:W-:Y:S05]  /*79a0*/  BSYNC B0 ;  /* 0x0000000000007941 */ /* 0x000fea0003800000 */
.L_x_1534:
        /* <DEDUP_REMOVED lines=20> */
.L_x_1536:
        /* <DEDUP_REMOVED lines=22> */
.L_x_1538:
[----:B------:R-:W-:Y:S05]  /*7c50*/  BSYNC B0 ;  /* 0x0000000000007941 */ /* 0x000fea0003800000 */
.L_x_1537:
        /* <DEDUP_REMOVED lines=20> */
.L_x_1539:
        /* <DEDUP_REMOVED lines=22> */
.L_x_1541:
[----:B------:R-:W-:Y:S05]  /*7f00*/  BSYNC B0 ;  /* 0x0000000000007941 */ /* 0x000fea0003800000 */
.L_x_1540:
        /* <DEDUP_REMOVED lines=20> */
.L_x_1542:
[----:B------:R-:W-:Y:S04]  /*8050*/  BSSY B0, `(.L_x_1543) ;  /* 0x0000015000007945 */ /* 0x000fe80003800000 */
        /* <DEDUP_REMOVED lines=20> */
.L_x_1544:
[----:B------:R-:W-:Y:S05]  /*81a0*/  BSYNC B0 ;  /* 0x0000000000007941 */ /* 0x000fea0003800000 */
.L_x_1543:
        /* <DEDUP_REMOVED lines=19> */
.L_x_1545:
[----:B------:R-:W-:Y:S04]  /*82e0*/  BSSY B0, `(.L_x_1546) ;  /* 0x0000015000007945 */ /* 0x000fe80003800000 */
[----:B------:R-:W-:Y:S05]  /*82f0*/  @!P1 BRA `(.L_x_1547) ;  /* 0x00000000004c9947 */ /* 0x000fea0003800000 */
[----:B01234-:R-:W-:Y:S01]  /*8300*/  IADD3 R19, R0, 0x140, RZ ;  /* 0x0000014000137810 */ /* 0x01ffe20007ffe0ff */
        /* <DEDUP_REMOVED lines=18> */
.L_x_1547:
[----:B------:R-:W-:Y:S05]  /*8430*/  BSYNC B0 ;  /* 0x0000000000007941 */ /* 0x000fea0003800000 */
.L_x_1546:
        /* <DEDUP_REMOVED lines=19> */
.L_x_1548:
        /* <DEDUP_REMOVED lines=21> */
.L_x_1550:
[----:B------:R-:W-:Y:S05]  /*86c0*/  BSYNC B0 ;  /* 0x0000000000007941 */ /* 0x000fea0003800000 */
.L_x_1549:
        /* <DEDUP_REMOVED lines=19> */
.L_x_1551:
[----:B------:R-:W-:Y:S01]  /*8800*/  ISETP.GE.U32.AND P5, PT, R51, UR12, PT ;  /* 0x0000000c33007c0c */ /* 0x000fe2000bfa6070 */
[----:B------:R-:W-:Y:S01]  /*8810*/  BSSY B0, `(.L_x_1552) ;  /* 0x0000019000007945 */ /* 0x000fe20003800000 */
[----:B------:R-:W-:Y:S02]  /*8820*/  IADD3 R25, R50, 0x1a0, RZ ;  /* 0x000001a032197810 */ /* 0x000fe40007ffe0ff */
[----:B------:R-:W-:Y:S02]  /*8830*/  ISETP.GE.AND.EX P5, PT, R52, UR13, PT, P5 ;  /* 0x0000000d34007c0c */ /* 0x000fe4000bfa6350 */
[----:B------:R-:W-:Y:S02]  /*8840*/  SHF.R.S32.HI R26, RZ, 0x1f, R25 ;  /* 0x0000001fff1a7819 */ /* 0x000fe40000011419 */
[----:B------:R-:W-:-:S13]  /*8850*/  ISETP.LT.U32.AND P5, PT, R5, 0x100, !P5 ;  /* 0x000001000500780c */ /* 0x000fda0006fa1070 */
[----:B------:R-:W-:Y:S05]  /*8860*/  @!P5 BRA `(.L_x_1553) ;  /* 0x00000000004cd947 */ /* 0x000fea0003800000 */
[----:B------:R-:W-:Y:S01]  /*8870*/  IADD3 R23, R0, 0x180, RZ ;  /* 0x0000018000177810 */ /* 0x000fe20007ffe0ff */
[----:B------:R-:W-:Y:S01]  /*8880*/  ULDC.64 UR14, c[0x0][0x288] ;  /* 0x0000a200000e7ab9 */ /* 0x000fe20000000a00 */
[----:B01234-:R-:W-:Y:S02]  /*8890*/  MOV R18, R6 ;  /* 0x0000000600127202 */ /* 0x01ffe40000000f00 */
        /* <DEDUP_REMOVED lines=16> */
.L_x_1553:
[----:B------:R-:W-:Y:S05]  /*89a0*/  BSYNC B0 ;  /* 0x0000000000007941 */ /* 0x000fea0003800000 */
.L_x_1552:
[----:B------:R-:W-:Y:S05]  /*89b0*/  @!P6 BRA `(.L_x_1554) ;  /* 0x000000000048e947 */ /* 0x000fea0003800000 */
[----:B0-----:R-:W-:Y:S01]  /*89c0*/  FFMA.FTZ R10, R74, R42, R44 ;  /* 0x0000002a4a0a7223 */ /* 0x001fe2000001002c */
        /* <DEDUP_REMOVED lines=17> */
.L_x_1554:
[----:B------:R-:W-:Y:S01]  /*8ae0*/  ISETP.GE.U32.AND P5, PT, R25, UR12, PT ;  /* 0x0000000c19007c0c */ /* 0x000fe2000bfa6070 */
[----:B------:R-:W-:Y:S01]  /*8af0*/  BSSY B0, `(.L_x_1555) ;  /* 0x0000019000007945 */ /* 0x000fe20003800000 */
[----:B------:R-:W-:Y:S02]  /*8b00*/  IADD3 R23, R50, 0x1c0, RZ ;  /* 0x000001c032177810 */ /* 0x000fe40007ffe0ff */
[----:B------:R-:W-:Y:S02]  /*8b10*/  ISETP.GE.AND.EX P5, PT, R26, UR13, PT, P5 ;  /* 0x0000000d1a007c0c */ /* 0x000fe4000bfa6350 */
[----:B------:R-:W-:Y:S02]  /*8b20*/  SHF.R.S32.HI R24, RZ, 0x1f, R23 ;  /* 0x0000001fff187819 */ /* 0x000fe40000011417 */
[----:B------:R-:W-:-:S13]  /*8b30*/  ISETP.LT.U32.AND P5, PT, R5, 0x100, !P5 ;  /* 0x000001000500780c */ /* 0x000fda0006fa1070 */
[----:B------:R-:W-:Y:S05]  /*8b40*/  @!P5 BRA `(.L_x_1556) ;  /* 0x00000000004cd947 */ /* 0x000fea0003800000 */
[----:B0-234-:R-:W-:Y:S01]  /*8b50*/  IADD3 R21, R0, 0x1a0, RZ ;  /* 0x000001a000157810 */ /* 0x01dfe20007ffe0ff */
[----:B------:R-:W-:Y:S01]  /*8b60*/  ULDC.64 UR14, c[0x0][0x288] ;  /* 0x0000a200000e7ab9 */ /* 0x000fe20000000a00 */
[----:B------:R-:W-:Y:S02]  /*8b70*/  MOV R10, R6 ;  /* 0x00000006000a7202 */ /* 0x000fe40000000f00 */
[----:B------:R-:W-:Y:S02]  /*8b80*/  SHF.R.S32.HI R20, RZ, 0x1f, R21 ;  /* 0x0000001fff147819 */ /* 0x000fe40000011415 */
[----:B------:R-:W-:-:S03]  /*8b90*/  MOV R11, R9 ;  /* 0x00000009000b7202 */ /* 0x000fc60000000f00 */
[----:B------:R-:W-:Y:S02]  /*8ba0*/  IMAD R20, R20, UR14, RZ ;  /* 0x0000000e14147c24 */ /* 0x000fe4000f8e02ff */
[----:B-1----:R-:W-:-:S04]  /*8bb0*/  IMAD.WIDE.U32 R18, R21, UR14, R10 ;  /* 0x0000000e15127c25 */ /* 0x002fc8000f8e000a */
        /* <DEDUP_REMOVED lines=12> */
.L_x_1556:
[----:B------:R-:W-:Y:S05]  /*8c80*/  BSYNC B0 ;  /* 0x0000000000007941 */ /* 0x000fea0003800000 */
.L_x_1555:
[----:B------:R-:W-:Y:S05]  /*8c90*/  @!P6 BRA `(.L_x_1557) ;  /* 0x000000000048e947 */ /* 0x000fea0003800000 */
[----:B0-----:R-:W-:Y:S01]  /*8ca0*/  FFMA.FTZ R10, R72, R42, R44 ;  /* 0x0000002a480a7223 */ /* 0x001fe2000001002c */
[----:B------:R-:W-:-:S03]  /*8cb0*/  FFMA.FTZ R11, R71, R43, R45 ;  /* 0x0000002b470b7223 */ /* 0x000fc6000001002d */
[----:B------:R-:W-:Y:S01]  /*8cc0*/  FMUL.FTZ R12, R10, -1.4426950216293334961 ;  /* 0xbfb8aa3b0a0c7820 */ /* 0x000fe20000410000 */
[----:B-1234-:R-:W-:-:S05]  /*8cd0*/  FMUL.FTZ R18, R11, -1.4426950216293334961 ;  /* 0xbfb8aa3b0b127820 */ /* 0x01efca0000410000 */
        /* <DEDUP_REMOVED lines=14> */
.L_x_1557:
[----:B------:R-:W-:Y:S01]  /*8dc0*/  ISETP.GE.U32.AND P5, PT, R23, UR12, PT ;  /* 0x0000000c17007c0c */ /* 0x000fe2000bfa6070 */
[----:B------:R-:W-:Y:S01]  /*8dd0*/  BSSY B0, `(.L_x_1558) ;  /* 0x0000019000007945 */ /* 0x000fe20003800000 */
[----:B------:R-:W-:Y:S02]  /*8de0*/  IADD3 R50, R50, 0x1e0, RZ ;  /* 0x000001e032327810 */ /* 0x000fe40007ffe0ff */
[----:B------:R-:W-:Y:S02]  /*8df0*/  ISETP.GE.AND.EX P5, PT, R24, UR13, PT, P5 ;  /* 0x0000000d18007c0c */ /* 0x000fe4000bfa6350 */
[----:B0-234-:R-:W-:Y:S02]  /*8e00*/  SHF.R.S32.HI R20, RZ, 0x1f, R50 ;  /* 0x0000001fff147819 */ /* 0x01dfe40000011432 */
[----:B------:R-:W-:-:S13]  /*8e10*/  ISETP.LT.U32.AND P5, PT, R5, 0x100, !P5 ;  /* 0x000001000500780c */ /* 0x000fda0006fa1070 */
[----:B------:R-:W-:Y:S05]  /*8e20*/  @!P5 BRA `(.L_x_1559) ;  /* 0x00000000004cd947 */ /* 0x000fea0003800000 */
[----:B-1----:R-:W-:Y:S01]  /*8e30*/  IADD3 R19, R0, 0x1c0, RZ ;  /* 0x000001c000137810 */ /* 0x002fe20007ffe0ff */
        /* <DEDUP_REMOVED lines=18> */
.L_x_1559:
[----:B------:R-:W-:Y:S05]  /*8f60*/  BSYNC B0 ;  /* 0x0000000000007941 */ /* 0x000fea0003800000 */
.L_x_1558:
[----:B------:R-:W-:Y:S05]  /*8f70*/  @!P6 BRA `(.L_x_1560) ;  /* 0x000000000048e947 */ /* 0x000fea0003800000 */
[----:B------:R-:W-:Y:S01]  /*8f80*/  FFMA.FTZ R44, R103, R42, R44 ;  /* 0x0000002a672c7223 */ /* 0x000fe2000001002c */
[----:B------:R-:W-:-:S03]  /*8f90*/  FFMA.FTZ R45, R102, R43, R45 ;  /* 0x0000002b662d7223 */ /* 0x000fc6000001002d */
[----:B0-----:R-:W-:Y:S01]  /*8fa0*/  FMUL.FTZ R10, R44, -1.4426950216293334961 ;  /* 0xbfb8aa3b2c0a7820 */ /* 0x001fe20000410000 */
[----:B------:R-:W-:-:S05]  /*8fb0*/  FMUL.FTZ R12, R45, -1.4426950216293334961 ;  /* 0xbfb8aa3b2d0c7820 */ /* 0x000fca0000410000 */
[----:B------:R-:W0:Y:S08]  /*8fc0*/  MUFU.EX2 R10, R10 ;  /* 0x0000000a000a7308 */ /* 0x000e300000000800 */
[----:B------:R-:W2:Y:S01]  /*8fd0*/  MUFU.EX2 R12, R12 ;  /* 0x0000000c000c7308 */ /* 0x000ea20000000800 */
[----:B0-----:R-:W-:-:S07]  /*8fe0*/  FADD.FTZ R11, R10, 1 ;  /* 0x3f8000000a0b7421 */ /* 0x001fce0000010000 */
[----:B------:R-:W0:Y:S01]  /*8ff0*/  MUFU.RCP R11, R11 ;  /* 0x0000000b000b7308 */ /* 0x000e220000001000 */
[----:B--2---:R-:W-:-:S07]  /*9000*/  FADD.FTZ R13, R12, 1 ;  /* 0x3f8000000c0d7421 */ /* 0x004fce0000010000 */
        /* <DEDUP_REMOVED lines=9> */
.L_x_1560:
[----:B------:R-:W-:Y:S01]  /*90a0*/  ISETP.GE.U32.AND P5, PT, R50, UR12, PT ;  /* 0x0000000c32007c0c */ /* 0x000fe2000bfa6070 */
[----:B------:R-:W-:Y:S03]  /*90b0*/  BSSY B0, `(.L_x_1561) ;  /* 0x0000015000007945 */ /* 0x000fe60003800000 */
[----:B------:R-:W-:-:S04]  /*90c0*/  ISETP.GE.AND.EX P5, PT, R20, UR13, PT, P5 ;  /* 0x0000000d14007c0c */ /* 0x000fc8000bfa6350 */
[----:B------:R-:W-:-:S13]  /*90d0*/  ISETP.LT.U32.AND P5, PT, R5, 0x100, !P5 ;  /* 0x000001000500780c */ /* 0x000fda0006fa1070 */
[----:B------:R-:W-:Y:S05]  /*90e0*/  @!P5 BRA `(.L_x_1562) ;  /* 0x000000000044d947 */ /* 0x000fea0003800000 */
[----:B0-----:R-:W-:Y:S01]  /*90f0*/  SHF.R.S32.HI R10, RZ, 0x1f, R101 ;  /* 0x0000001fff0a7819 */ /* 0x001fe20000011465 */
[----:B------:R-:W-:Y:S01]  /*9100*/  ULDC.64 UR12, c[0x0][0x288] ;  /* 0x0000a200000c7ab9 */ /* 0x000fe20000000a00 */
[----:B------:R-:W-:Y:S01]  /*9110*/  MOV R7, R9 ;  /* 0x0000000900077202 */ /* 0x000fe20000000f00 */
[-CC-:B------:R-:W-:Y:S01]  /*9120*/  FFMA.FTZ R103, R103, R53.reuse, R54.reuse ;  /* 0x0000003567677223 */ /* 0x180fe20000010036 */
[----:B------:R-:W-:Y:S01]  /*9130*/  FFMA.FTZ R54, R102, R53, R54 ;  /* 0x0000003566367223 */ /* 0x000fe20000010036 */
[----:B------:R-:W-:Y:S02]  /*9140*/  IMAD R10, R10, UR12, RZ ;  /* 0x0000000c0a0a7c24 */ /* 0x000fe4000f8e02ff */
[----:B------:R-:W-:-:S04]  /*9150*/  IMAD.WIDE.U32 R8, R101, UR12, R6 ;  /* 0x0000000c65087c25 */ /* 0x000fc8000f8e0006 */
[----:B------:R-:W-:Y:S01]  /*9160*/  FFMA.FTZ R103, R42, R16, -R103 ;  /* 0x000000102a677223 */ /* 0x000fe20000010867 */
[----:B------:R-:W-:Y:S01]  /*9170*/  FFMA.FTZ R17, R43, R17, -R54 ;  /* 0x000000112b117223 */ /* 0x000fe20000010836 */
[----:B------:R-:W-:Y:S01]  /*9180*/  IMAD R7, R101, UR13, R10 ;  /* 0x0000000d65077c24 */ /* 0x000fe2000f8e020a */
[----:B------:R-:W-:Y:S01]  /*9190*/  ULDC.64 UR12, c[0x0][0x210] ;  /* 0x00008400000c7ab9 */ /* 0x000fe20000000a00 */
[-C--:B------:R-:W-:Y:S01]  /*91a0*/  FMUL.FTZ R16, R103, R4.reuse ;  /* 0x0000000467107220 */ /* 0x080fe20000410000 */
[----:B------:R-:W-:Y:S01]  /*91b0*/  LEA R6, P5, R8, UR12, 0x2 ;  /* 0x0000000c08067c11 */ /* 0x000fe2000f8a10ff */
[----:B------:R-:W-:Y:S01]  /*91c0*/  FMUL.FTZ R17, R17, R4 ;  /* 0x0000000411117220 */ /* 0x000fe20000410000 */
[----:B------:R-:W-:-:S04]  /*91d0*/  IADD3 R7, R9, R7, RZ ;  /* 0x0000000709077210 */ /* 0x000fc80007ffe0ff */
[----:B------:R-:W-:-:S05]  /*91e0*/  LEA.HI.X R7, R8, UR13, R7, 0x2, P5 ;  /* 0x0000000d08077c11 */ /* 0x000fca000a8f1407 */
[----:B------:R2:W-:Y:S02]  /*91f0*/  STG.E.64 desc[UR8][R6.64], R16 ;  /* 0x0000001006007986 */ /* 0x0005e4000c101b08 */
.L_x_1562:
[----:B------:R-:W-:Y:S05]  /*9200*/  BSYNC B0 ;  /* 0x0000000000007941 */ /* 0x000fea0003800000 */
.L_x_1561:
[----:B------:R-:W-:Y:S02]  /*9210*/  IADD3 R69, R2, R69, RZ ;  /* 0x0000004502457210 */ /* 0x000fe40007ffe0ff */
[----:B------:R-:W-:Y:S02]  /*9220*/  IADD3 R106, R106, 0x1, RZ ;  /* 0x000000016a6a7810 */ /* 0x000fe40007ffe0ff */
[----:B------:R-:W-:-:S13]  /*9230*/  ISETP.GE.AND P5, PT, R69, UR4, PT ;  /* 0x0000000445007c0c */ /* 0x000fda000bfa6270 */
[----:B------:R-:W-:Y:S05]  /*9240*/  @!P5 BRA `(.L_x_1563) ;  /* 0xffffff74000cd947 */ /* 0x000fea000383ffff */
.L_x_1480:
[----:B------:R-:W3:Y:S01]  /*9250*/  LDC R4, c[0x0][0xc] ;  /* 0x00000300ff047b82 */ /* 0x000ee20000000800 */
[----:B------:R-:W-:Y:S01]  /*9260*/  ISETP.NE.AND P2, PT, R5, RZ, PT ;  /* 0x000000ff0500720c */ /* 0x000fe20003f45270 */
[----:B------:R-:W-:Y:S06]  /*9270*/  BSSY B0, `(.L_x_1564) ;  /* 0x0000015000007945 */ /* 0x000fec0003800000 */
[----:B------:R-:W2:Y:S08]  /*9280*/  LDC R9, c[0x0][0x10] ;  /* 0x00000400ff097b82 */ /* 0x000eb00000000800 */
[----:B------:R-:W4:Y:S01]  /*9290*/  LDC.64 R2, c[0x0][0x258] ;  /* 0x00009600ff027b82 */ /* 0x000f220000000a00 */
[----:B---3--:R-:W-:-:S02]  /*92a0*/  IADD3 R0, R4, -0x1, RZ ;  /* 0xffffffff04007810 */ /* 0x008fc40007ffe0ff */
[----:B------:R-:W-:Y:S02]  /*92b0*/  ISETP.NE.AND P1, PT, R4, 0x1, PT ;  /* 0x000000010400780c */ /* 0x000fe40003f25270 */
[----:B------:R-:W-:Y:S02]  /*92c0*/  ISETP.NE.AND P0, PT, R0, UR10, PT ;  /* 0x0000000a00007c0c */ /* 0x000fe4000bf05270 */
[C---:B--2---:R-:W-:Y:S02]  /*92d0*/  IADD3 R7, R9.reuse, -0x1, RZ ;  /* 0xffffffff09077810 */ /* 0x044fe40007ffe0ff */
[----:B------:R-:W-:Y:S02]  /*92e0*/  SHF.L.U32 R0, R9, 0x1, RZ ;  /* 0x0000000109007819 */ /* 0x000fe400000006ff */
[----:B------:R-:W-:Y:S02]  /*92f0*/  ISETP.NE.OR P0, PT, R68, R7, P0 ;  /* 0x000000074400720c */ /* 0x000fe40000705670 */
[----:B------:R-:W-:-:S05]  /*9300*/  SEL R7, R0, RZ, P1 ;  /* 0x000000ff00077207 */ /* 0x000fca0000800000 */
[----:B----4-:R-:W-:Y:S01]  /*9310*/  IMAD.WIDE.U32 R2, R7, 0x4, R2 ;  /* 0x0000000407027825 */ /* 0x010fe200078e0002 */
[----:B------:R-:W-:Y:S06]  /*9320*/  @P2 BRA `(.L_x_1565) ;  /* 0x0000000000242947 */ /* 0x000fec0003800000 */
[----:B------:R-:W2:Y:S01]  /*9330*/  S2R R0, SR_LANEID ;  /* 0x0000000000007919 */ /* 0x000ea20000000000 */
[----:B------:R-:W-:Y:S02]  /*9340*/  VOTEU.ANY UR4, UPT, PT ;  /* 0x0000000000047886 */ /* 0x000fe400038e0100 */
[----:B------:R-:W-:Y:S02]  /*9350*/  UFLO.U32 UR5, UR4 ;  /* 0x00000004000572bd */ /* 0x000fe400080e0000 */
[----:B------:R-:W3:Y:S04]  /*9360*/  POPC R7, UR4 ;  /* 0x0000000400077d09 */ /* 0x000ee80008000000 */
[----:B--2---:R-:W-:-:S13]  /*9370*/  ISETP.EQ.U32.AND P1, PT, R0, UR5, PT ;  /* 0x0000000500007c0c */ /* 0x004fda000bf22070 */
[----:B------:R-:W-:Y:S06]  /*9380*/  @P1 MEMBAR.ALL.GPU ;  /* 0x0000000000001992 */ /* 0x000fec000000a000 */
[----:B------:R-:W-:-:S00]  /*9390*/  @P1 ERRBAR ;  /* 0x00000000000019ab */ /* 0x000fc00000000000 */
[----:B------:R-:W-:Y:S06]  /*93a0*/  @P1 CGAERRBAR ;  /* 0x00000000000015ab */ /* 0x000fec0000000000 */
[----:B---3--:R2:W-:Y:S02]  /*93b0*/  @P1 REDG.E.ADD.S32.STRONG.GPU desc[UR8][R2.64], R7 ;  /* 0x000000070200198e */ /* 0x0085e4000c10e388 */
.L_x_1565:
[----:B------:R-:W-:Y:S05]  /*93c0*/  BSYNC B0 ;  /* 0x0000000000007941 */ /* 0x000fea0003800000 */
.L_x_1564:
[----:B------:R-:W-:Y:S05]  /*93d0*/  @P0 EXIT ;  /* 0x000000000000094d */ /* 0x000fea0003800000 */
[----:B------:R-:W-:Y:S05]  /*93e0*/  @P2 BRA `(.L_x_1566) ;  /* 0x0000000000202947 */ /* 0x000fea0003800000 */
[----:B------:R-:W-:-:S05]  /*93f0*/  IMAD R0, R4, R9, RZ ;  /* 0x0000000904007224 */ /* 0x000fca00078e02ff */
[----:B------:R-:W-:-:S13]  /*9400*/  ISETP.NE.AND P0, PT, R0, -0x1, PT ;  /* 0xffffffff0000780c */ /* 0x000fda0003f05270 */
[----:B------:R-:W-:Y:S05]  /*9410*/  @!P0 BRA `(.L_x_1566) ;  /* 0x0000000000148947 */ /* 0x000fea0003800000 */
.L_x_1567:
[----:B--2---:R-:W2:Y:S04]  /*9420*/  LDG.E.STRONG.GPU R7, desc[UR8][R2.64] ;  /* 0x0000000802077981 */ /* 0x004ea8000c1ef900 */
[----:B--2---:R-:W-:Y:S01]  /*9430*/  CCTL.IVALL ;  /* 0x00000000ff00798f */ /* 0x004fe20002000000 */
[----:B------:R-:W-:Y:S05]  /*9440*/  YIELD ;  /* 0x0000000000007946 */ /* 0x000fea0003800000 */
[----:B------:R-:W-:-:S13]  /*9450*/  ISETP.NE.AND P0, PT, R7, R0, PT ;  /* 0x000000000700720c */ /* 0x000fda0003f05270 */
[----:B------:R-:W-:Y:S05]  /*9460*/  @P0 BRA `(.L_x_1567) ;  /* 0xfffffffc00ec0947 */ /* 0x000fea000383ffff */
.L_x_1566:
[----:B------:R-:W-:Y:S05]  /*9470*/  WARPSYNC.ALL ;  /* 0x0000000000007948 */ /* 0x000fea0003800000 */
[----:B------:R-:W3:Y:S08]  /*9480*/  LDC.64 R24, c[0x0][0x288] ;  /* 0x0000a200ff187b82 */ /* 0x000ef00000000a00 */
[----:B------:R-:W-:Y:S01]  /*9490*/  BAR.SYNC.DEFER_BLOCKING 0x0 ;  /* 0x0000000000007b1d */ /* 0x000fe20000010000 */
[----:B---3--:R-:W-:-:S04]  /*94a0*/  LEA.HI R0, P0, R25, R24, RZ, 0x1 ;  /* 0x0000001819007211 */ /* 0x008fc800078108ff */
[----:B--2---:R-:W-:-:S04]  /*94b0*/  IADD3.X R3, RZ, R25, RZ, P0, !PT ;  /* 0x00000019ff037210 */ /* 0x004fc800007fe4ff */
        /* <DEDUP_REMOVED lines=8> */
[----:B------:R-:W2:Y:S01]  /*9540*/  LDC.64 R16, c[0x0][0x218] ;  /* 0x00008600ff107b82 */ /* 0x000ea20000000a00 */
[----:B------:R-:W-:Y:S01]  /*9550*/  SHF.L.U64.HI R25, R24, 0x2, R25 ;  /* 0x0000000218197819 */ /* 0x000fe20000010219 */
[----:B------:R-:W-:Y:S01]  /*9560*/  ULDC.64 UR4, c[0x0][0x268] ;  /* 0x00009a0000047ab9 */ /* 0x000fe20000000a00 */
[----:B------:R-:W-:Y:S02]  /*9570*/  IADD3 R7, R3, R7, RZ ;  /* 0x0000000703077210 */ /* 0x000fe40007ffe0ff */
[----:B------:R-:W-:Y:S02]  /*9580*/  SHF.L.U64.HI R33, R4, 0x2, R27 ;  /* 0x0000000204217819 */ /* 0x000fe4000001021b */
[----:B------:R-:W-:Y:S01]  /*9590*/  LEA.HI R2, P0, R7, R2, RZ, 0x1 ;  /* 0x0000000207027211 */ /* 0x000fe200078108ff */
[----:B-1----:R-:W1:Y:S03]  /*95a0*/  LDC.64 R18, c[0x0][0x220] ;  /* 0x00008800ff127b82 */ /* 0x002e660000000a00 */
[----:B------:R-:W-:-:S04]  /*95b0*/  IADD3.X R7, RZ, R7, RZ, P0, !PT ;  /* 0x00000007ff077210 */ /* 0x000fc800007fe4ff */
[--C-:B------:R-:W-:Y:S02]  /*95c0*/  SHF.R.S64 R29, R2, 0x1, R7.reuse ;  /* 0x00000001021d7819 */ /* 0x100fe40000001007 */
[----:B------:R-:W-:-:S04]  /*95d0*/  SHF.R.S32.HI R2, RZ, 0x1, R7 ;  /* 0x00000001ff027819 */ /* 0x000fc80000011407 */
[----:B------:R-:W-:-:S07]  /*95e0*/  SHF.L.U64.HI R31, R29, 0x2, R2 ;  /* 0x000000021d1f7819 */ /* 0x000fce0000010202 */
.L_x_1568:
[----:B------:R-:W-:-:S04]  /*95f0*/  LEA R8, P0, R5, UR4, 0x2 ;  /* 0x0000000405087c11 */ /* 0x000fc8000f8010ff */
[----:B------:R-:W-:Y:S02]  /*9600*/  LEA.HI.X R9, R5, UR5, R0, 0x2, P0 ;  /* 0x0000000505097c11 */ /* 0x000fe400080f1400 */
[-C--:B0-----:R-:W-:Y:S02]  /*9610*/  LEA R10, P0, R4, R8.reuse, 0x2 ;  /* 0x00000008040a7211 */ /* 0x081fe400078010ff */
[-C--:B------:R-:W-:Y:S01]  /*9620*/  LEA R14, P1, R24, R8.reuse, 0x2 ;  /* 0x00000008180e7211 */ /* 0x080fe200078210ff */
[----:B---3--:R-:W3:Y:S01]  /*9630*/  LDG.E R20, desc[UR8][R8.64] ;  /* 0x0000000808147981 */ /* 0x008ee2000c1e1900 */
[----:B------:R-:W-:Y:S02]  /*9640*/  LEA R12, P2, R29, R8, 0x2 ;  /* 0x000000081d0c7211 */ /* 0x000fe400078410ff */
[----:B------:R-:W-:Y:S02]  /*9650*/  IADD3.X R11, R9, R33, RZ, P0, !PT ;  /* 0x00000021090b7210 */ /* 0x000fe400007fe4ff */
[----:B------:R-:W-:-:S02]  /*9660*/  IADD3.X R15, R25, R9, RZ, P1, !PT ;  /* 0x00000009190f7210 */ /* 0x000fc40000ffe4ff */
[----:B------:R-:W-:Y:S01]  /*9670*/  IADD3.X R13, R9, R31, RZ, P2, !PT ;  /* 0x0000001f090d7210 */ /* 0x000fe200017fe4ff */
[----:B------:R-:W3:Y:S04]  /*9680*/  LDG.E R21, desc[UR8][R10.64] ;  /* 0x000000080a157981 */ /* 0x000ee8000c1e1900 */
[----:B------:R-:W4:Y:S04]  /*9690*/  LDG.E R22, desc[UR8][R14.64] ;  /* 0x000000080e167981 */ /* 0x000f28000c1e1900 */
[----:B------:R-:W4:Y:S01]  /*96a0*/  LDG.E R23, desc[UR8][R12.64] ;  /* 0x000000080c177981 */ /* 0x000f22000c1e1900 */
[----:B------:R-:W-:-:S02]  /*96b0*/  SHF.L.U32 R7, R5, 0x1, RZ ;  /* 0x0000000105077819 */ /* 0x000fc400000006ff */
[----:B------:R-:W-:-:S03]  /*96c0*/  IADD3 R5, R5, 0x100, RZ ;  /* 0x0000010005057810 */ /* 0x000fc60007ffe0ff */
[----:B--2---:R-:W-:-:S04]  /*96d0*/  IMAD.WIDE R2, R7, 0x4, R16 ;  /* 0x0000000407027825 */ /* 0x004fc800078e0210 */
[----:B-1----:R-:W-:Y:S01]  /*96e0*/  IMAD.WIDE R6, R7, 0x4, R18 ;  /* 0x0000000407067825 */ /* 0x002fe200078e0212 */
[----:B------:R-:W-:Y:S02]  /*96f0*/  ISETP.GT.U32.AND P0, PT, R4, R5, PT ;  /* 0x000000050400720c */ /* 0x000fe40003f04070 */
[----:B------:R-:W-:-:S04]  /*9700*/  SHF.R.S32.HI R0, RZ, 0x1f, R5 ;  /* 0x0000001fff007819 */ /* 0x000fc80000011405 */
[----:B------:R-:W-:Y:S01]  /*9710*/  ISETP.GT.AND.EX P0, PT, R27, R0, PT, P0 ;  /* 0x000000001b00720c */ /* 0x000fe20003f04300 */
[----:B---3--:R3:W-:Y:S04]  /*9720*/  STG.E.64 desc[UR8][R2.64], R20 ;  /* 0x0000001402007986 */ /* 0x0087e8000c101b08 */
[----:B----4-:R3:W-:Y:S08]  /*9730*/  STG.E.64 desc[UR8][R6.64], R22 ;  /* 0x0000001606007986 */ /* 0x0107f0000c101b08 */
[----:B------:R-:W-:Y:S05]  /*9740*/  @P0 BRA `(.L_x_1568) ;  /* 0xfffffffc00a80947 */ /* 0x000fea000383ffff */
[----:B------:R-:W-:Y:S05]  /*9750*/  EXIT ;  /* 0x000000000000794d */ /* 0x000fea0003800000 */
.L_x_1569:
        /* <DEDUP_REMOVED lines=10> */
.L_x_3323:


//--------------------- .text._Z35group_norm_nhwc_bwd_one_pass_kernelI11Fp32IOBf16WLi64ELi16ELi256EEv26Group_norm_nhwc_bwd_params --------------------------
	.section	.text._Z35group_norm_nhwc_bwd_one_pass_kernelI11Fp32IOBf16WLi64ELi16ELi256EEv26Group_norm_nhwc_bwd_params,"ax",@progbits
	.align	128
        .global         _Z35group_norm_nhwc_bwd_one_pass_kernelI11Fp32IOBf16WLi64ELi16ELi256EEv26Group_norm_nhwc_bwd_params
        .type           _Z35group_norm_nhwc_bwd_one_pass_kernelI11Fp32IOBf16WLi64ELi16ELi256EEv26Group_norm_nhwc_bwd_params,@function
        .size           _Z35group_norm_nhwc_bwd_one_pass_kernelI11Fp32IOBf16WLi64ELi16ELi256EEv26Group_norm_nhwc_bwd_params,(.L_x_3324 - _Z35group_norm_nhwc_bwd_one_pass_kernelI11Fp32IOBf16WLi64ELi16ELi256EEv26Group_norm_nhwc_bwd_params)
        .other          _Z35group_norm_nhwc_bwd_one_pass_kernelI11Fp32IOBf16WLi64ELi16ELi256EEv26Group_norm_nhwc_bwd_params,@"STO_CUDA_ENTRY STV_DEFAULT"
_Z35group_norm_nhwc_bwd_one_pass_kernelI11Fp32IOBf16WLi64ELi16ELi256EEv26Group_norm_nhwc_bwd_params:
.text._Z35group_norm_nhwc_bwd_one_pass_kernelI11Fp32IOBf16WLi64ELi16ELi256EEv26Group_norm_nhwc_bwd_params:
        /* <DEDUP_REMOVED lines=45> */
.L_x_1597:
[----:B0-----:R-:W1:Y:S01]  /*02d0*/  LDC R9, c[0x0][0x2a0] ;  /* 0x0000a800ff097b82 */ /* 0x001e620000000800 */
[----:B------:R-:W-:Y:S01]  /*02e0*/  IABS R8, R34 ;  /* 0x0000002200087213 */ /* 0x000fe20000000000 */
[----:B------:R-:W-:Y:S01]  /*02f0*/  ULDC.64 UR10, c[0x0][0x290] ;  /* 0x0000a400000a7ab9 */ /* 0x000fe20000000a00 */
[----:B------:R-:W-:-:S05]  /*0300*/  ISETP.GE.AND P3, PT, R34, RZ, PT ;  /* 0x000000ff2200720c */ /* 0x000fca0003f66270 */
[----:B------:R-:W2:Y:S08]  /*0310*/  LDC R11, c[0x0][0x2ac] ;  /* 0x0000ab00ff0b7b82 */ /* 0x000eb00000000800 */
[----:B------:R-:W3:Y:S01]  /*0320*/  LDC.64 R16, c[0x0][0x248] ;  /* 0x00009200ff107b82 */ /* 0x000ee20000000a00 */
[----:B-1----:R-:W-:-:S07]  /*0330*/  IABS R6, R9 ;  /* 0x0000000900067213 */ /* 0x002fce0000000000 */
[----:B------:R-:W1:Y:S01]  /*0340*/  @P1 LDC.64 R18, c[0x0][0x228] ;  /* 0x00008a00ff121b82 */ /* 0x000e620000000a00 */
[----:B------:R-:W4:Y:S01]  /*0350*/  I2F.RP R3, R6 ;  /* 0x0000000600037306 */ /* 0x000f220000209400 */
[----:B---3--:R-:W-:-:S07]  /*0360*/  IMAD.WIDE R16, R34, 0x8, R16 ;  /* 0x0000000822107825 */ /* 0x008fce00078e0210 */
[----:B----4-:R-:W3:Y:S01]  /*0370*/  MUFU.RCP R3, R3 ;  /* 0x0000000300037308 */ /* 0x010ee20000001000 */
[----:B------:R-:W4:Y:S01]  /*0380*/  LDG.E.64 R16, desc[UR12][R16.64] ;  /* 0x0000000c10107981 */ /* 0x000f22000c1e1b00 */
[----:B---3--:R-:W-:-:S06]  /*0390*/  IADD3 R4, R3, 0xffffffe, RZ ;  /* 0x0ffffffe03047810 */ /* 0x008fcc0007ffe0ff */
[----:B------:R3:W0:Y:S02]  /*03a0*/  F2I.FTZ.U32.TRUNC.NTZ R5, R4 ;  /* 0x0000000400057305 */ /* 0x000624000021f000 */
[----:B---3--:R-:W-:Y:S02]  /*03b0*/  MOV R4, RZ ;  /* 0x000000ff00047202 */ /* 0x008fe40000000f00 */
[----:B0-----:R-:W-:-:S05]  /*03c0*/  IADD3 R7, RZ, -R5, RZ ;  /* 0x80000005ff077210 */ /* 0x001fca0007ffe0ff */
[----:B------:R-:W-:-:S04]  /*03d0*/  IMAD R7, R7, R6, RZ ;  /* 0x0000000607077224 */ /* 0x000fc800078e02ff */
[----:B------:R-:W-:Y:S01]  /*03e0*/  IMAD.HI.U32 R5, R5, R7, R4 ;  /* 0x0000000705057227 */ /* 0x000fe200078e0004 */
[----:B------:R-:W-:Y:S02]  /*03f0*/  MOV R7, R8 ;  /* 0x0000000800077202 */ /* 0x000fe40000000f00 */
[----:B------:R-:W-:-:S03]  /*0400*/  SHF.R.U32.HI R4, RZ, 0x3, R0 ;  /* 0x00000003ff047819 */ /* 0x000fc60000011600 */
[----:B------:R-:W-:-:S04]  /*0410*/  IMAD.HI.U32 R5, R5, R7, RZ ;  /* 0x0000000705057227 */ /* 0x000fc800078e00ff */
[----:B--2---:R-:W-:Y:S01]  /*0420*/  IMAD R4, R11, UR14, R4 ;  /* 0x0000000e0b047c24 */ /* 0x004fe2000f8e0204 */
[----:B------:R-:W-:Y:S01]  /*0430*/  IADD3 R3, -R5, RZ, RZ ;  /* 0x000000ff05037210 */ /* 0x000fe20007ffe1ff */
[----:B------:R-:W0:Y:S03]  /*0440*/  @P1 LDC.64 R10, c[0x0][0x288] ;  /* 0x0000a200ff0a1b82 */ /* 0x000e260000000a00 */
[----:B------:R-:W-:Y:S01]  /*0450*/  IADD3 R4, R4, 0x20, RZ ;  /* 0x0000002004047810 */ /* 0x000fe20007ffe0ff */
[----:B------:R-:W-:Y:S01]  /*0460*/  IMAD R3, R6, R3, R7 ;  /* 0x0000000306037224 */ /* 0x000fe200078e0207 */
[----:B------:R-:W-:Y:S02]  /*0470*/  LOP3.LUT R7, R34, R9, RZ, 0x3c, !PT ;  /* 0x0000000922077212 */ /* 0x000fe400078e3cff */
[----:B------:R-:W-:Y:S02]  /*0480*/  ISETP.GE.U32.AND P0, PT, R4, UR10, PT ;  /* 0x0000000a04007c0c */ /* 0x000fe4000bf06070 */
[----:B------:R-:W-:-:S02]  /*0490*/  ISETP.GT.U32.AND P5, PT, R6, R3, PT ;  /* 0x000000030600720c */ /* 0x000fc40003fa4070 */
[----:B------:R-:W-:Y:S02]  /*04a0*/  SHF.R.S32.HI R4, RZ, 0x1f, R4 ;  /* 0x0000001fff047819 */ /* 0x000fe40000011404 */
[----:B------:R-:W-:Y:S02]  /*04b0*/  ISETP.GE.AND P2, PT, R7, RZ, PT ;  /* 0x000000ff0700720c */ /* 0x000fe40003f46270 */
[----:B------:R-:W-:Y:S01]  /*04c0*/  ISETP.GE.AND.EX P0, PT, R4, UR11, PT, P0 ;  /* 0x0000000b04007c0c */ /* 0x000fe2000bf06300 */
[----:B------:R-:W-:-:S03]  /*04d0*/  ULDC.64 UR10, c[0x0][0x298] ;  /* 0x0000a600000a7ab9 */ /* 0x000fc60000000a00 */
[----:B------:R-:W-:-:S03]  /*04e0*/  ISETP.LT.U32.AND P0, PT, R0, 0x100, !P0 ;  /* 0x000001000000780c */ /* 0x000fc60004701070 */
[-C--:B------:R-:W-:Y:S02]  /*04f0*/  @!P5 IADD3 R3, R3, -R6.reuse, RZ ;  /* 0x800000060303d210 */ /* 0x080fe40007ffe0ff */
[----:B------:R-:W-:Y:S02]  /*0500*/  @!P5 IADD3 R5, R5, 0x1, RZ ;  /* 0x000000010505d810 */ /* 0x000fe40007ffe0ff */
[CC--:B------:R-:W-:Y:S02]  /*0510*/  ISETP.GE.U32.AND P4, PT, R3.reuse, R6.reuse, PT ;  /* 0x000000060300720c */ /* 0x0c0fe40003f86070 */
[-C--:B------:R-:W-:Y:S02]  /*0520*/  ISETP.GT.U32.AND P5, PT, R6, R3.reuse, PT ;  /* 0x000000030600720c */ /* 0x080fe40003fa4070 */
[----:B------:R-:W-:Y:S02]  /*0530*/  IADD3 R4, R3, -R6, RZ ;  /* 0x8000000603047210 */ /* 0x000fe40007ffe0ff */
[----:B------:R-:W2:Y:S02]  /*0540*/  @P1 LDC.64 R6, c[0x0][0x230] ;  /* 0x00008c00ff061b82 */ /* 0x000ea40000000a00 */
[----:B------:R-:W-:-:S05]  /*0550*/  SEL R3, R4, R3, !P5 ;  /* 0x0000000304037207 */ /* 0x000fca0006800000 */
[----:B------:R-:W-:Y:S01]  /*0560*/  @P4 IADD3 R5, R5, 0x1, RZ ;  /* 0x0000000105054810 */ /* 0x000fe20007ffe0ff */
[----:B------:R-:W3:Y:S01]  /*0570*/  @P0 LDC.64 R20, c[0x0][0x230] ;  /* 0x00008c00ff140b82 */ /* 0x000ee20000000a00 */
[----:B------:R-:W-:Y:S02]  /*0580*/  ISETP.NE.AND P4, PT, R9, RZ, PT ;  /* 0x000000ff0900720c */ /* 0x000fe40003f85270 */
[----:B------:R-:W-:Y:S02]  /*0590*/  LOP3.LUT R4, RZ, R9, RZ, 0x33, !PT ;  /* 0x00000009ff047212 */ /* 0x000fe400078e33ff */
[----:B------:R-:W-:Y:S02]  /*05a0*/  @!P3 IADD3 R3, -R3, RZ, RZ ;  /* 0x000000ff0303b210 */ /* 0x000fe40007ffe1ff */
[----:B------:R-:W-:Y:S01]  /*05b0*/  @!P2 IADD3 R5, -R5, RZ, RZ ;  /* 0x000000ff0505a210 */ /* 0x000fe20007ffe1ff */
[----:B------:R-:W1:Y:S01]  /*05c0*/  @P0 LDC.64 R8, c[0x0][0x288] ;  /* 0x0000a200ff080b82 */ /* 0x000e620000000a00 */
[----:B------:R-:W-:-:S02]  /*05d0*/  SEL R41, R4, R3, !P4 ;  /* 0x0000000304297207 */ /* 0x000fc40006000000 */
[----:B------:R-:W-:Y:S02]  /*05e0*/  SEL R5, R4, R5, !P4 ;  /* 0x0000000504057207 */ /* 0x000fe40006000000 */
[----:B------:R-:W-:Y:S02]  /*05f0*/  LEA R14, R41, R44, 0x4 ;  /* 0x0000002c290e7211 */ /* 0x000fe400078e20ff */
[----:B------:R-:W-:Y:S01]  /*0600*/  SHF.R.S32.HI R3, RZ, 0x1f, R5 ;  /* 0x0000001fff037819 */ /* 0x000fe20000011405 */
[----:B------:R-:W3:Y:S01]  /*0610*/  @P0 LDC.64 R22, c[0x0][0x228] ;  /* 0x00008a00ff160b82 */ /* 0x000ee20000000a00 */
[----:B------:R-:W-:-:S03]  /*0620*/  SHF.R.S32.HI R15, RZ, 0x1f, R14 ;  /* 0x0000001fff0f7819 */ /* 0x000fc6000001140e */
[----:B------:R-:W-:Y:S02]  /*0630*/  IMAD R4, R3, UR10, RZ ;  /* 0x0000000a03047c24 */ /* 0x000fe4000f8e02ff */
[----:B------:R-:W-:-:S04]  /*0640*/  IMAD.WIDE.U32 R28, R5, UR10, R14 ;  /* 0x0000000a051c7c25 */ /* 0x000fc8000f8e000e */
[----:B------:R-:W-:Y:S01]  /*0650*/  IMAD R3, R5, UR11, R4 ;  /* 0x0000000b05037c24 */ /* 0x000fe2000f8e0204 */
[----:B------:R-:W-:Y:S02]  /*0660*/  SHF.R.S32.HI R5, RZ, 0x1f, R32 ;  /* 0x0000001fff057819 */ /* 0x000fe40000011420 */
[----:B------:R-:W-:-:S03]  /*0670*/  IADD3 R27, R32, 0x20, RZ ;  /* 0x00000020201b7810 */ /* 0x000fc60007ffe0ff */
[----:B0-----:R-:W-:Y:S01]  /*0680*/  @P1 IMAD R4, R5, R10, RZ ;  /* 0x0000000a05041224 */ /* 0x001fe200078e02ff */
[----:B------:R-:W-:-:S03]  /*0690*/  IADD3 R5, R29, R3, RZ ;  /* 0x000000031d057210 */ /* 0x000fc60007ffe0ff */
[----:B------:R-:W-:Y:S01]  /*06a0*/  @P1 IMAD R3, R32, R11, R4 ;  /* 0x0000000b20031224 */ /* 0x000fe200078e0204 */
[----:B------:R-:W-:Y:S02]  /*06b0*/  @P1 MOV R4, R28 ;  /* 0x0000001c00041202 */ /* 0x000fe40000000f00 */
[----:B------:R-:W-:-:S03]  /*06c0*/  SHF.R.S32.HI R13, RZ, 0x1f, R27 ;  /* 0x0000001fff0d7819 */ /* 0x000fc6000001141b */
[----:B------:R-:W-:-:S04]  /*06d0*/  @P1 IMAD.WIDE.U32 R10, R32, R10, R4 ;  /* 0x0000000a200a1225 */ /* 0x000fc800078e0004 */
[----:B-1----:R-:W-:Y:S01]  /*06e0*/  @P0 IMAD R12, R13, R8, RZ ;  /* 0x000000080d0c0224 */ /* 0x002fe200078e02ff */
[----:B------:R-:W-:Y:S02]  /*06f0*/  @P1 IADD3 R3, R11, R3, RZ ;  /* 0x000000030b031210 */ /* 0x000fe40007ffe0ff */
[C---:B------:R-:W-:Y:S01]  /*0700*/  @P1 SHF.L.U32 R11, R10.reuse, 0x2, RZ ;  /* 0x000000020a0b1819 */ /* 0x040fe200000006ff */
[----:B------:R-:W-:Y:S01]  /*0710*/  @P0 IMAD R25, R27, R9, R12 ;  /* 0x000000091b190224 */ /* 0x000fe200078e020c */
[----:B------:R-:W-:Y:S02]  /*0720*/  @P0 MOV R12, R28 ;  /* 0x0000001c000c0202 */ /* 0x000fe40000000f00 */
[----:B------:R-:W-:Y:S02]  /*0730*/  @P0 MOV R13, R5 ;  /* 0x00000005000d0202 */ /* 0x000fe40000000f00 */
[----:B------:R-:W-:Y:S02]  /*0740*/  @P1 SHF.L.U64.HI R10, R10, 0x2, R3 ;  /* 0x000000020a0a1819 */ /* 0x000fe40000010203 */
[----:B--2---:R-:W-:Y:S01]  /*0750*/  @P1 IADD3 R6, P2, R11, R6, RZ ;  /* 0x000000060b061210 */ /* 0x004fe20007f5e0ff */
[----:B------:R-:W-:Y:S01]  /*0760*/  @P0 IMAD.WIDE.U32 R8, R27, R8, R12 ;  /* 0x000000081b080225 */ /* 0x000fe200078e000c */
[----:B------:R-:W-:-:S02]  /*0770*/  CS2R R12, SRZ ;  /* 0x00000000000c7805 */ /* 0x000fc4000001ff00 */
[----:B------:R-:W-:Y:S02]  /*0780*/  @P1 IADD3.X R7, R10, R7, RZ, P2, !PT ;  /* 0x000000070a071210 */ /* 0x000fe400017fe4ff */
[----:B------:R-:W-:-:S03]  /*0790*/  @P1 IADD3 R18, P3, R11, R18, RZ ;  /* 0x000000120b121210 */ /* 0x000fc60007f7e0ff */
[----:B------:R0:W5:Y:S01]  /*07a0*/  @P1 LDG.E.64 R12, desc[UR12][R6.64] ;  /* 0x0000000c060c1981 */ /* 0x000162000c1e1b00 */
[----:B------:R-:W-:Y:S02]  /*07b0*/  @P1 IADD3.X R19, R10, R19, RZ, P3, !PT ;  /* 0x000000130a131210 */ /* 0x000fe40001ffe4ff */
[----:B0-----:R-:W-:-:S06]  /*07c0*/  CS2R R6, SRZ ;  /* 0x0000000000067805 */ /* 0x001fcc000001ff00 */
[----:B------:R0:W5:Y:S01]  /*07d0*/  @P1 LDG.E.64 R6, desc[UR12][R18.64] ;  /* 0x0000000c12061981 */ /* 0x000162000c1e1b00 */
[----:B------:R-:W-:Y:S02]  /*07e0*/  @P0 IADD3 R9, R9, R25, RZ ;  /* 0x0000001909090210 */ /* 0x000fe40007ffe0ff */
[C---:B------:R-:W-:Y:S02]  /*07f0*/  @P0 SHF.L.U32 R3, R8.reuse, 0x2, RZ ;  /* 0x0000000208030819 */ /* 0x040fe400000006ff */
[----:B------:R-:W-:Y:S02]  /*0800*/  @P0 SHF.L.U64.HI R8, R8, 0x2, R9 ;  /* 0x0000000208080819 */ /* 0x000fe40000010209 */
[C---:B---3--:R-:W-:Y:S02]  /*0810*/  @P0 IADD3 R20, P4, R3.reuse, R20, RZ ;  /* 0x0000001403140210 */ /* 0x048fe40007f9e0ff */
[----:B------:R-:W-:Y:S02]  /*0820*/  @P0 IADD3 R22, P5, R3, R22, RZ ;  /* 0x0000001603160210 */ /* 0x000fe40007fbe0ff */
[----:B------:R-:W-:-:S02]  /*0830*/  CS2R R10, SRZ ;  /* 0x00000000000a7805 */ /* 0x000fc4000001ff00 */
[C---:B------:R-:W-:Y:S02]  /*0840*/  @P0 IADD3.X R21, R8.reuse, R21, RZ, P4, !PT ;  /* 0x0000001508150210 */ /* 0x040fe400027fe4ff */
[----:B------:R-:W-:Y:S02]  /*0850*/  @P0 IADD3.X R23, R8, R23, RZ, P5, !PT ;  /* 0x0000001708170210 */ /* 0x000fe40002ffe4ff */
[----:B------:R-:W-:Y:S01]  /*0860*/  CS2R R8, SRZ ;  /* 0x0000000000087805 */ /* 0x000fe2000001ff00 */
[----:B------:R0:W5:Y:S05]  /*0870*/  @P0 LDG.E.64 R10, desc[UR12][R20.64] ;  /* 0x0000000c140a0981 */ /* 0x00016a000c1e1b00 */
[----:B------:R0:W5:Y:S01]  /*0880*/  @P0 LDG.E.64 R8, desc[UR12][R22.64] ;  /* 0x0000000c16080981 */ /* 0x000162000c1e1b00 */
[----:B------:R-:W-:Y:S01]  /*0890*/  UMOV UR10, 0x3f800000 ;  /* 0x3f800000000a7882 */ /* 0x000fe20000000000 */
[----:B------:R-:W-:Y:S01]  /*08a0*/  BSSY B0, `(.L_x_1571) ;  /* 0x0000021000007945 */ /* 0x000fe20003800000 */
[----:B------:R-:W-:-:S02]  /*08b0*/  CS2R R30, SRZ ;  /* 0x00000000001e7805 */ /* 0x000fc4000001ff00 */
[----:B------:R-:W-:Y:S02]  /*08c0*/  MOV R36, RZ ;  /* 0x000000ff00247202 */ /* 0x000fe40000000f00 */
[----:B------:R-:W-:Y:S01]  /*08d0*/  MOV R35, RZ ;  /* 0x000000ff00237202 */ /* 0x000fe20000000f00 */
[----:B----4-:R-:W-:-:S05]  /*08e0*/  FFMA.FTZ R17, -R16, R16, R17 ;  /* 0x0000001010117223 */ /* 0x010fca0000010111 */
        /* <DEDUP_REMOVED lines=28> */
.L_x_1572:
[----:B------:R-:W-:Y:S05]  /*0ab0*/  BSYNC B0 ;  /* 0x0000000000007941 */ /* 0x000fea0003800000 */
.L_x_1571:
        /* <DEDUP_REMOVED lines=30> */
.L_x_1573:
[----:B------:R-:W-:Y:S01]  /*0ca0*/  FMUL.FTZ R15, R13, R30 ;  /* 0x0000001e0d0f7220 */ /* 0x000fe20000410000 */
        /* <DEDUP_REMOVED lines=25> */
.L_x_1574:
        /* <DEDUP_REMOVED lines=9> */
[----:B------:R-:W-:Y:S01]  /*0ed0*/  FFMA.FTZ R17, R38, R13, RZ ;  /* 0x0000000d26117223 */ /* 0x000fe200000100ff */
[----:B------:R-:W-:Y:S01]  /*0ee0*/  FFMA.FTZ R10, R39, R14, R10 ;  /* 0x0000000e270a7223 */ /* 0x000fe2000001000a */
[----:B------:R-:W-:Y:S01]  /*0ef0*/  FADD.FTZ R11, R14, R11 ;  /* 0x0000000b0e0b7221 */ /* 0x000fe20000010000 */
[----:B------:R-:W-:Y:S01]  /*0f00*/  UIADD3 UR4, UR6, 0x60, URZ ;  /* 0x0000006006047890 */ /* 0x000fe2000fffe03f */
[C---:B------:R-:W-:Y:S01]  /*0f10*/  ISETP.NE.AND P3, PT, R0.reuse, RZ, PT ;  /* 0x000000ff0000720c */ /* 0x040fe20003f65270 */
[----:B------:R-:W-:Y:S01]  /*0f20*/  FFMA.FTZ R18, R37, R12, RZ ;  /* 0x0000000c25127223 */ /* 0x000fe200000100ff */
        /* <DEDUP_REMOVED lines=28> */
[----:B------:R-:W-:Y:S01]  /*10f0*/  FFMA.FTZ R12, R40, R3, R17 ;  /* 0x00000003280c7223 */ /* 0x000fe20000010011 */
[----:B-1----:R-:W-:Y:S01]  /*1100*/  @!P0 FADD.FTZ R11, R11, R14 ;  /* 0x0000000e0b0b8221 */ /* 0x002fe20000010000 */
[----:B------:R-:W-:Y:S01]  /*1110*/  ISETP.NE.AND P0, PT, R19, RZ, PT ;  /* 0x000000ff1300720c */ /* 0x000fe20003f05270 */
[----:B------:R-:W-:Y:S01]  /*1120*/  FADD.FTZ R14, RZ, R13 ;  /* 0x0000000dff0e7221 */ /* 0x000fe20000010000 */
[----:B------:R-:W-:Y:S01]  /*1130*/  FFMA.FTZ R13, R39, R16, R18 ;  /* 0x00000010270d7223 */ /* 0x000fe20000010012 */
[----:B------:R-:W-:-:S02]  /*1140*/  FADD.FTZ R15, R15, R16 ;  /* 0x000000100f0f7221 */ /* 0x000fc40000010000 */
[----:B------:R-:W-:Y:S01]  /*1150*/  FADD.FTZ R14, R14, R3 ;  /* 0x000000030e0e7221 */ /* 0x000fe20000010000 */
[----:B------:R-:W-:-:S05]  /*1160*/  LEA R3, R0, UR4, 0x4 ;  /* 0x0000000400037c11 */ /* 0x000fca000f8e20ff */
        /* <DEDUP_REMOVED lines=8> */
[----:B0-----:R-:W-:-:S03]  /*11f0*/  FADD.FTZ R10, R11, R17 ;  /* 0x000000110b0a7221 */ /* 0x001fc60000010000 */
[----:B------:R-:W-:Y:S01]  /*1200*/  FADD.FTZ R11, R25, R18 ;  /* 0x00000012190b7221 */ /* 0x000fe20000010000 */
[----:B------:R-:W-:Y:S01]  /*1210*/  FADD.FTZ R16, R10, R19 ;  /* 0x000000130a107221 */ /* 0x000fe20000010000 */
[----:B------:R-:W0:Y:S02]  /*1220*/  LDS.128 R24, [UR4+0x30] ;  /* 0x00003004ff187984 */ /* 0x000e240008000c00 */
[----:B--2---:R-:W-:Y:S01]  /*1230*/  FADD.FTZ R17, R11, R20 ;  /* 0x000000140b117221 */ /* 0x004fe20000010000 */
[----:B------:R-:W-:Y:S01]  /*1240*/  FADD.FTZ R16, R16, R21 ;  /* 0x0000001510107221 */ /* 0x000fe20000010000 */
[----:B------:R-:W1:Y:S02]  /*1250*/  LDS.64 R10, [UR4+0x40] ;  /* 0x00004004ff0a7984 */ /* 0x000e640008000a00 */
[----:B------:R-:W-:Y:S01]  /*1260*/  FADD.FTZ R17, R17, R22 ;  /* 0x0000001611117221 */ /* 0x000fe20000010000 */
[----:B------:R-:W-:-:S03]  /*1270*/  FADD.FTZ R16, R16, R23 ;  /* 0x0000001710107221 */ /* 0x000fc60000010000 */
[----:B0-----:R-:W-:Y:S01]  /*1280*/  FADD.FTZ R17, R17, R24 ;  /* 0x0000001811117221 */ /* 0x001fe20000010000 */
[----:B------:R-:W-:-:S03]  /*1290*/  FADD.FTZ R16, R16, R25 ;  /* 0x0000001910107221 */ /* 0x000fc60000010000 */
[----:B------:R-:W-:Y:S01]  /*12a0*/  FADD.FTZ R17, R17, R26 ;  /* 0x0000001a11117221 */ /* 0x000fe20000010000 */
[----:B------:R-:W-:-:S03]  /*12b0*/  FADD.FTZ R16, R16, R27 ;  /* 0x0000001b10107221 */ /* 0x000fc60000010000 */
[----:B-1----:R-:W-:Y:S01]  /*12c0*/  FADD.FTZ R10, R17, R10 ;  /* 0x0000000a110a7221 */ /* 0x002fe20000010000 */
[----:B------:R-:W-:-:S07]  /*12d0*/  FADD.FTZ R11, R16, R11 ;  /* 0x0000000b100b7221 */ /* 0x000fce0000010000 */
.L_x_1576:
[----:B------:R-:W-:Y:S05]  /*12e0*/  BSYNC B0 ;  /* 0x0000000000007941 */ /* 0x000fea0003800000 */
.L_x_1575:
        /* <DEDUP_REMOVED lines=158> */
.L_x_1578:
[----:B------:R-:W-:Y:S05]  /*1cd0*/  BSYNC B0 ;  /* 0x0000000000007941 */ /* 0x000fea0003800000 */
.L_x_1577:
        /* <DEDUP_REMOVED lines=19> */
.L_x_1580:
[----:B------:R-:W-:Y:S05]  /*1e10*/  BSYNC B0 ;  /* 0x0000000000007941 */ /* 0x000fea0003800000 */
.L_x_1579:
        /* <DEDUP_REMOVED lines=31> */
.L_x_1583:
[----:B0-----:R-:W2:Y:S04]  /*2010*/  LDG.E.STRONG.GPU R3, desc[UR12][R12.64] ;  /* 0x0000000c0c037981 */ /* 0x001ea8000c1ef900 */
[----:B--2---:R-:W-:Y:S01]  /*2020*/  CCTL.IVALL ;  /* 0x00000000ff00798f */ /* 0x004fe20002000000 */
[----:B------:R-:W-:Y:S05]  /*2030*/  YIELD ;  /* 0x0000000000007946 */ /* 0x000fea0003800000 */
[----:B------:R-:W-:-:S13]  /*2040*/  ISETP.NE.AND P0, PT, R3, R18, PT ;  /* 0x000000120300720c */ /* 0x000fda0003f05270 */
[----:B------:R-:W-:Y:S05]  /*2050*/  @P0 BRA `(.L_x_1583) ;  /* 0xfffffffc00ec0947 */ /* 0x000fea000383ffff */
.L_x_1582:
[----:B------:R-:W-:Y:S01]  /*2060*/  ISETP.NE.AND P0, PT, R33, RZ, PT ;  /* 0x000000ff2100720c */ /* 0x000fe20003f05270 */
[----:B------:R-:W-:Y:S05]  /*2070*/  WARPSYNC.ALL ;  /* 0x0000000000007948 */ /* 0x000fea0003800000 */
[----:B------:R-:W-:Y:S07]  /*2080*/  BAR.SYNC.DEFER_BLOCKING 0x0 ;  /* 0x0000000000007b1d */ /* 0x000fee0000010000 */
[----:B------:R-:W-:Y:S05]  /*2090*/  @!P0 BRA `(.L_x_1581) ;  /* 0x0000000c00ec8947 */ /* 0x000fea0003800000 */
[----:B0-----:R-:W-:Y:S02]  /*20a0*/  IADD3 R3, R33, -0x1, RZ ;  /* 0xffffffff21037810 */ /* 0x001fe40007ffe0ff */
[----:B------:R-:W-:Y:S02]  /*20b0*/  MOV R12, RZ ;  /* 0x000000ff000c7202 */ /* 0x000fe40000000f00 */
[----:B------:R-:W-:-:S13]  /*20c0*/  ISETP.GE.U32.AND P0, PT, R3, 0x3, PT ;  /* 0x000000030300780c */ /* 0x000fda0003f06070 */
[----:B------:R-:W-:Y:S05]  /*20d0*/  @!P0 BRA `(.L_x_1584) ;  /* 0x0000000c00688947 */ /* 0x000fea0003800000 */
[----:B------:R-:W-:-:S04]  /*20e0*/  LOP3.LUT R12, R33, 0x3, RZ, 0xc0, !PT ;  /* 0x00000003210c7812 */ /* 0x000fc800078ec0ff */
        /* <DEDUP_REMOVED lines=8> */
.L_x_1587:
        /* <DEDUP_REMOVED lines=115> */
.L_x_1586:
        /* <DEDUP_REMOVED lines=28> */
[C---:B------:R-:W-:Y:S02]  /*2a60*/  IADD3 R16, R24.reuse, 0x2, RZ ;  /* 0x0000000218107810 */ /* 0x040fe40007ffe0ff */
[----:B------:R-:W-:Y:S02]  /*2a70*/  ISETP.EQ.OR P5, PT, R17, UR14, P3 ;  /* 0x0000000e11007c0c */ /* 0x000fe40009fa2670 */
[----:B------:R-:W-:Y:S01]  /*2a80*/  IADD3 R18, R24, 0x3, RZ ;  /* 0x0000000318127810 */ /* 0x000fe20007ffe0ff */
[----:B----4-:R-:W-:Y:S01]  /*2a90*/  @!P6 FADD.FTZ R10, R10, R22 ;  /* 0x000000160a0ae221 */ /* 0x010fe20000010000 */
[----:B------:R-:W-:Y:S01]  /*2aa0*/  @!P6 FADD.FTZ R11, R11, R23 ;  /* 0x000000170b0be221 */ /* 0x000fe20000010000 */
[----:B------:R-:W-:-:S02]  /*2ab0*/  ISETP.EQ.OR P6, PT, R16, UR14, P3 ;  /* 0x0000000e10007c0c */ /* 0x000fc40009fc2670 */
[----:B-----5:R-:W-:Y:S01]  /*2ac0*/  @!P4 FADD.FTZ R10, R10, R20 ;  /* 0x000000140a0ac221 */ /* 0x020fe20000010000 */
[----:B------:R-:W-:Y:S01]  /*2ad0*/  @!P4 FADD.FTZ R11, R11, R21 ;  /* 0x000000150b0bc221 */ /* 0x000fe20000010000 */
[----:B------:R-:W-:Y:S01]  /*2ae0*/  ISETP.EQ.OR P4, PT, R18, UR14, P3 ;  /* 0x0000000e12007c0c */ /* 0x000fe20009f82670 */
[----:B------:R-:W-:-:S03]  /*2af0*/  @!P0 IMAD R13, R2, R24, R43 ;  /* 0x00000018020d8224 */ /* 0x000fc600078e022b */
        /* <DEDUP_REMOVED lines=11> */
[----:B------:R-:W-:-:S04]  /*2bb0*/  IADD3 R3, R3, -0x4, RZ ;  /* 0xfffffffc03037810 */ /* 0x000fc80007ffe0ff */
[----:B------:R-:W-:Y:S01]  /*2bc0*/  IADD3 R3, R3, -0x4, RZ ;  /* 0xfffffffc03037810 */ /* 0x000fe20007ffe0ff */
[----:B--2---:R-:W-:Y:S01]  /*2bd0*/  @!P0 FADD.FTZ R10, R10, R12 ;  /* 0x0000000c0a0a8221 */ /* 0x004fe20000010000 */
[----:B------:R-:W-:Y:S01]  /*2be0*/  @!P0 FADD.FTZ R11, R11, R13 ;  /* 0x0000000d0b0b8221 */ /* 0x000fe20000010000 */
[----:B------:R-:W-:Y:S02]  /*2bf0*/  PLOP3.LUT P0, PT, PT, PT, PT, 0x8, 0x0 ;  /* 0x000000000000781c */ /* 0x000fe40003f0e170 */
[----:B------:R-:W-:Y:S01]  /*2c00*/  IADD3 R12, R24, 0x4, RZ ;  /* 0x00000004180c7810 */ /* 0x000fe20007ffe0ff */
[----:B---3--:R-:W-:Y:S01]  /*2c10*/  @!P5 FADD.FTZ R10, R10, R16 ;  /* 0x000000100a0ad221 */ /* 0x008fe20000010000 */
[----:B------:R-:W-:-:S03]  /*2c20*/  @!P5 FADD.FTZ R11, R11, R17 ;  /* 0x000000110b0bd221 */ /* 0x000fc60000010000 */
[----:B----4-:R-:W-:Y:S01]  /*2c30*/  @!P6 FADD.FTZ R10, R10, R20 ;  /* 0x000000140a0ae221 */ /* 0x010fe20000010000 */
[----:B------:R-:W-:-:S03]  /*2c40*/  @!P6 FADD.FTZ R11, R11, R21 ;  /* 0x000000150b0be221 */ /* 0x000fc60000010000 */
[----:B-----5:R-:W-:Y:S01]  /*2c50*/  @!P4 FADD.FTZ R10, R10, R18 ;  /* 0x000000120a0ac221 */ /* 0x020fe20000010000 */
[----:B------:R-:W-:-:S07]  /*2c60*/  @!P4 FADD.FTZ R11, R11, R19 ;  /* 0x000000130b0bc221 */ /* 0x000fce0000010000 */
.L_x_1588:
[----:B------:R-:W-:-:S13]  /*2c70*/  ISETP.NE.OR P0, PT, R3, RZ, P0 ;  /* 0x000000ff0300720c */ /* 0x000fda0000705670 */
[----:B------:R-:W-:Y:S05]  /*2c80*/  @!P0 BRA `(.L_x_1584) ;  /* 0x00000000007c8947 */ /* 0x000fea0003800000 */
.L_x_1585:
        /* <DEDUP_REMOVED lines=31> */
.L_x_1584:
        /* <DEDUP_REMOVED lines=12> */
.L_x_1590:
[----:B------:R-:W-:Y:S05]  /*2f40*/  BSYNC B0 ;  /* 0x0000000000007941 */ /* 0x000fea0003800000 */
.L_x_1589:
        /* <DEDUP_REMOVED lines=16> */
.L_x_1581:
        /* <DEDUP_REMOVED lines=32> */
.L_x_1591:
[----:B------:R-:W-:Y:S04]  /*3250*/  BSSY B0, `(.L_x_1592) ;  /* 0x0000014000007945 */ /* 0x000fe80003800000 */
[----:B------:R-:W-:Y:S05]  /*3260*/  @!P1 BRA `(.L_x_1593) ;  /* 0x0000000000489947 */ /* 0x000fea0003800000 */
[----:B------:R-:W-:Y:S01]  /*3270*/  SHF.R.S32.HI R17, RZ, 0x1f, R32 ;  /* 0x0000001fff117819 */ /* 0x000fe20000011420 */
[----:B------:R-:W-:Y:S01]  /*3280*/  ULDC.64 UR16, c[0x0][0x288] ;  /* 0x0000a20000107ab9 */ /* 0x000fe20000000a00 */
[----:B------:R-:W-:Y:S01]  /*3290*/  MOV R10, R28 ;  /* 0x0000001c000a7202 */ /* 0x000fe20000000f00 */
[--C-:B------:R-:W-:Y:S01]  /*32a0*/  FFMA.FTZ R13, R38, R3, R14.reuse ;  /* 0x00000003260d7223 */ /* 0x100fe2000001000e */
        /* <DEDUP_REMOVED lines=14> */
.L_x_1593:
[----:B------:R-:W-:Y:S05]  /*3390*/  BSYNC B0 ;  /* 0x0000000000007941 */ /* 0x000fea0003800000 */
.L_x_1592:
        /* <DEDUP_REMOVED lines=19> */
.L_x_1594:
        /* <DEDUP_REMOVED lines=10> */
[-CC-:B------:R-:W-:Y:S01]  /*3570*/  FFMA.FTZ R7, R40, R3.reuse, R14.reuse ;  /* 0x0000000328077223 */ /* 0x180fe2000001000e */
[----:B------:R-:W-:Y:S01]  /*3580*/  SHF.R.S32.HI R6, RZ, 0x1f, R11 ;  /* 0x0000001fff067819 */ /* 0x000fe2000001140b */
[----:B------:R-:W-:Y:S02]  /*3590*/  FFMA.FTZ R14, R39, R3, R14 ;  /* 0x00000003270e7223 */ /* 0x000fe4000001000e */
        /* <DEDUP_REMOVED lines=12> */
.L_x_1596:
[----:B------:R-:W-:Y:S05]  /*3660*/  BSYNC B0 ;  /* 0x0000000000007941 */ /* 0x000fea0003800000 */
.L_x_1595:
[----:B------:R-:W-:Y:S01]  /*3670*/  ULDC UR4, c[0x0][0x2a0] ;  /* 0x0000a80000047ab9 */ /* 0x000fe20000000800 */
[----:B------:R-:W-:Y:S01]  /*3680*/  ULDC UR6, c[0x0][0x270] ;  /* 0x00009c0000067ab9 */ /* 0x000fe20000000800 */
[----:B------:R-:W-:Y:S01]  /*3690*/  IADD3 R34, R2, R34, RZ ;  /* 0x0000002202227210 */ /* 0x000fe20007ffe0ff */
[----:B------:R-:W-:Y:S01]  /*36a0*/  UIMAD UR4, UR4, UR6, URZ ;  /* 0x00000006040472a4 */ /* 0x000fe2000f8e023f */
[----:B------:R-:W-:-:S05]  /*36b0*/  IADD3 R42, R42, 0x1, RZ ;  /* 0x000000012a2a7810 */ /* 0x000fca0007ffe0ff */
[----:B------:R-:W-:-:S13]  /*36c0*/  ISETP.GE.AND P0, PT, R34, UR4, PT ;  /* 0x0000000422007c0c */ /* 0x000fda000bf06270 */
[----:B------:R-:W-:Y:S05]  /*36d0*/  @!P0 BRA `(.L_x_1597) ;  /* 0xffffffc800fc8947 */ /* 0x000fea000383ffff */
.L_x_1570:
        /* <DEDUP_REMOVED lines=23> */
.L_x_1599:
[----:B------:R-:W-:Y:S05]  /*3850*/  BSYNC B0 ;  /* 0x0000000000007941 */ /* 0x000fea0003800000 */
.L_x_1598:
[----:B------:R-:W-:Y:S05]  /*3860*/  @P0 EXIT ;  /* 0x000000000000094d */ /* 0x000fea0003800000 */
[----:B------:R-:W-:Y:S05]  /*3870*/  @P2 BRA `(.L_x_1600) ;  /* 0x0000000000202947 */ /* 0x000fea0003800000 */
[----:B------:R-:W-:-:S05]  /*3880*/  IMAD R4, R7, R8, RZ ;  /* 0x0000000807047224 */ /* 0x000fca00078e02ff */
[----:B------:R-:W-:-:S13]  /*3890*/  ISETP.NE.AND P0, PT, R4, -0x1, PT ;  /* 0xffffffff0400780c */ /* 0x000fda0003f05270 */
[----:B------:R-:W-:Y:S05]  /*38a0*/  @!P0 BRA `(.L_x_1600) ;  /* 0x0000000000148947 */ /* 0x000fea0003800000 */
.L_x_1601:
[----:B0-----:R-:W2:Y:S04]  /*38b0*/  LDG.E.STRONG.GPU R5, desc[UR12][R2.64] ;  /* 0x0000000c02057981 */ /* 0x001ea8000c1ef900 */
[----:B--2---:R-:W-:Y:S01]  /*38c0*/  CCTL.IVALL ;  /* 0x00000000ff00798f */ /* 0x004fe20002000000 */
[----:B------:R-:W-:Y:S05]  /*38d0*/  YIELD ;  /* 0x0000000000007946 */ /* 0x000fea0003800000 */
[----:B------:R-:W-:-:S13]  /*38e0*/  ISETP.NE.AND P0, PT, R5, R4, PT ;  /* 0x000000040500720c */ /* 0x000fda0003f05270 */
[----:B------:R-:W-:Y:S05]  /*38f0*/  @P0 BRA `(.L_x_1601) ;  /* 0xfffffffc00ec0947 */ /* 0x000fea000383ffff */
.L_x_1600:
[----:B------:R-:W-:Y:S05]  /*3900*/  WARPSYNC.ALL ;  /* 0x0000000000007948 */ /* 0x000fea0003800000 */
[----:B0-----:R-:W0:Y:S01]  /*3910*/  LDC.64 R2, c[0x0][0x288] ;  /* 0x0000a200ff027b82 */ /* 0x001e220000000a00 */
[----:B------:R-:W-:-:S07]  /*3920*/  SHF.R.S32.HI R10, RZ, 0x1f, R0 ;  /* 0x0000001fff0a7819 */ /* 0x000fce0000011400 */
[----:B------:R-:W-:Y:S01]  /*3930*/  BAR.SYNC.DEFER_BLOCKING 0x0 ;  /* 0x0000000000007b1d */ /* 0x000fe20000010000 */
[----:B0-----:R-:W-:-:S04]  /*3940*/  LEA.HI R4, P0, R3, R2, RZ, 0x1 ;  /* 0x0000000203047211 */ /* 0x001fc800078108ff */
[----:B------:R-:W-:-:S04]  /*3950*/  IADD3.X R5, RZ, R3, RZ, P0, !PT ;  /* 0x00000003ff057210 */ /* 0x000fc800007fe4ff */
[--C-:B------:R-:W-:Y:S02]  /*3960*/  SHF.R.S64 R25, R4, 0x1, R5.reuse ;  /* 0x0000000104197819 */ /* 0x100fe40000001005 */
[----:B------:R-:W-:Y:S02]  /*3970*/  SHF.R.S32.HI R20, RZ, 0x1, R5 ;  /* 0x00000001ff147819 */ /* 0x000fe40000011405 */
[----:B------:R-:W-:-:S04]  /*3980*/  ISETP.GT.U32.AND P0, PT, R25, R0, PT ;  /* 0x000000001900720c */ /* 0x000fc80003f04070 */
[----:B------:R-:W-:-:S13]  /*3990*/  ISETP.GT.AND.EX P0, PT, R20, R10, PT, P0 ;  /* 0x0000000a1400720c */ /* 0x000fda0003f04300 */
[----:B------:R-:W-:Y:S05]  /*39a0*/  @!P0 EXIT ;  /* 0x000000000000894d */ /* 0x000fea0003800000 */
[C---:B------:R-:W-:Y:S01]  /*39b0*/  IMAD.WIDE.U32 R8, R2.reuse, 0x3, RZ ;  /* 0x0000000302087825 */ /* 0x040fe200078e00ff */
[----:B------:R-:W-:Y:S01]  /*39c0*/  LEA R11, R3, R3, 0x1 ;  /* 0x00000003030b7211 */ /* 0x000fe200078e08ff */
[----:B------:R-:W0:Y:S01]  /*39d0*/  LDC.64 R4, c[0x0][0x218] ;  /* 0x00008600ff047b82 */ /* 0x000e220000000a00 */
[----:B------:R-:W-:Y:S01]  /*39e0*/  MOV R13, R10 ;  /* 0x0000000a000d7202 */ /* 0x000fe20000000f00 */
[----:B------:R-:W-:Y:S01]  /*39f0*/  ULDC.64 UR4, c[0x0][0x268] ;  /* 0x00009a0000047ab9 */ /* 0x000fe20000000a00 */
[----:B------:R-:W-:Y:S02]  /*3a00*/  IADD3 R11, R9, R11, RZ ;  /* 0x0000000b090b7210 */ /* 0x000fe40007ffe0ff */
[----:B------:R-:W-:Y:S02]  /*3a10*/  SHF.L.U64.HI R23, R2, 0x2, R3 ;  /* 0x0000000202177819 */ /* 0x000fe40000010203 */
[----:B------:R-:W-:Y:S01]  /*3a20*/  LEA.HI R8, P0, R11, R8, RZ, 0x1 ;  /* 0x000000080b087211 */ /* 0x000fe200078108ff */
[----:B------:R-:W1:Y:S01]  /*3a30*/  LDC.64 R6, c[0x0][0x220] ;  /* 0x00008800ff067b82 */ /* 0x000e620000000a00 */
[----:B------:R-:W-:-:S02]  /*3a40*/  SHF.L.U64.HI R31, R25, 0x2, R20 ;  /* 0x00000002191f7819 */ /* 0x000fc40000010214 */
[----:B------:R-:W-:-:S04]  /*3a50*/  IADD3.X R11, RZ, R11, RZ, P0, !PT ;  /* 0x0000000bff0b7210 */ /* 0x000fc800007fe4ff */
[--C-:B------:R-:W-:Y:S02]  /*3a60*/  SHF.R.S64 R27, R8, 0x1, R11.reuse ;  /* 0x00000001081b7819 */ /* 0x100fe4000000100b */
[----:B------:R-:W-:-:S04]  /*3a70*/  SHF.R.S32.HI R8, RZ, 0x1, R11 ;  /* 0x00000001ff087819 */ /* 0x000fc8000001140b */
[----:B------:R-:W-:-:S07]  /*3a80*/  SHF.L.U64.HI R29, R27, 0x2, R8 ;  /* 0x000000021b1d7819 */ /* 0x000fce0000010208 */
.L_x_1602:
[----:B------:R-:W-:-:S04]  /*3a90*/  LEA R12, P0, R0, UR4, 0x2 ;  /* 0x00000004000c7c11 */ /* 0x000fc8000f8010ff */
[----:B------:R-:W-:Y:S02]  /*3aa0*/  LEA.HI.X R13, R0, UR5, R13, 0x2, P0 ;  /* 0x00000005000d7c11 */ /* 0x000fe400080f140d */
[-C--:B------:R-:W-:Y:S02]  /*3ab0*/  LEA R14, P0, R25, R12.reuse, 0x2 ;  /* 0x0000000c190e7211 */ /* 0x080fe400078010ff */
[-C--:B------:R-:W-:Y:S01]  /*3ac0*/  LEA R18, P2, R27, R12.reuse, 0x2 ;  /* 0x0000000c1b127211 */ /* 0x080fe200078410ff */
[----:B--2---:R2:W3:Y:S01]  /*3ad0*/  LDG.E R3, desc[UR12][R12.64] ;  /* 0x0000000c0c037981 */ /* 0x0044e2000c1e1900 */
[----:B------:R-:W-:Y:S02]  /*3ae0*/  LEA R16, P1, R2, R12, 0x2 ;  /* 0x0000000c02107211 */ /* 0x000fe400078210ff */
[C---:B------:R-:W-:Y:S02]  /*3af0*/  IADD3.X R15, R13.reuse, R31, RZ, P0, !PT ;  /* 0x0000001f0d0f7210 */ /* 0x040fe400007fe4ff */
[----:B------:R-:W-:-:S02]  /*3b00*/  IADD3.X R19, R13, R29, RZ, P2, !PT ;  /* 0x0000001d0d137210 */ /* 0x000fc400017fe4ff */
[----:B------:R-:W-:Y:S01]  /*3b10*/  IADD3.X R17, R23, R13, RZ, P1, !PT ;  /* 0x0000000d17117210 */ /* 0x000fe20000ffe4ff */
[----:B------:R-:W3:Y:S04]  /*3b20*/  LDG.E R14, desc[UR12][R14.64] ;  /* 0x0000000c0e0e7981 */ /* 0x000ee8000c1e1900 */
[----:B------:R-:W4:Y:S04]  /*3b30*/  LDG.E R16, desc[UR12][R16.64] ;  /* 0x0000000c10107981 */ /* 0x000f28000c1e1900 */
[----:B------:R-:W4:Y:S01]  /*3b40*/  LDG.E R19, desc[UR12][R18.64] ;  /* 0x0000000c12137981 */ /* 0x000f22000c1e1900 */
[----:B------:R-:W-:-:S02]  /*3b50*/  SHF.L.U32 R11, R0, 0x1, RZ ;  /* 0x00000001000b7819 */ /* 0x000fc400000006ff */
[----:B------:R-:W-:-:S03]  /*3b60*/  IADD3 R0, R0, 0x100, RZ ;  /* 0x0000010000007810 */ /* 0x000fc60007ffe0ff */
[----:B0-----:R-:W-:-:S04]  /*3b70*/  IMAD.WIDE R8, R11, 0x2, R4 ;  /* 0x000000020b087825 */ /* 0x001fc800078e0204 */
[----:B-1----:R-:W-:Y:S01]  /*3b80*/  IMAD.WIDE R10, R11, 0x2, R6 ;  /* 0x000000020b0a7825 */ /* 0x002fe200078e0206 */
[----:B------:R-:W-:Y:S02]  /*3b90*/  ISETP.GT.U32.AND P0, PT, R25, R0, PT ;  /* 0x000000001900720c */ /* 0x000fe40003f04070 */
[----:B--2---:R-:W-:-:S04]  /*3ba0*/  SHF.R.S32.HI R13, RZ, 0x1f, R0 ;  /* 0x0000001fff0d7819 */ /* 0x004fc80000011400 */
[----:B------:R-:W-:Y:S02]  /*3bb0*/  ISETP.GT.AND.EX P0, PT, R20, R13, PT, P0 ;  /* 0x0000000d1400720c */ /* 0x000fe40003f04300 */
[----:B---3--:R-:W-:Y:S02]  /*3bc0*/  F2FP.BF16.F32.PACK_AB R3, R14, R3 ;  /* 0x000000030e03723e */ /* 0x008fe400000010ff */
[----:B----4-:R-:W-:-:S03]  /*3bd0*/  F2FP.BF16.F32.PACK_AB R21, R19, R16 ;  /* 0x000000101315723e */ /* 0x010fc600000010ff */
[----:B------:R2:W-:Y:S04]  /*3be0*/  STG.E desc[UR12][R8.64], R3 ;  /* 0x0000000308007986 */ /* 0x0005e8000c10190c */
[----:B------:R2:W-:Y:S02]  /*3bf0*/  STG.E desc[UR12][R10.64], R21 ;  /* 0x000000150a007986 */ /* 0x0005e4000c10190c */
[----:B------:R-:W-:Y:S05]  /*3c00*/  @P0 BRA `(.L_x_1602) ;  /* 0xfffffffc00a00947 */ /* 0x000fea000383ffff */
[----:B------:R-:W-:Y:S05]  /*3c10*/  EXIT ;  /* 0x000000000000794d */ /* 0x000fea0003800000 */
.L_x_1603:
        /* <DEDUP_REMOVED lines=14> */
.L_x_3324:


//--------------------- .text._Z35group_norm_nhwc_bwd_one_pass_kernelI11Fp32IOBf16WLi128ELi16ELi256EEv26Group_norm_nhwc_bwd_params --------------------------
	.section	.text._Z35group_norm_nhwc_bwd_one_pass_kernelI11Fp32IOBf16WLi128ELi16ELi256EEv26Group_norm_nhwc_bwd_params,"ax",@progbits
	.align	128
        .global         _Z35group_norm_nhwc_bwd_one_pass_kernelI11Fp32IOBf16WLi128ELi16ELi256EEv26Group_norm_nhwc_bwd_params
        .type           _Z35group_norm_nhwc_bwd_one_pass_kernelI11Fp32IOBf16WLi128ELi16ELi256EEv26Group_norm_nhwc_bwd_params,@function
        .size           _Z35group_norm_nhwc_bwd_one_pass_kernelI11Fp32IOBf16WLi128ELi16ELi256EEv26Group_norm_nhwc_bwd_params,(.L_x_3325 - _Z35group_norm_nhwc_bwd_one_pass_kernelI11Fp32IOBf16WLi128ELi16ELi256EEv26Group_norm_nhwc_bwd_params)
        .other          _Z35group_norm_nhwc_bwd_one_pass_kernelI11Fp32IOBf16WLi128ELi16ELi256EEv26Group_norm_nhwc_bwd_params,@"STO_CUDA_ENTRY STV_DEFAULT"
_Z35group_norm_nhwc_bwd_one_pass_kernelI11Fp32IOBf16WLi128ELi16ELi256EEv26Group_norm_nhwc_bwd_params:
.text._Z35group_norm_nhwc_bwd_one_pass_kernelI11Fp32IOBf16WLi128ELi16ELi256EEv26Group_norm_nhwc_bwd_params:
        /* <DEDUP_REMOVED lines=14> */
[----:B------:R-:W1:Y:S01]  /*00e0*/  S2R R46, SR_LANEID ;  /* 0x00000000002e7919 */ /* 0x000e620000000000 */
[----:B------:R-:W-:Y:S01]  /*00f0*/  UIMAD.WIDE.U32 UR4, UR10, 0x3, URZ ;  /* 0x000000030a0478a5 */ /* 0x000fe2000f8e003f */
[----:B------:R-:W-:Y:S01]  /*0100*/  ISETP.GE.U32.AND P2, PT, R52, 0x100, PT ;  /* 0x000001003400780c */ /* 0x000fe20003f46070 */
[----:B------:R-:W-:Y:S01]  /*0110*/  UIMAD UR8, UR11, 0x3, URZ ;  /* 0x000000030b0878a4 */ /* 0x000fe2000f8e023f */
[----:B------:R-:W-:Y:S01]  /*0120*/  SHF.R.S32.HI R3, RZ, 0x1f, R52 ;  /* 0x0000001fff037819 */ /* 0x000fe20000011434 */
[----:B------:R-:W2:Y:S01]  /*0130*/  S2UR UR9, SR_CgaCtaId ;  /* 0x00000000000979c3 */ /* 0x000ea20000008800 */
[----:B------:R-:W-:Y:S01]  /*0140*/  ULDC.64 UR16, c[0x0][0x290] ;  /* 0x0000a40000107ab9 */ /* 0x000fe20000000a00 */
[----:B------:R-:W-:Y:S01]  /*0150*/  ULEA.HI UR7, UP0, UR11, UR10, URZ, 0x1 ;  /* 0x0000000a0b077291 */ /* 0x000fe2000f81083f */
[----:B------:R-:W-:Y:S01]  /*0160*/  R2UR UR15, R47 ;  /* 0x000000002f0f72ca */ /* 0x000fe200000e0000 */
[----:B------:R-:W-:Y:S01]  /*0170*/  UIADD3 UR8, UR5, UR8, URZ ;  /* 0x0000000805087290 */ /* 0x000fe2000fffe03f */
[----:B------:R-:W-:Y:S01]  /*0180*/  LEA.HI R3, R3, R52, RZ, 0x5 ;  /* 0x0000003403037211 */ /* 0x000fe200078f28ff */
[----:B------:R-:W-:Y:S01]  /*0190*/  UMOV UR6, 0x400 ;  /* 0x0000040000067882 */ /* 0x000fe20000000000 */
[----:B------:R-:W-:-:S02]  /*01a0*/  UIADD3.X UR10, URZ, UR11, URZ, UP0, !UPT ;  /* 0x0000000b3f0a7290 */ /* 0x000fc400087fe43f */
[----:B------:R-:W-:Y:S02]  /*01b0*/  SHF.R.S32.HI R3, RZ, 0x5, R3 ;  /* 0x00000005ff037819 */ /* 0x000fe40000011403 */
[----:B------:R-:W-:Y:S02]  /*01c0*/  USHF.R.S64 UR5, UR7, 0x1, UR10 ;  /* 0x0000000107057899 */ /* 0x000fe4000800100a */
[----:B------:R-:W-:Y:S01]  /*01d0*/  USHF.R.S32.HI UR7, URZ, 0x1, UR10 ;  /* 0x000000013f077899 */ /* 0x000fe2000801140a */
[----:B0-----:R-:W-:-:S03]  /*01e0*/  IMAD R45, R0, UR14, R45 ;  /* 0x0000000e002d7c24 */ /* 0x001fc6000f8e022d */
[----:B------:R-:W-:Y:S02]  /*01f0*/  USHF.L.U64.HI UR7, UR5, 0x2, UR7 ;  /* 0x0000000205077899 */ /* 0x000fe40008010207 */
[C---:B------:R-:W-:Y:S02]  /*0200*/  ISETP.LT.U32.AND P1, PT, R45.reuse, UR16, PT ;  /* 0x000000102d007c0c */ /* 0x040fe4000bf21070 */
[----:B------:R-:W-:Y:S01]  /*0210*/  SHF.R.S32.HI R0, RZ, 0x1f, R45 ;  /* 0x0000001fff007819 */ /* 0x000fe2000001142d */
[----:B--2---:R-:W-:Y:S02]  /*0220*/  ULEA UR9, UR9, UR6, 0x18 ;  /* 0x0000000609097291 */ /* 0x004fe4000f8ec03f */
[----:B------:R-:W-:Y:S01]  /*0230*/  ULEA.HI UR6, UP0, UR8, UR4, URZ, 0x1 ;  /* 0x0000000408067291 */ /* 0x000fe2000f81083f */
[----:B------:R-:W-:Y:S02]  /*0240*/  ISETP.LT.AND.EX P1, PT, R0, UR17, !P2, P1 ;  /* 0x0000001100007c0c */ /* 0x000fe4000d721310 */
[----:B------:R-:W-:Y:S01]  /*0250*/  IADD3 R0, R45, 0x20, RZ ;  /* 0x000000202d007810 */ /* 0x000fe20007ffe0ff */
[----:B------:R-:W-:Y:S01]  /*0260*/  UIADD3.X UR8, URZ, UR8, URZ, UP0, !UPT ;  /* 0x000000083f087290 */ /* 0x000fe200087fe43f */
[----:B------:R-:W-:Y:S01]  /*0270*/  LEA R44, R3, UR9, 0x3 ;  /* 0x00000009032c7c11 */ /* 0x000fe2000f8e18ff */
[----:B------:R-:W-:Y:S01]  /*0280*/  UMOV UR4, URZ ;  /* 0x0000003f00047c82 */ /* 0x000fe20008000000 */
[----:B------:R-:W-:Y:S01]  /*0290*/  ISETP.LT.U32.AND P0, PT, R0, UR16, PT ;  /* 0x0000001000007c0c */ /* 0x000fe2000bf01070 */
[----:B------:R-:W-:Y:S01]  /*02a0*/  USHF.R.S64 UR6, UR6, 0x1, UR8 ;  /* 0x0000000106067899 */ /* 0x000fe20008001008 */
[----:B------:R-:W-:Y:S01]  /*02b0*/  SHF.R.S32.HI R0, RZ, 0x1f, R0 ;  /* 0x0000001fff007819 */ /* 0x000fe20000011400 */
[----:B------:R-:W-:Y:S01]  /*02c0*/  USHF.R.S32.HI UR8, URZ, 0x1, UR8 ;  /* 0x000000013f087899 */ /* 0x000fe20008011408 */
[----:B------:R-:W-:-:S02]  /*02d0*/  ULDC UR16, c[0x0][0x10] ;  /* 0x0000040000107ab9 */ /* 0x000fc40000000800 */
[----:B------:R-:W-:Y:S01]  /*02e0*/  ISETP.LT.AND.EX P2, PT, R0, UR17, !P2, P0 ;  /* 0x0000001100007c0c */ /* 0x000fe2000d741300 */
[----:B-1----:R-:W-:-:S12]  /*02f0*/  USHF.L.U64.HI UR8, UR6, 0x2, UR8 ;  /* 0x0000000206087899 */ /* 0x002fd80008010208 */
.L_x_1639:
[----:B01-3--:R-:W0:Y:S01]  /*0300*/  LDC R6, c[0x0][0x2a0] ;  /* 0x0000a800ff067b82 */ /* 0x00be220000000800 */
[----:B------:R-:W-:Y:S01]  /*0310*/  ISETP.LE.AND P0, PT, RZ, UR15, PT ;  /* 0x0000000fff007c0c */ /* 0x000fe2000bf03270 */
[----:B------:R-:W-:Y:S01]  /*0320*/  ULDC.64 UR10, c[0x0][0x298] ;  /* 0x0000a600000a7ab9 */ /* 0x000fe20000000a00 */
[----:B------:R-:W-:Y:S01]  /*0330*/  SHF.R.S32.HI R17, RZ, 0x1f, R45 ;  /* 0x0000001fff117819 */ /* 0x000fe2000001142d */
[----:B------:R-:W-:Y:S01]  /*0340*/  ULDC.64 UR18, c[0x0][0x290] ;  /* 0x0000a40000127ab9 */ /* 0x000fe20000000a00 */
[C---:B------:R-:W-:Y:S02]  /*0350*/  IADD3 R26, R45.reuse, 0x40, RZ ;  /* 0x000000402d1a7810 */ /* 0x040fe40007ffe0ff */
[----:B------:R-:W-:Y:S01]  /*0360*/  IADD3 R19, R45, 0x20, RZ ;  /* 0x000000202d137810 */ /* 0x000fe20007ffe0ff */
[----:B------:R-:W1:Y:S03]  /*0370*/  @P1 LDC.64 R14, c[0x0][0x288] ;  /* 0x0000a200ff0e1b82 */ /* 0x000e660000000a00 */
[----:B--2---:R-:W-:-:S05]  /*0380*/  SHF.R.S32.HI R29, RZ, 0x1f, R19 ;  /* 0x0000001fff1d7819 */ /* 0x004fca0000011413 */
[----:B------:R-:W2:Y:S01]  /*0390*/  @P1 LDC.64 R8, c[0x0][0x230] ;  /* 0x00008c00ff081b82 */ /* 0x000ea20000000a00 */
[----:B0-----:R-:W-:-:S07]  /*03a0*/  IABS R5, R6 ;  /* 0x0000000600057213 */ /* 0x001fce0000000000 */
[----:B----4-:R-:W0:Y:S01]  /*03b0*/  @P1 LDC.64 R10, c[0x0][0x228] ;  /* 0x00008a00ff0a1b82 */ /* 0x010e220000000a00 */
[----:B------:R-:W3:Y:S07]  /*03c0*/  I2F.RP R0, R5 ;  /* 0x0000000500007306 */ /* 0x000eee0000209400 */
[----:B------:R-:W4:Y:S01]  /*03d0*/  @P2 LDC.64 R20, c[0x0][0x230] ;  /* 0x00008c00ff142b82 */ /* 0x000f220000000a00 */
[----:B---3--:R-:W3:Y:S02]  /*03e0*/  MUFU.RCP R0, R0 ;  /* 0x0000000000007308 */ /* 0x008ee40000001000 */
[----:B---3--:R-:W-:-:S06]  /*03f0*/  IADD3 R2, R0, 0xffffffe, RZ ;  /* 0x0ffffffe00027810 */ /* 0x008fcc0007ffe0ff */
[----:B------:R3:W1:Y:S02]  /*0400*/  F2I.FTZ.U32.TRUNC.NTZ R3, R2 ;  /* 0x0000000200037305 */ /* 0x000664000021f000 */
[----:B---3--:R-:W-:Y:S01]  /*0410*/  HFMA2.MMA R2, -RZ, RZ, 0, 0 ;  /* 0x00000000ff027435 */ /* 0x008fe200000001ff */
[----:B-1----:R-:W-:-:S05]  /*0420*/  IADD3 R4, RZ, -R3, RZ ;  /* 0x80000003ff047210 */ /* 0x002fca0007ffe0ff */
[----:B------:R-:W-:Y:S01]  /*0430*/  IMAD R7, R4, R5, RZ ;  /* 0x0000000504077224 */ /* 0x000fe200078e02ff */
[----:B------:R-:W-:-:S03]  /*0440*/  IABS R4, UR15 ;  /* 0x0000000f00047c13 */ /* 0x000fc60008000000 */
[----:B------:R-:W-:Y:S01]  /*0450*/  IMAD.HI.U32 R3, R3, R7, R2 ;  /* 0x0000000703037227 */ /* 0x000fe200078e0002 */
[----:B------:R-:W-:Y:S02]  /*0460*/  LOP3.LUT R2, R6, UR15, RZ, 0x3c, !PT ;  /* 0x0000000f06027c12 */ /* 0x000fe4000f8e3cff */
[----:B------:R-:W-:Y:S02]  /*0470*/  SHF.R.S32.HI R7, RZ, 0x1f, R26 ;  /* 0x0000001fff077819 */ /* 0x000fe4000001141a */
[----:B------:R-:W-:Y:S01]  /*0480*/  ISETP.GE.AND P3, PT, R2, RZ, PT ;  /* 0x000000ff0200720c */ /* 0x000fe20003f66270 */
[----:B------:R-:W-:-:S05]  /*0490*/  IMAD.HI.U32 R3, R3, R4, RZ ;  /* 0x0000000403037227 */ /* 0x000fca00078e00ff */
[----:B------:R-:W-:-:S05]  /*04a0*/  IADD3 R0, -R3, RZ, RZ ;  /* 0x000000ff03007210 */ /* 0x000fca0007ffe1ff */
[----:B------:R-:W-:Y:S01]  /*04b0*/  IMAD R0, R5, R0, R4 ;  /* 0x0000000005007224 */ /* 0x000fe200078e0204 */
[----:B------:R-:W-:-:S04]  /*04c0*/  SHF.L.U32 R4, R52, 0x1, RZ ;  /* 0x0000000134047819 */ /* 0x000fc800000006ff */
[----:B------:R-:W-:Y:S02]  /*04d0*/  ISETP.GT.U32.AND P5, PT, R5, R0, PT ;  /* 0x000000000500720c */ /* 0x000fe40003fa4070 */
[----:B------:R-:W-:-:S11]  /*04e0*/  LOP3.LUT R4, R4, 0xe, RZ, 0xc0, !PT ;  /* 0x0000000e04047812 */ /* 0x000fd600078ec0ff */
[-C--:B------:R-:W-:Y:S02]  /*04f0*/  @!P5 IADD3 R0, R0, -R5.reuse, RZ ;  /* 0x800000050000d210 */ /* 0x080fe40007ffe0ff */
[----:B------:R-:W-:Y:S02]  /*0500*/  @!P5 IADD3 R3, R3, 0x1, RZ ;  /* 0x000000010303d810 */ /* 0x000fe40007ffe0ff */
[CC--:B------:R-:W-:Y:S02]  /*0510*/  ISETP.GE.U32.AND P4, PT, R0.reuse, R5.reuse, PT ;  /* 0x000000050000720c */ /* 0x0c0fe40003f86070 */
[----:B------:R-:W-:Y:S02]  /*0520*/  ISETP.GT.U32.AND P5, PT, R5, R0, PT ;  /* 0x000000000500720c */ /* 0x000fe40003fa4070 */
[----:B------:R-:W-:-:S04]  /*0530*/  IADD3 R5, R0, -R5, RZ ;  /* 0x8000000500057210 */ /* 0x000fc80007ffe0ff */
[----:B------:R-:W-:-:S04]  /*0540*/  SEL R0, R5, R0, !P5 ;  /* 0x0000000005007207 */ /* 0x000fc80006800000 */
[----:B------:R-:W-:Y:S02]  /*0550*/  @!P0 IADD3 R0, -R0, RZ, RZ ;  /* 0x000000ff00008210 */ /* 0x000fe40007ffe1ff */
[----:B------:R-:W-:Y:S02]  /*0560*/  @P4 IADD3 R3, R3, 0x1, RZ ;  /* 0x0000000103034810 */ /* 0x000fe40007ffe0ff */
[----:B------:R-:W-:Y:S02]  /*0570*/  ISETP.NE.AND P4, PT, R6, RZ, PT ;  /* 0x000000ff0600720c */ /* 0x000fe40003f85270 */
[----:B------:R-:W-:Y:S02]  /*0580*/  MOV R2, R3 ;  /* 0x0000000300027202 */ /* 0x000fe40000000f00 */
[----:B------:R-:W-:Y:S02]  /*0590*/  LOP3.LUT R3, RZ, R6, RZ, 0x33, !PT ;  /* 0x00000006ff037212 */ /* 0x000fe400078e33ff */
[----:B------:R-:W-:-:S02]  /*05a0*/  @!P3 IADD3 R2, -R2, RZ, RZ ;  /* 0x000000ff0202b210 */ /* 0x000fc40007ffe1ff */
[C---:B------:R-:W-:Y:S02]  /*05b0*/  SEL R43, R3.reuse, R0, !P4 ;  /* 0x00000000032b7207 */ /* 0x040fe40006000000 */
[----:B------:R-:W-:Y:S02]  /*05c0*/  SEL R3, R3, R2, !P4 ;  /* 0x0000000203037207 */ /* 0x000fe40006000000 */
[----:B------:R-:W-:Y:S02]  /*05d0*/  LEA R12, R43, R4, 0x4 ;  /* 0x000000042b0c7211 */ /* 0x000fe400078e20ff */
[----:B------:R-:W-:Y:S01]  /*05e0*/  SHF.R.S32.HI R2, RZ, 0x1f, R3 ;  /* 0x0000001fff027819 */ /* 0x000fe20000011403 */
[----:B------:R-:W1:Y:S01]  /*05f0*/  @P2 LDC.64 R4, c[0x0][0x288] ;  /* 0x0000a200ff042b82 */ /* 0x000e620000000a00 */
[--C-:B------:R-:W-:Y:S02]  /*0600*/  SHF.R.S32.HI R13, RZ, 0x1f, R12.reuse ;  /* 0x0000001fff0d7819 */ /* 0x100fe4000001140c */
[----:B------:R-:W-:Y:S01]  /*0610*/  IADD3 R0, R45, 0x60, RZ ;  /* 0x000000602d007810 */ /* 0x000fe20007ffe0ff */
[----:B------:R-:W-:Y:S01]  /*0620*/  IMAD R2, R2, UR10, RZ ;  /* 0x0000000a02027c24 */ /* 0x000fe2000f8e02ff */
[----:B------:R-:W-:Y:S01]  /*0630*/  ISETP.GE.U32.AND P0, PT, R26, UR18, PT ;  /* 0x000000121a007c0c */ /* 0x000fe2000bf06070 */
[----:B------:R-:W-:Y:S01]  /*0640*/  IMAD.WIDE.U32 R54, R3, UR10, R12 ;  /* 0x0000000a03367c25 */ /* 0x000fe2000f8e000c */
[----:B------:R-:W-:-:S02]  /*0650*/  ISETP.GE.U32.AND P3, PT, R0, UR18, PT ;  /* 0x0000001200007c0c */ /* 0x000fc4000bf66070 */
[----:B------:R-:W-:Y:S01]  /*0660*/  SHF.R.S32.HI R27, RZ, 0x1f, R0 ;  /* 0x0000001fff1b7819 */ /* 0x000fe20000011400 */
[----:B------:R-:W-:Y:S01]  /*0670*/  IMAD R3, R3, UR11, R2 ;  /* 0x0000000b03037c24 */ /* 0x000fe2000f8e0202 */
[----:B------:R-:W-:Y:S01]  /*0680*/  @P1 MOV R56, R54 ;  /* 0x0000003600381202 */ /* 0x000fe20000000f00 */
[-C--:B------:R-:W-:Y:S01]  /*0690*/  @P1 IMAD R2, R17, R14.reuse, RZ ;  /* 0x0000000e11021224 */ /* 0x080fe200078e02ff */
[----:B------:R-:W-:Y:S01]  /*06a0*/  ULDC.64 UR10, c[0x0][0x248] ;  /* 0x00009200000a7ab9 */ /* 0x000fe20000000a00 */
[----:B------:R-:W-:Y:S01]  /*06b0*/  ISETP.GE.AND.EX P0, PT, R7, UR19, PT, P0 ;  /* 0x0000001307007c0c */ /* 0x000fe2000bf06300 */
[----:B------:R-:W-:Y:S01]  /*06c0*/  UIMAD.WIDE UR10, UR15, 0x8, UR10 ;  /* 0x000000080f0a78a5 */ /* 0x000fe2000f8e020a */
[----:B------:R-:W-:Y:S01]  /*06d0*/  IADD3 R57, R55, R3, RZ ;  /* 0x0000000337397210 */ /* 0x000fe20007ffe0ff */
[----:B------:R-:W-:Y:S01]  /*06e0*/  @P1 IMAD R15, R45, R15, R2 ;  /* 0x0000000f2d0f1224 */ /* 0x000fe200078e0202 */
[----:B------:R-:W-:Y:S02]  /*06f0*/  ISETP.GE.AND.EX P3, PT, R27, UR19, PT, P3 ;  /* 0x000000131b007c0c */ /* 0x000fe4000bf66330 */
[----:B------:R-:W-:Y:S01]  /*0700*/  ISETP.LT.U32.AND P0, PT, R52, 0x100, !P0 ;  /* 0x000001003400780c */ /* 0x000fe20004701070 */
[----:B------:R-:W-:Y:S01]  /*0710*/  @P1 IMAD.WIDE.U32 R2, R45, R14, R56 ;  /* 0x0000000e2d021225 */ /* 0x000fe200078e0038 */
[----:B------:R-:W-:-:S02]  /*0720*/  MOV R30, UR10 ;  /* 0x0000000a001e7c02 */ /* 0x000fc40008000f00 */
[----:B------:R-:W-:Y:S01]  /*0730*/  MOV R31, UR11 ;  /* 0x0000000b001f7c02 */ /* 0x000fe20008000f00 */
[----:B-1----:R-:W-:Y:S01]  /*0740*/  @P2 IMAD R16, R29, R4, RZ ;  /* 0x000000041d102224 */ /* 0x002fe200078e02ff */
[----:B------:R-:W-:Y:S02]  /*0750*/  @P1 IADD3 R3, R3, R15, RZ ;  /* 0x0000000f03031210 */ /* 0x000fe40007ffe0ff */
[----:B------:R-:W-:Y:S02]  /*0760*/  @P1 SHF.L.U32 R17, R2, 0x2, RZ ;  /* 0x0000000202111819 */ /* 0x000fe400000006ff */
[----:B------:R-:W-:-:S03]  /*0770*/  ISETP.LT.U32.AND P3, PT, R52, 0x100, !P3 ;  /* 0x000001003400780c */ /* 0x000fc60005f61070 */
[----:B------:R-:W1:Y:S01]  /*0780*/  @P0 LDC.64 R24, c[0x0][0x288] ;  /* 0x0000a200ff180b82 */ /* 0x000e620000000a00 */
[----:B------:R-:W-:Y:S02]  /*0790*/  @P1 SHF.L.U64.HI R6, R2, 0x2, R3 ;  /* 0x0000000202061819 */ /* 0x000fe40000010203 */
[----:B------:R3:W4:Y:S01]  /*07a0*/  LDG.E.64 R2, desc[UR12][R30.64] ;  /* 0x0000000c1e027981 */ /* 0x000722000c1e1b00 */
[----:B------:R-:W-:Y:S02]  /*07b0*/  @P2 MOV R28, R54 ;  /* 0x00000036001c2202 */ /* 0x000fe40000000f00 */
[----:B------:R-:W-:Y:S01]  /*07c0*/  @P2 MOV R29, R57 ;  /* 0x00000039001d2202 */ /* 0x000fe20000000f00 */
[C---:B------:R-:W-:Y:S01]  /*07d0*/  @P2 IMAD R33, R19.reuse, R5, R16 ;  /* 0x0000000513212224 */ /* 0x040fe200078e0210 */
[----:B------:R-:W4:Y:S08]  /*07e0*/  @P2 LDC.64 R14, c[0x0][0x228] ;  /* 0x00008a00ff0e2b82 */ /* 0x000f300000000a00 */
[----:B------:R-:W3:Y:S01]  /*07f0*/  @P3 LDC.64 R22, c[0x0][0x288] ;  /* 0x0000a200ff163b82 */ /* 0x000ee20000000a00 */
[----:B------:R-:W-:Y:S01]  /*0800*/  @P2 IMAD.WIDE.U32 R28, R19, R4, R28 ;  /* 0x00000004131c2225 */ /* 0x000fe200078e001c */
[----:B--2---:R-:W-:-:S04]  /*0810*/  @P1 IADD3 R8, P4, R17, R8, RZ ;  /* 0x0000000811081210 */ /* 0x004fc80007f9e0ff */
[----:B------:R-:W-:Y:S02]  /*0820*/  @P2 IADD3 R29, R29, R33, RZ ;  /* 0x000000211d1d2210 */ /* 0x000fe40007ffe0ff */
[----:B------:R-:W2:Y:S01]  /*0830*/  @P3 LDC.64 R4, c[0x0][0x230] ;  /* 0x00008c00ff043b82 */ /* 0x000ea20000000a00 */
[----:B0-----:R-:W-:Y:S01]  /*0840*/  @P1 IADD3 R10, P5, R17, R10, RZ ;  /* 0x0000000a110a1210 */ /* 0x001fe20007fbe0ff */
[----:B-1----:R-:W-:Y:S01]  /*0850*/  @P0 IMAD R32, R7, R24, RZ ;  /* 0x0000001807200224 */ /* 0x002fe200078e02ff */
[C---:B---3--:R-:W-:Y:S02]  /*0860*/  @P2 SHF.L.U32 R31, R28.reuse, 0x2, RZ ;  /* 0x000000021c1f2819 */ /* 0x048fe400000006ff */
[----:B------:R-:W-:Y:S02]  /*0870*/  @P2 SHF.L.U64.HI R30, R28, 0x2, R29 ;  /* 0x000000021c1e2819 */ /* 0x000fe4000001021d */
[----:B------:R-:W-:Y:S01]  /*0880*/  @P0 MOV R28, R54 ;  /* 0x00000036001c0202 */ /* 0x000fe20000000f00 */
[----:B------:R-:W0:Y:S01]  /*0890*/  @P0 LDC.64 R16, c[0x0][0x230] ;  /* 0x00008c00ff100b82 */ /* 0x000e220000000a00 */
[----:B------:R-:W-:Y:S01]  /*08a0*/  @P0 MOV R29, R57 ;  /* 0x00000039001d0202 */ /* 0x000fe20000000f00 */
[----:B------:R-:W-:Y:S01]  /*08b0*/  @P0 IMAD R33, R26, R25, R32 ;  /* 0x000000191a210224 */ /* 0x000fe200078e0220 */
[----:B------:R-:W-:-:S02]  /*08c0*/  @P1 IADD3.X R9, R6, R9, RZ, P4, !PT ;  /* 0x0000000906091210 */ /* 0x000fc400027fe4ff */
[----:B------:R-:W-:Y:S01]  /*08d0*/  @P1 IADD3.X R11, R6, R11, RZ, P5, !PT ;  /* 0x0000000b060b1210 */ /* 0x000fe20002ffe4ff */
[----:B------:R-:W-:Y:S02]  /*08e0*/  @P3 IMAD R27, R27, R22, RZ ;  /* 0x000000161b1b3224 */ /* 0x000fe400078e02ff */
[----:B------:R-:W1:Y:S01]  /*08f0*/  @P0 LDC.64 R18, c[0x0][0x228] ;  /* 0x00008a00ff120b82 */ /* 0x000e620000000a00 */
[----:B------:R-:W-:Y:S01]  /*0900*/  @P0 IMAD.WIDE.U32 R24, R26, R24, R28 ;  /* 0x000000181a180225 */ /* 0x000fe200078e001c */
[----:B------:R-:W-:-:S03]  /*0910*/  @P3 MOV R26, R54 ;  /* 0x00000036001a3202 */ /* 0x000fc60000000f00 */
[----:B------:R-:W-:-:S03]  /*0920*/  @P3 IMAD R29, R0, R23, R27 ;  /* 0x00000017001d3224 */ /* 0x000fc600078e021b */
[----:B------:R-:W3:Y:S01]  /*0930*/  @P3 LDC.64 R6, c[0x0][0x228] ;  /* 0x00008a00ff063b82 */ /* 0x000ee20000000a00 */
[----:B------:R-:W-:-:S03]  /*0940*/  @P3 MOV R27, R57 ;  /* 0x00000039001b3202 */ /* 0x000fc60000000f00 */
[----:B------:R-:W-:Y:S01]  /*0950*/  @P3 IMAD.WIDE.U32 R22, R0, R22, R26 ;  /* 0x0000001600163225 */ /* 0x000fe200078e001a */
[----:B----4-:R-:W-:Y:S02]  /*0960*/  @P2 IADD3 R20, P4, R31, R20, RZ ;  /* 0x000000141f142210 */ /* 0x010fe40007f9e0ff */
[----:B------:R-:W-:Y:S02]  /*0970*/  @P0 IADD3 R27, R25, R33, RZ ;  /* 0x00000021191b0210 */ /* 0x000fe40007ffe0ff */
[----:B------:R-:W-:Y:S02]  /*0980*/  @P3 IADD3 R23, R23, R29, RZ ;  /* 0x0000001d17173210 */ /* 0x000fe40007ffe0ff */
[----:B------:R-:W-:Y:S02]  /*0990*/  @P3 SHF.L.U32 R33, R22, 0x2, RZ ;  /* 0x0000000216213819 */ /* 0x000fe400000006ff */
[----:B------:R-:W-:Y:S02]  /*09a0*/  @P2 IADD3 R14, P5, R31, R14, RZ ;  /* 0x0000000e1f0e2210 */ /* 0x000fe40007fbe0ff */
[----:B------:R-:W-:-:S02]  /*09b0*/  @P0 SHF.L.U32 R25, R24, 0x2, RZ ;  /* 0x0000000218190819 */ /* 0x000fc400000006ff */
[----:B------:R-:W-:Y:S02]  /*09c0*/  @P2 IADD3.X R21, R30, R21, RZ, P4, !PT ;  /* 0x000000151e152210 */ /* 0x000fe400027fe4ff */
[----:B------:R-:W-:Y:S02]  /*09d0*/  @P3 SHF.L.U64.HI R0, R22, 0x2, R23 ;  /* 0x0000000216003819 */ /* 0x000fe40000010217 */
[----:B--2---:R-:W-:Y:S02]  /*09e0*/  @P3 IADD3 R28, P4, R33, R4, RZ ;  /* 0x00000004211c3210 */ /* 0x004fe40007f9e0ff */
[----:B------:R-:W-:Y:S02]  /*09f0*/  @P2 IADD3.X R15, R30, R15, RZ, P5, !PT ;  /* 0x0000000f1e0f2210 */ /* 0x000fe40002ffe4ff */
[----:B------:R-:W-:Y:S02]  /*0a00*/  @P0 SHF.L.U64.HI R26, R24, 0x2, R27 ;  /* 0x00000002181a0819 */ /* 0x000fe4000001021b */
[----:B0-----:R-:W-:-:S02]  /*0a10*/  @P0 IADD3 R30, P5, R25, R16, RZ ;  /* 0x00000010191e0210 */ /* 0x001fc40007fbe0ff */
[----:B------:R-:W-:Y:S02]  /*0a20*/  @P3 IADD3.X R29, R0, R5, RZ, P4, !PT ;  /* 0x00000005001d3210 */ /* 0x000fe400027fe4ff */
[----:B------:R-:W-:Y:S02]  /*0a30*/  CS2R R4, SRZ ;  /* 0x0000000000047805 */ /* 0x000fe4000001ff00 */
[C---:B------:R-:W-:Y:S02]  /*0a40*/  @P0 IADD3.X R31, R26.reuse, R17, RZ, P5, !PT ;  /* 0x000000111a1f0210 */ /* 0x040fe40002ffe4ff */
[----:B-1----:R-:W-:Y:S02]  /*0a50*/  @P0 IADD3 R24, P6, R25, R18, RZ ;  /* 0x0000001219180210 */ /* 0x002fe40007fde0ff */
[----:B---3--:R-:W-:Y:S01]  /*0a60*/  @P3 IADD3 R32, P5, R33, R6, RZ ;  /* 0x0000000621203210 */ /* 0x008fe20007fbe0ff */
[----:B------:R0:W5:Y:S01]  /*0a70*/  @P1 LDG.E.64 R4, desc[UR12][R10.64] ;  /* 0x0000000c0a041981 */ /* 0x000162000c1e1b00 */
[----:B------:R-:W-:-:S02]  /*0a80*/  @P0 IADD3.X R25, R26, R19, RZ, P6, !PT ;  /* 0x000000131a190210 */ /* 0x000fc400037fe4ff */
[----:B------:R-:W-:Y:S02]  /*0a90*/  CS2R R26, SRZ ;  /* 0x00000000001a7805 */ /* 0x000fe4000001ff00 */
[----:B------:R-:W-:Y:S02]  /*0aa0*/  @P3 IADD3.X R33, R0, R7, RZ, P5, !PT ;  /* 0x0000000700213210 */ /* 0x000fe40002ffe4ff */
[----:B------:R-:W-:Y:S02]  /*0ab0*/  CS2R R6, SRZ ;  /* 0x0000000000067805 */ /* 0x000fe4000001ff00 */
[----:B------:R-:W-:Y:S01]  /*0ac0*/  CS2R R16, SRZ ;  /* 0x0000000000107805 */ /* 0x000fe2000001ff00 */
[----:B------:R-:W5:Y:S01]  /*0ad0*/  @P2 LDG.E.64 R26, desc[UR12][R20.64] ;  /* 0x0000000c141a2981 */ /* 0x000f62000c1e1b00 */
[----:B0-----:R-:W-:-:S03]  /*0ae0*/  CS2R R10, SRZ ;  /* 0x00000000000a7805 */ /* 0x001fc6000001ff00 */
[----:B------:R-:W5:Y:S04]  /*0af0*/  @P2 LDG.E.64 R6, desc[UR12][R14.64] ;  /* 0x0000000c0e062981 */ /* 0x000f68000c1e1b00 */
[----:B------:R-:W5:Y:S04]  /*0b00*/  @P3 LDG.E.64 R16, desc[UR12][R28.64] ;  /* 0x0000000c1c103981 */ /* 0x000f68000c1e1b00 */
[----:B------:R-:W5:Y:S01]  /*0b10*/  @P3 LDG.E.64 R10, desc[UR12][R32.64] ;  /* 0x0000000c200a3981 */ /* 0x000f62000c1e1b00 */
[----:B------:R-:W-:Y:S02]  /*0b20*/  CS2R R22, SRZ ;  /* 0x0000000000167805 */ /* 0x000fe4000001ff00 */
[----:B------:R-:W-:-:S04]  /*0b30*/  CS2R R18, SRZ ;  /* 0x0000000000127805 */ /* 0x000fc8000001ff00 */
[----:B------:R0:W5:Y:S04]  /*0b40*/  @P1 LDG.E.64 R22, desc[UR12][R8.64] ;  /* 0x0000000c08161981 */ /* 0x000168000c1e1b00 */
[----:B------:R1:W5:Y:S01]  /*0b50*/  @P0 LDG.E.64 R18, desc[UR12][R30.64] ;  /* 0x0000000c1e120981 */ /* 0x000362000c1e1b00 */
[----:B0-----:R-:W-:-:S06]  /*0b60*/  CS2R R8, SRZ ;  /* 0x0000000000087805 */ /* 0x001fcc000001ff00 */
[----:B------:R1:W5:Y:S01]  /*0b70*/  @P0 LDG.E.64 R8, desc[UR12][R24.64] ;  /* 0x0000000c18080981 */ /* 0x000362000c1e1b00 */
[----:B------:R-:W-:Y:S01]  /*0b80*/  UMOV UR11, 0x3f800000 ;  /* 0x3f800000000b7882 */ /* 0x000fe20000000000 */
[----:B------:R-:W-:Y:S01]  /*0b90*/  BSSY B0, `(.L_x_1605) ;  /* 0x0000021000007945 */ /* 0x000fe20003800000 */
[----:B------:R-:W-:Y:S02]  /*0ba0*/  CS2R R50, SRZ ;  /* 0x0000000000327805 */ /* 0x000fe4000001ff00 */
[----:B------:R-:W-:Y:S01]  /*0bb0*/  CS2R R48, SRZ ;  /* 0x0000000000307805 */ /* 0x000fe2000001ff00 */
        /* <DEDUP_REMOVED lines=10> */
[----:B-1----:R-:W-:Y:S05]  /*0c60*/  @P0 BRA `(.L_x_1606) ;  /* 0x00000000004c0947 */ /* 0x002fea0003800000 */
        /* <DEDUP_REMOVED lines=19> */
.L_x_1606:
[----:B------:R-:W-:Y:S05]  /*0da0*/  BSYNC B0 ;  /* 0x0000000000007941 */ /* 0x000fea0003800000 */
.L_x_1605:
        /* <DEDUP_REMOVED lines=30> */
.L_x_1607:
        /* <DEDUP_REMOVED lines=26> */
.L_x_1608:
        /* <DEDUP_REMOVED lines=31> */
.L_x_1609:
[----:B------:R-:W-:Y:S01]  /*1320*/  FFMA.FTZ R25, R15, R24, R22 ;  /* 0x000000180f197223 */ /* 0x000fe20000010016 */
[----:B------:R-:W-:Y:S01]  /*1330*/  FMUL.FTZ R23, R18, R51 ;  /* 0x0000003312177220 */ /* 0x000fe20000410000 */
[----:B------:R-:W-:Y:S01]  /*1340*/  FADD.FTZ R22, R24, R3 ;  /* 0x0000000318167221 */ /* 0x000fe20000010000 */
[C---:B------:R-:W-:Y:S01]  /*1350*/  FADD.FTZ R3, -R2.reuse, R16 ;  /* 0x0000001002037221 */ /* 0x040fe20000010100 */
[----:B------:R-:W-:Y:S01]  /*1360*/  FADD.FTZ R24, -R2, R17 ;  /* 0x0000001102187221 */ /* 0x000fe20000010100 */
[----:B------:R-:W-:Y:S01]  /*1370*/  FFMA.FTZ R25, R14, R23, R25 ;  /* 0x000000170e197223 */ /* 0x000fe20000010019 */
        /* <DEDUP_REMOVED lines=25> */
.L_x_1610:
        /* <DEDUP_REMOVED lines=12> */
[C---:B------:R-:W-:Y:S01]  /*15d0*/  ISETP.NE.AND P3, PT, R52.reuse, RZ, PT ;  /* 0x000000ff3400720c */ /* 0x040fe20003f65270 */
[----:B------:R-:W-:Y:S01]  /*15e0*/  BSSY B0, `(.L_x_1611) ;  /* 0x0000046000007945 */ /* 0x000fe20003800000 */
[----:B------:R-:W1:Y:S01]  /*15f0*/  SHFL.DOWN PT, R25, R22, 0x1, 0x1f ;  /* 0x08201f0016197f89 */ /* 0x000e6200000e0000 */
[----:B------:R-:W-:-:S03]  /*1600*/  ISETP.GT.U32.AND P5, PT, R52, 0x7, PT ;  /* 0x000000073400780c */ /* 0x000fc60003fa4070 */
        /* <DEDUP_REMOVED lines=21> */
[----:B-1----:R-:W-:-:S02]  /*1760*/  @!P0 FADD.FTZ R23, R23, R24 ;  /* 0x0000001817178221 */ /* 0x002fc40000010000 */
[----:B------:R-:W0:Y:S01]  /*1770*/  SHFL.DOWN PT, R27, R22, 0x10, 0x1f ;  /* 0x0a001f00161b7f89 */ /* 0x000e2200000e0000 */
[----:B------:R-:W-:Y:S01]  /*1780*/  ISETP.GT.AND P0, PT, R46, 0xf, PT ;  /* 0x0000000f2e00780c */ /* 0x000fe20003f04270 */
[----:B------:R-:W-:Y:S01]  /*1790*/  FADD.FTZ R24, RZ, R20 ;  /* 0x00000014ff187221 */ /* 0x000fe20000010000 */
[----:B------:R-:W-:Y:S01]  /*17a0*/  FFMA.FTZ R20, R41, R20, RZ ;  /* 0x0000001429147223 */ /* 0x000fe200000100ff */
[----:B------:R-:W1:Y:S01]  /*17b0*/  SHFL.DOWN PT, R26, R23, 0x10, 0x1f ;  /* 0x0a001f00171a7f89 */ /* 0x000e6200000e0000 */
        /* <DEDUP_REMOVED lines=11> */
[----:B------:R-:W-:-:S05]  /*1870*/  FFMA.FTZ R29, R3, R17, R12 ;  /* 0x00000011031d7223 */ /* 0x000fca000001000c */
[----:B------:R2:W-:Y:S01]  /*1880*/  STS.128 [R53], R28 ;  /* 0x0000001c35007388 */ /* 0x0005e20000000c00 */
        /* <DEDUP_REMOVED lines=9> */
[----:B------:R-:W0:Y:S04]  /*1920*/  LDS.128 R16, [UR9+0x10] ;  /* 0x00001009ff107984 */ /* 0x000e280008000c00 */
[----:B------:R-:W1:Y:S04]  /*1930*/  LDS.128 R20, [UR9+0x20] ;  /* 0x00002009ff147984 */ /* 0x000e680008000c00 */
[----:B------:R-:W3:Y:S04]  /*1940*/  LDS.128 R24, [UR9+0x30] ;  /* 0x00003009ff187984 */ /* 0x000ee80008000c00 */
[----:B------:R-:W4:Y:S01]  /*1950*/  LDS.64 R32, [UR9+0x40] ;  /* 0x00004009ff207984 */ /* 0x000f220008000a00 */
[----:B0-----:R-:W-:Y:S01]  /*1960*/  FADD.FTZ R35, R12, R16 ;  /* 0x000000100c237221 */ /* 0x001fe20000010000 */
[----:B--2---:R-:W-:-:S03]  /*1970*/  FADD.FTZ R12, R13, R17 ;  /* 0x000000110d0c7221 */ /* 0x004fc60000010000 */
[----:B------:R-:W-:Y:S01]  /*1980*/  FADD.FTZ R35, R35, R18 ;  /* 0x0000001223237221 */ /* 0x000fe20000010000 */
[----:B------:R-:W-:-:S03]  /*1990*/  FADD.FTZ R12, R12, R19 ;  /* 0x000000130c0c7221 */ /* 0x000fc60000010000 */
[----:B-1----:R-:W-:Y:S01]  /*19a0*/  FADD.FTZ R35, R35, R20 ;  /* 0x0000001423237221 */ /* 0x002fe20000010000 */
        /* <DEDUP_REMOVED lines=9> */
.L_x_1612:
[----:B------:R-:W-:Y:S05]  /*1a40*/  BSYNC B0 ;  /* 0x0000000000007941 */ /* 0x000fea0003800000 */
.L_x_1611:
[----:B------:R-:W-:Y:S06]  /*1a50*/  BAR.SYNC.DEFER_BLOCKING 0x0 ;  /* 0x0000000000007b1d */ /* 0x000fec0000010000 */
[----:B------:R-:W-:Y:S04]  /*1a60*/  BSSY B0, `(.L_x_1613) ;  /* 0x000009d000007945 */ /* 0x000fe80003800000 */
[----:B------:R-:W-:Y:S05]  /*1a70*/  @P5 BRA `(.L_x_1614) ;  /* 0x00000008006c5947 */ /* 0x000fea0003800000 */
[----:B------:R-:W0:Y:S04]  /*1a80*/  LDS.128 R32, [R53+0x80] ;  /* 0x0000800035207984 */ /* 0x000e280000000c00 */
[----:B------:R-:W1:Y:S04]  /*1a90*/  LDS.128 R24, [R53+0x100] ;  /* 0x0001000035187984 */ /* 0x000e680000000c00 */
[----:B------:R-:W3:Y:S04]  /*1aa0*/  LDS.128 R16, [R53+0x180] ;  /* 0x0001800035107984 */ /* 0x000ee80000000c00 */
[----:B------:R-:W4:Y:S04]  /*1ab0*/  LDS.128 R36, [R53+0x200] ;  /* 0x0002000035247984 */ /* 0x000f280000000c00 */
[----:B------:R-:W5:Y:S01]  /*1ac0*/  LDS.128 R20, [R53+0x280] ;  /* 0x0002800035147984 */ /* 0x000f620000000c00 */
[----:B0-----:R-:W-:Y:S01]  /*1ad0*/  FADD.FTZ R59, R28, R32 ;  /* 0x000000201c3b7221 */ /* 0x001fe20000010000 */
[----:B--2---:R-:W-:Y:S01]  /*1ae0*/  FADD.FTZ R28, R29, R33 ;  /* 0x000000211d1c7221 */ /* 0x004fe20000010000 */
[----:B------:R-:W-:Y:S01]  /*1af0*/  FADD.FTZ R29, R30, R34 ;  /* 0x000000221e1d7221 */ /* 0x000fe20000010000 */
[----:B------:R-:W-:Y:S01]  /*1b00*/  FADD.FTZ R30, R31, R35 ;  /* 0x000000231f1e7221 */ /* 0x000fe20000010000 */
[----:B-1----:R-:W-:Y:S01]  /*1b10*/  FADD.FTZ R59, R59, R24 ;  /* 0x000000183b3b7221 */ /* 0x002fe20000010000 */
        /* <DEDUP_REMOVED lines=145> */
.L_x_1614:
[----:B------:R-:W-:Y:S05]  /*2430*/  BSYNC B0 ;  /* 0x0000000000007941 */ /* 0x000fea0003800000 */
.L_x_1613:
[----:B------:R-:W0:Y:S01]  /*2440*/  LDC R26, c[0x0][0xc] ;  /* 0x00000300ff1a7b82 */ /* 0x000e220000000800 */
[----:B------:R-:W-:Y:S01]  /*2450*/  LEA R43, R43, R52, 0x3 ;  /* 0x000000342b2b7211 */ /* 0x000fe200078e18ff */
[----:B------:R-:W-:Y:S06]  /*2460*/  BSSY B0, `(.L_x_1615) ;  /* 0x0000012000007945 */ /* 0x000fec0003800000 */
[----:B------:R-:W1:Y:S01]  /*2470*/  LDC.64 R16, c[0x0][0x268] ;  /* 0x00009a00ff107b82 */ /* 0x000e620000000a00 */
[----:B0-----:R-:W-:Y:S01]  /*2480*/  ISETP.GE.U32.AND P0, PT, R26, 0x2, PT ;  /* 0x000000021a00780c */ /* 0x001fe20003f06070 */
[----:B-1----:R-:W-:Y:S01]  /*2490*/  IMAD.WIDE R16, R43, 0x4, R16 ;  /* 0x000000042b107825 */ /* 0x002fe200078e0210 */
[----:B------:R-:W-:Y:S11]  /*24a0*/  @P5 BRA `(.L_x_1616) ;  /* 0x0000000000345947 */ /* 0x000ff60003800000 */
[----:B------:R-:W0:Y:S01]  /*24b0*/  LDC.64 R18, c[0x0][0x288] ;  /* 0x0000a200ff127b82 */ /* 0x000e220000000a00 */
        /* <DEDUP_REMOVED lines=8> */
[----:B0-----:R-:W-:-:S04]  /*2540*/  LEA R22, P6, R18, R16, 0x2 ;  /* 0x0000001012167211 */ /* 0x001fc800078c10ff */
[----:B------:R-:W-:-:S05]  /*2550*/  LEA.HI.X R23, R18, R17, R19, 0x2, P6 ;  /* 0x0000001112177211 */ /* 0x000fca00030f1413 */
[----:B------:R1:W-:Y:S04]  /*2560*/  REDG.E.ADD.F32.FTZ.RN.STRONG.GPU desc[UR12][R22.64], R30 ;  /* 0x0000001e160079a6 */ /* 0x0003e8000c10f38c */
[----:B------:R1:W-:Y:S02]  /*2570*/  REDG.E.ADD.F32.FTZ.RN.STRONG.GPU desc[UR12][R20.64], R31 ;  /* 0x0000001f140079a6 */ /* 0x0003e4000c10f38c */
.L_x_1616:
[----:B------:R-:W-:Y:S05]  /*2580*/  BSYNC B0 ;  /* 0x0000000000007941 */ /* 0x000fea0003800000 */
.L_x_1615:
[----:B------:R-:W-:Y:S05]  /*2590*/  @!P0 BRA `(.L_x_1617) ;  /* 0x0000001000948947 */ /* 0x000fea0003800000 */
[----:B------:R-:W0:Y:S01]  /*25a0*/  LDC.64 R18, c[0x0][0x258] ;  /* 0x00009600ff127b82 */ /* 0x000e220000000a00 */
[----:B------:R-:W-:-:S04]  /*25b0*/  ULOP3.LUT UR9, UR4, 0x1, URZ, 0xc0, !UPT ;  /* 0x0000000104097892 */ /* 0x000fc8000f8ec03f */
[----:B------:R-:W-:-:S03]  /*25c0*/  UIMAD UR9, UR9, UR16, URZ ;  /* 0x00000010090972a4 */ /* 0x000fc6000f8e023f */
[----:B-1----:R-:W1:Y:S03]  /*25d0*/  LDC.64 R16, c[0x0][0x260] ;  /* 0x00009800ff107b82 */ /* 0x002e660000000a00 */
[----:B------:R-:W-:Y:S01]  /*25e0*/  IMAD R20, R26, UR9, RZ ;  /* 0x000000091a147c24 */ /* 0x000fe2000f8e02ff */
[----:B------:R-:W-:-:S04]  /*25f0*/  IADD3 R21, R47, UR9, RZ ;  /* 0x000000092f157c10 */ /* 0x000fc8000fffe0ff */
        /* <DEDUP_REMOVED lines=15> */
[----:B-1----:R-:W-:Y:S02]  /*26f0*/  MOV R47, UR18 ;  /* 0x00000012002f7c02 */ /* 0x002fe40008000f00 */
[----:B0-----:R-:W-:-:S03]  /*2700*/  ISETP.EQ.U32.AND P0, PT, R46, UR17, PT ;  /* 0x000000112e007c0c */ /* 0x001fc6000bf02070 */
        /* <DEDUP_REMOVED lines=10> */
[----:B0-----:R-:W-:Y:S05]  /*27b0*/  @!P0 BRA `(.L_x_1618) ;  /* 0x0000000000148947 */ /* 0x001fea0003800000 */
.L_x_1619:
[----:B------:R-:W3:Y:S04]  /*27c0*/  LDG.E.STRONG.GPU R20, desc[UR12][R18.64] ;  /* 0x0000000c12147981 */ /* 0x000ee8000c1ef900 */
[----:B---3--:R-:W-:Y:S01]  /*27d0*/  CCTL.IVALL ;  /* 0x00000000ff00798f */ /* 0x008fe20002000000 */
[----:B------:R-:W-:Y:S05]  /*27e0*/  YIELD ;  /* 0x0000000000007946 */ /* 0x000fea0003800000 */
[----:B------:R-:W-:-:S13]  /*27f0*/  ISETP.NE.AND P0, PT, R20, R23, PT ;  /* 0x000000171400720c */ /* 0x000fda0003f05270 */
[----:B------:R-:W-:Y:S05]  /*2800*/  @P0 BRA `(.L_x_1619) ;  /* 0xfffffffc00ec0947 */ /* 0x000fea000383ffff */
.L_x_1618:
[----:B------:R-:W-:Y:S01]  /*2810*/  ISETP.NE.AND P0, PT, R26, RZ, PT ;  /* 0x000000ff1a00720c */ /* 0x000fe20003f05270 */
[----:B------:R-:W-:Y:S05]  /*2820*/  WARPSYNC.ALL ;  /* 0x0000000000007948 */ /* 0x000fea0003800000 */
[----:B------:R-:W-:Y:S07]  /*2830*/  BAR.SYNC.DEFER_BLOCKING 0x0 ;  /* 0x0000000000007b1d */ /* 0x000fee0000010000 */
[----:B------:R-:W-:Y:S05]  /*2840*/  @!P0 BRA `(.L_x_1617) ;  /* 0x0000000c00e88947 */ /* 0x000fea0003800000 */
[----:B------:R-:W-:Y:S01]  /*2850*/  IADD3 R18, R26, -0x1, RZ ;  /* 0xffffffff1a127810 */ /* 0x000fe20007ffe0ff */
[----:B--2---:R-:W-:-:S03]  /*2860*/  HFMA2.MMA R28, -RZ, RZ, 0, 0 ;  /* 0x00000000ff1c7435 */ /* 0x004fc600000001ff */
        /* <DEDUP_REMOVED lines=11> */
.L_x_1623:
        /* <DEDUP_REMOVED lines=115> */
.L_x_1622:
        /* <DEDUP_REMOVED lines=12> */
[----:B------:R-:W-:Y:S02]  /*3110*/  IADD3 R30, R28, 0x3, RZ ;  /* 0x000000031c1e7810 */ /* 0x000fe40007ffe0ff */
[----:B------:R-:W-:Y:S02]  /*3120*/  ISETP.EQ.OR P0, PT, R22, UR14, P3 ;  /* 0x0000000e16007c0c */ /* 0x000fe40009f02670 */
[----:B------:R-:W-:Y:S01]  /*3130*/  IADD3 R28, R28, 0x4, RZ ;  /* 0x000000041c1c7810 */ /* 0x000fe20007ffe0ff */
[----:B--2---:R-:W-:Y:S01]  /*3140*/  @!P6 FADD.FTZ R12, R12, R20 ;  /* 0x000000140c0ce221 */ /* 0x004fe20000010000 */
[----:B------:R-:W-:Y:S01]  /*3150*/  @!P6 FADD.FTZ R13, R13, R21 ;  /* 0x000000150d0de221 */ /* 0x000fe20000010000 */
[----:B------:R-:W-:-:S08]  /*3160*/  ISETP.EQ.OR P6, PT, R30, UR14, P3 ;  /* 0x0000000e1e007c0c */ /* 0x000fd00009fc2670 */
[----:B------:R-:W-:-:S04]  /*3170*/  @!P0 IMAD R21, R22, UR16, R47 ;  /* 0x0000001016158c24 */ /* 0x000fc8000f8e022f */
[----:B------:R-:W-:-:S04]  /*3180*/  @!P0 IMAD.WIDE.U32 R20, R21, 0x8, R16 ;  /* 0x0000000815148825 */ /* 0x000fc800078e0010 */
[----:B---3--:R-:W-:Y:S01]  /*3190*/  @!P5 FADD.FTZ R12, R12, R18 ;  /* 0x000000120c0cd221 */ /* 0x008fe20000010000 */
        /* <DEDUP_REMOVED lines=10> */
[----:B------:R-:W-:Y:S01]  /*3240*/  IADD3 R32, R28, 0x2, RZ ;  /* 0x000000021c207810 */ /* 0x000fe20007ffe0ff */
[----:B--2---:R-:W-:Y:S01]  /*3250*/  @!P0 FADD.FTZ R12, R12, R20 ;  /* 0x000000140c0c8221 */ /* 0x004fe20000010000 */
[----:B------:R-:W-:Y:S01]  /*3260*/  @!P0 FADD.FTZ R13, R13, R21 ;  /* 0x000000150d0d8221 */ /* 0x000fe20000010000 */
[----:B------:R-:W-:Y:S02]  /*3270*/  ISETP.EQ.OR P0, PT, R30, UR14, P3 ;  /* 0x0000000e1e007c0c */ /* 0x000fe40009f02670 */
[----:B------:R-:W-:Y:S01]  /*3280*/  IADD3 R20, R28, 0x3, RZ ;  /* 0x000000031c147810 */ /* 0x000fe20007ffe0ff */
[----:B---3--:R-:W-:Y:S01]  /*3290*/  @!P6 FADD.FTZ R12, R12, R18 ;  /* 0x000000120c0ce221 */ /* 0x008fe20000010000 */
[----:B------:R-:W-:Y:S01]  /*32a0*/  @!P6 FADD.FTZ R13, R13, R19 ;  /* 0x000000130d0de221 */ /* 0x000fe20000010000 */
[----:B------:R-:W-:-:S02]  /*32b0*/  ISETP.EQ.OR P6, PT, R32, UR14, P3 ;  /* 0x0000000e20007c0c */ /* 0x000fc40009fc2670 */
[----:B----4-:R-:W-:Y:S01]  /*32c0*/  @!P5 FADD.FTZ R12, R12, R22 ;  /* 0x000000160c0cd221 */ /* 0x010fe20000010000 */
[----:B------:R-:W-:Y:S01]  /*32d0*/  @!P5 FADD.FTZ R13, R13, R23 ;  /* 0x000000170d0dd221 */ /* 0x000fe20000010000 */
[----:B------:R-:W-:-:S04]  /*32e0*/  ISETP.EQ.OR P5, PT, R20, UR14, P3 ;  /* 0x0000000e14007c0c */ /* 0x000fc80009fa2670 */
[----:B------:R-:W-:-:S05]  /*32f0*/  @!P0 IMAD R19, R30, UR16, R47 ;  /* 0x000000101e138c24 */ /* 0x000fca000f8e022f */
        /* <DEDUP_REMOVED lines=18> */
.L_x_1624:
[----:B------:R-:W-:-:S13]  /*3420*/  ISETP.NE.OR P0, PT, R24, RZ, P0 ;  /* 0x000000ff1800720c */ /* 0x000fda0000705670 */
[----:B------:R-:W-:Y:S05]  /*3430*/  @!P0 BRA `(.L_x_1620) ;  /* 0x00000000007c8947 */ /* 0x000fea0003800000 */
.L_x_1621:
[----:B------:R-:W-:-:S13]  /*3440*/  ISETP.EQ.OR P6, PT, R28, UR14, P3 ;  /* 0x0000000e1c007c0c */ /* 0x000fda0009fc2670 */
[----:B------:R-:W-:-:S04]  /*3450*/  @!P6 IMAD R19, R28, UR16, R47 ;  /* 0x000000101c13ec24 */ /* 0x000fc8000f8e022f */
[----:B------:R-:W-:-:S06]  /*3460*/  @!P6 IMAD.WIDE.U32 R18, R19, 0x8, R16 ;  /* 0x000000081312e825 */ /* 0x000fcc00078e0010 */
[----:B------:R-:W2:Y:S01]  /*3470*/  @!P6 LDG.E.64 R18, desc[UR12][R18.64] ;  /* 0x0000000c1212e981 */ /* 0x000ea2000c1e1b00 */
[C---:B------:R-:W-:Y:S02]  /*3480*/  IADD3 R20, R28.reuse, 0x1, RZ ;  /* 0x000000011c147810 */ /* 0x040fe40007ffe0ff */
[----:B------:R-:W-:Y:S02]  /*3490*/  IADD3 R22, R28, 0x2, RZ ;  /* 0x000000021c167810 */ /* 0x000fe40007ffe0ff */
[----:B------:R-:W-:Y:S02]  /*34a0*/  ISETP.EQ.OR P0, PT, R20, UR14, P3 ;  /* 0x0000000e14007c0c */ /* 0x000fe40009f02670 */
[----:B------:R-:W-:Y:S02]  /*34b0*/  IADD3 R30, R28, 0x3, RZ ;  /* 0x000000031c1e7810 */ /* 0x000fe40007ffe0ff */
[----:B------:R-:W-:-:S09]  /*34c0*/  ISETP.EQ.OR P5, PT, R22, UR14, P3 ;  /* 0x0000000e16007c0c */ /* 0x000fd20009fa2670 */
[----:B------:R-:W-:-:S04]  /*34d0*/  @!P0 IMAD R21, R20, UR16, R47 ;  /* 0x0000001014158c24 */ /* 0x000fc8000f8e022f */
[----:B------:R-:W-:-:S04]  /*34e0*/  @!P5 IMAD R23, R22, UR16, R47 ;  /* 0x000000101617dc24 */ /* 0x000fc8000f8e022f */
[----:B------:R-:W-:-:S06]  /*34f0*/  @!P5 IMAD.WIDE.U32 R22, R23, 0x8, R16 ;  /* 0x000000081716d825 */ /* 0x000fcc00078e0010 */
        /* <DEDUP_REMOVED lines=19> */
.L_x_1620:
        /* <DEDUP_REMOVED lines=8> */
[----:B------:R-:W2:Y:S02]  /*36b0*/  LDG.E.64 R18, desc[UR12][R18.64] ;  /* 0x0000000c12127981 */ /* 0x000ea4000c1e1b00 */
[----:B--2---:R-:W-:Y:S01]  /*36c0*/  FADD.FTZ R12, R12, R18 ;  /* 0x000000120c0c7221 */ /* 0x004fe20000010000 */
[----:B------:R-:W-:-:S07]  /*36d0*/  FADD.FTZ R13, R13, R19 ;  /* 0x000000130d0d7221 */ /* 0x000fce0000010000 */
.L_x_1626:
[----:B------:R-:W-:Y:S05]  /*36e0*/  BSYNC B0 ;  /* 0x0000000000007941 */ /* 0x000fea0003800000 */
.L_x_1625:
        /* <DEDUP_REMOVED lines=16> */
.L_x_1617:
[----:B------:R-:W0:Y:S01]  /*37f0*/  S2UR UR10, SR_CgaCtaId ;  /* 0x00000000000a79c3 */ /* 0x000e220000008800 */
[----:B------:R-:W-:Y:S01]  /*3800*/  UMOV UR9, 0x400 ;  /* 0x0000040000097882 */ /* 0x000fe20000000000 */
[C---:B-1----:R-:W-:Y:S01]  /*3810*/  IADD3 R20, R45.reuse, 0x40, RZ ;  /* 0x000000402d147810 */ /* 0x042fe20007ffe0ff */
[----:B------:R-:W-:Y:S01]  /*3820*/  ULDC.64 UR18, c[0x0][0x290] ;  /* 0x0000a40000127ab9 */ /* 0x000fe20000000a00 */
[----:B------:R-:W-:Y:S02]  /*3830*/  IADD3 R16, R45, 0x60, RZ ;  /* 0x000000602d107810 */ /* 0x000fe40007ffe0ff */
[----:B------:R-:W-:Y:S02]  /*3840*/  ISETP.GE.U32.AND P0, PT, R20, UR18, PT ;  /* 0x0000001214007c0c */ /* 0x000fe4000bf06070 */
[----:B------:R-:W-:Y:S02]  /*3850*/  SHF.R.S32.HI R21, RZ, 0x1f, R20 ;  /* 0x0000001fff157819 */ /* 0x000fe40000011414 */
[----:B------:R-:W-:-:S02]  /*3860*/  SHF.R.S32.HI R19, RZ, 0x1f, R16 ;  /* 0x0000001fff137819 */ /* 0x000fc40000011410 */
[----:B------:R-:W-:-:S04]  /*3870*/  ISETP.GE.AND.EX P0, PT, R21, UR19, PT, P0 ;  /* 0x0000001315007c0c */ /* 0x000fc8000bf06300 */
[----:B------:R-:W-:Y:S01]  /*3880*/  ISETP.LT.U32.AND P0, PT, R52, 0x100, !P0 ;  /* 0x000001003400780c */ /* 0x000fe20004701070 */
[----:B0-----:R-:W-:-:S09]  /*3890*/  ULEA UR9, UR10, UR9, 0x18 ;  /* 0x000000090a097291 */ /* 0x001fd2000f8ec03f */
[----:B------:R-:W-:Y:S01]  /*38a0*/  @!P3 STS.64 [UR9+0x50], R12 ;  /* 0x0000500cff00b988 */ /* 0x000fe20008000a09 */
[----:B------:R-:W-:Y:S01]  /*38b0*/  BAR.SYNC.DEFER_BLOCKING 0x0 ;  /* 0x0000000000007b1d */ /* 0x000fe20000010000 */
[----:B------:R-:W-:-:S04]  /*38c0*/  ISETP.GE.U32.AND P3, PT, R16, UR18, PT ;  /* 0x0000001210007c0c */ /* 0x000fc8000bf66070 */
[----:B------:R-:W-:-:S04]  /*38d0*/  ISETP.GE.AND.EX P3, PT, R19, UR19, PT, P3 ;  /* 0x0000001313007c0c */ /* 0x000fc8000bf66330 */
[----:B------:R-:W-:Y:S01]  /*38e0*/  ISETP.LT.U32.AND P3, PT, R52, 0x100, !P3 ;  /* 0x000001003400780c */ /* 0x000fe20005f61070 */
[----:B------:R-:W0:Y:S01]  /*38f0*/  LDS.64 R22, [UR9+0x50] ;  /* 0x00005009ff167984 */ /* 0x000e220008000a00 */
[----:B------:R-:W-:Y:S02]  /*3900*/  ULDC UR9, c[0x0][0x2bc] ;  /* 0x0000af0000097ab9 */ /* 0x000fe40000000800 */
[----:B0-----:R-:W-:Y:S01]  /*3910*/  FMUL.FTZ R17, R22, UR9 ;  /* 0x0000000916117c20 */ /* 0x001fe20008410000 */
[----:B------:R-:W-:Y:S01]  /*3920*/  FMUL.FTZ R18, R23, UR9 ;  /* 0x0000000917127c20 */ /* 0x000fe20008410000 */
[----:B------:R-:W-:Y:S07]  /*3930*/  @!P4 BRA `(.L_x_1627) ;  /* 0x000000000048c947 */ /* 0x000fee0003800000 */
[----:B--2---:R-:W-:Y:S01]  /*3940*/  FFMA.FTZ R12, R42, R51, R49 ;  /* 0x000000332a0c7223 */ /* 0x004fe20000010031 */
        /* <DEDUP_REMOVED lines=17> */
.L_x_1627:
[----:B------:R-:W-:Y:S04]  /*3a60*/  BSSY B0, `(.L_x_1628) ;  /* 0x0000014000007945 */ /* 0x000fe80003800000 */
[----:B------:R-:W-:Y:S05]  /*3a70*/  @!P1 BRA `(.L_x_1629) ;  /* 0x0000000000489947 */ /* 0x000fea0003800000 */
[----:B------:R-:W-:Y:S01]  /*3a80*/  SHF.R.S32.HI R22, RZ, 0x1f, R45 ;  /* 0x0000001fff167819 */ /* 0x000fe2000001142d */
[----:B------:R-:W-:Y:S01]  /*3a90*/  ULDC.64 UR18, c[0x0][0x288] ;  /* 0x0000a20000127ab9 */ /* 0x000fe20000000a00 */
[----:B--2---:R-:W-:Y:S01]  /*3aa0*/  MOV R12, R54 ;  /* 0x00000036000c7202 */ /* 0x004fe20000000f00 */
[--C-:B------:R-:W-:Y:S01]  /*3ab0*/  FFMA.FTZ R42, R42, R17, R18.reuse ;  /* 0x000000112a2a7223 */ /* 0x100fe20000010012 */
[----:B------:R-:W-:Y:S01]  /*3ac0*/  MOV R13, R57 ;  /* 0x00000039000d7202 */ /* 0x000fe20000000f00 */
[----:B------:R-:W-:Y:S02]  /*3ad0*/  IMAD R22, R22, UR18, RZ ;  /* 0x0000001216167c24 */ /* 0x000fe4000f8e02ff */
[----:B------:R-:W-:Y:S01]  /*3ae0*/  FFMA.FTZ R41, R41, R17, R18 ;  /* 0x0000001129297223 */ /* 0x000fe20000010012 */
[----:B------:R-:W-:-:S04]  /*3af0*/  IMAD.WIDE.U32 R12, R45, UR18, R12 ;  /* 0x000000122d0c7c25 */ /* 0x000fc8000f8e000c */
[----:B------:R-:W-:Y:S01]  /*3b00*/  IMAD R23, R45, UR19, R22 ;  /* 0x000000132d177c24 */ /* 0x000fe2000f8e0216 */
[----:B------:R-:W-:Y:S01]  /*3b10*/  ULDC.64 UR18, c[0x0][0x210] ;  /* 0x0000840000127ab9 */ /* 0x000fe20000000a00 */
[----:B------:R-:W-:Y:S01]  /*3b20*/  FFMA.FTZ R22, R51, R4, -R42 ;  /* 0x0000000433167223 */ /* 0x000fe2000001082a */
[----:B------:R-:W-:Y:S02]  /*3b30*/  LEA R4, P5, R12, UR18, 0x2 ;  /* 0x000000120c047c11 */ /* 0x000fe4000f8a10ff */
[----:B------:R-:W-:Y:S01]  /*3b40*/  IADD3 R13, R13, R23, RZ ;  /* 0x000000170d0d7210 */ /* 0x000fe20007ffe0ff */
[----:B------:R-:W-:Y:S01]  /*3b50*/  FFMA.FTZ R23, R48, R5, -R41 ;  /* 0x0000000530177223 */ /* 0x000fe20000010829 */
[----:B------:R-:W-:Y:S02]  /*3b60*/  FMUL.FTZ R22, R22, UR11 ;  /* 0x0000000b16167c20 */ /* 0x000fe40008410000 */
[----:B------:R-:W-:Y:S01]  /*3b70*/  LEA.HI.X R5, R12, UR19, R13, 0x2, P5 ;  /* 0x000000130c057c11 */ /* 0x000fe2000a8f140d */
[----:B------:R-:W-:-:S05]  /*3b80*/  FMUL.FTZ R23, R23, UR11 ;  /* 0x0000000b17177c20 */ /* 0x000fca0008410000 */
[----:B------:R0:W-:Y:S02]  /*3b90*/  STG.E.64 desc[UR12][R4.64], R22 ;  /* 0x0000001604007986 */ /* 0x0001e4000c101b0c */
.L_x_1629:
[----:B------:R-:W-:Y:S05]  /*3ba0*/  BSYNC B0 ;  /* 0x0000000000007941 */ /* 0x000fea0003800000 */
.L_x_1628:
[----:B------:R-:W-:Y:S05]  /*3bb0*/  @!P4 BRA `(.L_x_1630) ;  /* 0x000000000048c947 */ /* 0x000fea0003800000 */
[----:B0-----:R-:W-:Y:S01]  /*3bc0*/  FFMA.FTZ R4, R40, R51, R49 ;  /* 0x0000003328047223 */ /* 0x001fe20000010031 */
[----:B------:R-:W-:-:S03]  /*3bd0*/  FFMA.FTZ R5, R15, R48, R50 ;  /* 0x000000300f057223 */ /* 0x000fc60000010032 */
[----:B--2---:R-:W-:Y:S01]  /*3be0*/  FMUL.FTZ R12, R4, -1.4426950216293334961 ;  /* 0xbfb8aa3b040c7820 */ /* 0x004fe20000410000 */
        /* <DEDUP_REMOVED lines=15> */
.L_x_1630:
[----:B------:R-:W-:Y:S04]  /*3ce0*/  BSSY B0, `(.L_x_1631) ;  /* 0x0000015000007945 */ /* 0x000fe80003800000 */
[----:B------:R-:W-:Y:S05]  /*3cf0*/  @!P2 BRA `(.L_x_1632) ;  /* 0x00000000004ca947 */ /* 0x000fea0003800000 */
[----:B--2---:R-:W-:Y:S01]  /*3d00*/  IADD3 R13, R45, 0x20, RZ ;  /* 0x000000202d0d7810 */ /* 0x004fe20007ffe0ff */
[----:B------:R-:W-:Y:S01]  /*3d10*/  ULDC.64 UR18, c[0x0][0x288] ;  /* 0x0000a20000127ab9 */ /* 0x000fe20000000a00 */
[----:B0-----:R-:W-:Y:S01]  /*3d20*/  MOV R4, R54 ;  /* 0x0000003600047202 */ /* 0x001fe20000000f00 */
[-CC-:B------:R-:W-:Y:S01]  /*3d30*/  FFMA.FTZ R40, R40, R17.reuse, R18.reuse ;  /* 0x0000001128287223 */ /* 0x180fe20000010012 */
        /* <DEDUP_REMOVED lines=15> */
.L_x_1632:
[----:B------:R-:W-:Y:S05]  /*3e30*/  BSYNC B0 ;  /* 0x0000000000007941 */ /* 0x000fea0003800000 */
.L_x_1631:
[----:B------:R-:W-:Y:S05]  /*3e40*/  @!P4 BRA `(.L_x_1633) ;  /* 0x000000000048c947 */ /* 0x000fea0003800000 */
[----:B0-----:R-:W-:Y:S01]  /*3e50*/  FFMA.FTZ R4, R14, R51, R49 ;  /* 0x000000330e047223 */ /* 0x001fe20000010031 */
[----:B------:R-:W-:-:S03]  /*3e60*/  FFMA.FTZ R5, R0, R48, R50 ;  /* 0x0000003000057223 */ /* 0x000fc60000010032 */
[----:B-1----:R-:W-:Y:S01]  /*3e70*/  FMUL.FTZ R6, R4, -1.4426950216293334961 ;  /* 0xbfb8aa3b04067820 */ /* 0x002fe20000410000 */
[----:B--2---:R-:W-:-:S05]  /*3e80*/  FMUL.FTZ R12, R5, -1.4426950216293334961 ;  /* 0xbfb8aa3b050c7820 */ /* 0x004fca0000410000 */
        /* <DEDUP_REMOVED lines=14> */
.L_x_1633:
[----:B------:R-:W-:Y:S04]  /*3f70*/  BSSY B0, `(.L_x_1634) ;  /* 0x0000013000007945 */ /* 0x000fe80003800000 */
[----:B------:R-:W-:Y:S05]  /*3f80*/  @!P0 BRA `(.L_x_1635) ;  /* 0x0000000000448947 */ /* 0x000fea0003800000 */
[----:B------:R-:W-:Y:S01]  /*3f90*/  ULDC.64 UR18, c[0x0][0x288] ;  /* 0x0000a20000127ab9 */ /* 0x000fe20000000a00 */
[----:B0-----:R-:W-:Y:S01]  /*3fa0*/  MOV R4, R54 ;  /* 0x0000003600047202 */ /* 0x001fe20000000f00 */
[----:B------:R-:W-:Y:S01]  /*3fb0*/  IMAD R21, R21, UR18, RZ ;  /* 0x0000001215157c24 */ /* 0x000fe2000f8e02ff */
[----:B------:R-:W-:Y:S01]  /*3fc0*/  MOV R5, R57 ;  /* 0x0000003900057202 */ /* 0x000fe20000000f00 */
[-CC-:B------:R-:W-:Y:S01]  /*3fd0*/  FFMA.FTZ R14, R14, R17.reuse, R18.reuse ;  /* 0x000000110e0e7223 */ /* 0x180fe20000010012 */
[----:B-1----:R-:W-:Y:S01]  /*3fe0*/  FFMA.FTZ R7, R0, R17, R18 ;  /* 0x0000001100077223 */ /* 0x002fe20000010012 */
        /* <DEDUP_REMOVED lines=11> */
.L_x_1635:
[----:B------:R-:W-:Y:S05]  /*40a0*/  BSYNC B0 ;  /* 0x0000000000007941 */ /* 0x000fea0003800000 */
.L_x_1634:
[----:B------:R-:W-:Y:S05]  /*40b0*/  @!P4 BRA `(.L_x_1636) ;  /* 0x000000000048c947 */ /* 0x000fea0003800000 */
[----:B------:R-:W-:Y:S01]  /*40c0*/  FFMA.FTZ R49, R2, R51, R49 ;  /* 0x0000003302317223 */ /* 0x000fe20000010031 */
[----:B------:R-:W-:-:S03]  /*40d0*/  FFMA.FTZ R50, R3, R48, R50 ;  /* 0x0000003003327223 */ /* 0x000fc60000010032 */
[----:B------:R-:W-:Y:S01]  /*40e0*/  FMUL.FTZ R0, R49, -1.4426950216293334961 ;  /* 0xbfb8aa3b31007820 */ /* 0x000fe20000410000 */
[----:B-1-3--:R-:W-:-:S05]  /*40f0*/  FMUL.FTZ R6, R50, -1.4426950216293334961 ;  /* 0xbfb8aa3b32067820 */ /* 0x00afca0000410000 */
[----:B------:R-:W0:Y:S08]  /*4100*/  MUFU.EX2 R0, R0 ;  /* 0x0000000000007308 */ /* 0x000e300000000800 */
[----:B------:R-:W1:Y:S01]  /*4110*/  MUFU.EX2 R6, R6 ;  /* 0x0000000600067308 */ /* 0x000e620000000800 */
[----:B0-----:R-:W-:-:S07]  /*4120*/  FADD.FTZ R4, R0, 1 ;  /* 0x3f80000000047421 */ /* 0x001fce0000010000 */
[----:B------:R-:W2:Y:S01]  /*4130*/  MUFU.RCP R5, R4 ;  /* 0x0000000400057308 */ /* 0x000ea20000001000 */
[----:B-1----:R-:W-:-:S07]  /*4140*/  FADD.FTZ R7, R6, 1 ;  /* 0x3f80000006077421 */ /* 0x002fce0000010000 */
[----:B------:R-:W0:Y:S01]  /*4150*/  MUFU.RCP R8, R7 ;  /* 0x0000000700087308 */ /* 0x000e220000001000 */
[----:B--2---:R-:W-:Y:S01]  /*4160*/  FADD.FTZ R12, -R5, 1 ;  /* 0x3f800000050c7421 */ /* 0x004fe20000010100 */
[----:B------:R-:W-:-:S03]  /*4170*/  FMUL.FTZ R10, R10, R5 ;  /* 0x000000050a0a7220 */ /* 0x000fc60000410000 */
[----:B------:R-:W-:Y:S01]  /*4180*/  FFMA.FTZ R49, R49, R12, 1 ;  /* 0x3f80000031317423 */ /* 0x000fe2000001000c */
[----:B0-----:R-:W-:Y:S01]  /*4190*/  FADD.FTZ R9, -R8, 1 ;  /* 0x3f80000008097421 */ /* 0x001fe20000010100 */
[----:B------:R-:W-:Y:S02]  /*41a0*/  FMUL.FTZ R11, R11, R8 ;  /* 0x000000080b0b7220 */ /* 0x000fe40000410000 */
[----:B------:R-:W-:Y:S01]  /*41b0*/  FMUL.FTZ R10, R10, R49 ;  /* 0x000000310a0a7220 */ /* 0x000fe20000410000 */
[----:B------:R-:W-:-:S04]  /*41c0*/  FFMA.FTZ R50, R50, R9, 1 ;  /* 0x3f80000032327423 */ /* 0x000fc80000010009 */
[----:B------:R-:W-:-:S07]  /*41d0*/  FMUL.FTZ R11, R11, R50 ;  /* 0x000000320b0b7220 */ /* 0x000fce0000410000 */
.L_x_1636:
        /* <DEDUP_REMOVED lines=12> */
[----:B------:R-:W-:Y:S01]  /*42a0*/  FMUL.FTZ R10, R10, UR11 ;  /* 0x0000000b0a0a7c20 */ /* 0x000fe20008410000 */
[----:B------:R-:W-:Y:S01]  /*42b0*/  LEA R2, P0, R54, UR18, 0x2 ;  /* 0x0000001236027c11 */ /* 0x000fe2000f8010ff */
[----:B------:R-:W-:Y:S01]  /*42c0*/  FMUL.FTZ R11, R11, UR11 ;  /* 0x0000000b0b0b7c20 */ /* 0x000fe20008410000 */
[----:B------:R-:W-:-:S04]  /*42d0*/  IADD3 R19, R55, R19, RZ ;  /* 0x0000001337137210 */ /* 0x000fc80007ffe0ff */
[----:B------:R-:W-:-:S05]  /*42e0*/  LEA.HI.X R3, R54, UR19, R19, 0x2, P0 ;  /* 0x0000001336037c11 */ /* 0x000fca00080f1413 */
[----:B------:R4:W-:Y:S02]  /*42f0*/  STG.E.64 desc[UR12][R2.64], R10 ;  /* 0x0000000a02007986 */ /* 0x0009e4000c101b0c */
.L_x_1638:
[----:B------:R-:W-:Y:S05]  /*4300*/  BSYNC B0 ;  /* 0x0000000000007941 */ /* 0x000fea0003800000 */
.L_x_1637:
        /* <DEDUP_REMOVED lines=8> */
.L_x_1604:
[----:B-1-3--:R-:W1:Y:S01]  /*4390*/  LDC R6, c[0x0][0xc] ;  /* 0x00000300ff067b82 */ /* 0x00ae620000000800 */
[----:B------:R-:W-:Y:S01]  /*43a0*/  ISETP.NE.AND P2, PT, R52, RZ, PT ;  /* 0x000000ff3400720c */ /* 0x000fe20003f45270 */
[----:B------:R-:W-:Y:S06]  /*43b0*/  BSSY B0, `(.L_x_1640) ;  /* 0x0000015000007945 */ /* 0x000fec0003800000 */
[----:B------:R-:W3:Y:S08]  /*43c0*/  LDC R7, c[0x0][0x10] ;  /* 0x00000400ff077b82 */ /* 0x000ef00000000800 */
[----:B----4-:R-:W4:Y:S01]  /*43d0*/  LDC.64 R2, c[0x0][0x258] ;  /* 0x00009600ff027b82 */ /* 0x010f220000000a00 */
[----:B-1----:R-:W-:-:S02]  /*43e0*/  IADD3 R0, R6, -0x1, RZ ;  /* 0xffffffff06007810 */ /* 0x002fc40007ffe0ff */
[----:B------:R-:W-:Y:S02]  /*43f0*/  ISETP.NE.AND P1, PT, R6, 0x1, PT ;  /* 0x000000010600780c */ /* 0x000fe40003f25270 */
[----:B------:R-:W-:Y:S02]  /*4400*/  ISETP.NE.AND P0, PT, R0, UR14, PT ;  /* 0x0000000e00007c0c */ /* 0x000fe4000bf05270 */
[C---:B---3--:R-:W-:Y:S02]  /*4410*/  SHF.L.U32 R0, R7.reuse, 0x1, RZ ;  /* 0x0000000107007819 */ /* 0x048fe400000006ff */
[----:B0-----:R-:W-:Y:S02]  /*4420*/  IADD3 R4, R7, -0x1, RZ ;  /* 0xffffffff07047810 */ /* 0x001fe40007ffe0ff */
        /* <DEDUP_REMOVED lines=13> */
.L_x_1641:
[----:B------:R-:W-:Y:S05]  /*4500*/  BSYNC B0 ;  /* 0x0000000000007941 */ /* 0x000fea0003800000 */
.L_x_1640:
[----:B------:R-:W-:Y:S05]  /*4510*/  @P0 EXIT ;  /* 0x000000000000094d */ /* 0x000fea0003800000 */
[----:B------:R-:W-:Y:S05]  /*4520*/  @P2 BRA `(.L_x_1642) ;  /* 0x0000000000202947 */ /* 0x000fea0003800000 */
[----:B------:R-:W-:-:S05]  /*4530*/  IMAD R0, R6, R7, RZ ;  /* 0x0000000706007224 */ /* 0x000fca00078e02ff */
[----:B------:R-:W-:-:S13]  /*4540*/  ISETP.NE.AND P0, PT, R0, -0x1, PT ;  /* 0xffffffff0000780c */ /* 0x000fda0003f05270 */
[----:B------:R-:W-:Y:S05]  /*4550*/  @!P0 BRA `(.L_x_1642) ;  /* 0x0000000000148947 */ /* 0x000fea0003800000 */
.L_x_1643:
[----:B0-----:R-:W3:Y:S04]  /*4560*/  LDG.E.STRONG.GPU R5, desc[UR12][R2.64] ;  /* 0x0000000c02057981 */ /* 0x001ee8000c1ef900 */
[----:B---3--:R-:W-:Y:S01]  /*4570*/  CCTL.IVALL ;  /* 0x00000000ff00798f */ /* 0x008fe20002000000 */
[----:B------:R-:W-:Y:S05]  /*4580*/  YIELD ;  /* 0x0000000000007946 */ /* 0x000fea0003800000 */
[----:B------:R-:W-:-:S13]  /*4590*/  ISETP.NE.AND P0, PT, R5, R0, PT ;  /* 0x000000000500720c */ /* 0x000fda0003f05270 */
[----:B------:R-:W-:Y:S05]  /*45a0*/  @P0 BRA `(.L_x_1643) ;  /* 0xfffffffc00ec0947 */ /* 0x000fea000383ffff */
.L_x_1642:
        /* <DEDUP_REMOVED lines=21> */
[--C-:B--2---:R-:W-:Y:S02]  /*4700*/  SHF.R.S64 R29, R8, 0x1, R11.reuse ;  /* 0x00000001081d7819 */ /* 0x104fe4000000100b */
[----:B------:R-:W-:-:S04]  /*4710*/  SHF.R.S32.HI R8, RZ, 0x1, R11 ;  /* 0x00000001ff087819 */ /* 0x000fc8000001140b */
[----:B------:R-:W-:-:S07]  /*4720*/  SHF.L.U64.HI R31, R29, 0x2, R8 ;  /* 0x000000021d1f7819 */ /* 0x000fce0000010208 */
.L_x_1644:
        /* <DEDUP_REMOVED lines=25> */
.L_x_1645:
        /* <DEDUP_REMOVED lines=12> */
.L_x_3325:


//--------------------- .text._Z35group_norm_nhwc_bwd_one_pass_kernelI11Fp32IOBf16WLi256ELi16ELi256EEv26Group_norm_nhwc_bwd_params --------------------------
	.section	.text._Z35group_norm_nhwc_bwd_one_pass_kernelI11Fp32IOBf16WLi256ELi16ELi256EEv26Group_norm_nhwc_bwd_params,"ax",@progbits
	.align	128
        .global         _Z35group_norm_nhwc_bwd_one_pass_kernelI11Fp32IOBf16WLi256ELi16ELi256EEv26Group_norm_nhwc_bwd_params
        .type           _Z35group_norm_nhwc_bwd_one_pass_kernelI11Fp32IOBf16WLi256ELi16ELi256EEv26Group_norm_nhwc_bwd_params,@function
        .size           _Z35group_norm_nhwc_bwd_one_pass_kernelI11Fp32IOBf16WLi256ELi16ELi256EEv26Group_norm_nhwc_bwd_params,(.L_x_3326 - _Z35group_norm_nhwc_bwd_one_pass_kernelI11Fp32IOBf16WLi256ELi16ELi256EEv26Group_norm_nhwc_bwd_params)
        .other          _Z35group_norm_nhwc_bwd_one_pass_kernelI11Fp32IOBf16WLi256ELi16ELi256EEv26Group_norm_nhwc_bwd_params,@"STO_CUDA_ENTRY STV_DEFAULT"
_Z35group_norm_nhwc_bwd_one_pass_kernelI11Fp32IOBf16WLi256ELi16ELi256EEv26Group_norm_nhwc_bwd_params:
.text._Z35group_norm_nhwc_bwd_one_pass_kernelI11Fp32IOBf16WLi256ELi16ELi256EEv26Group_norm_nhwc_bwd_params:
        /* <DEDUP_REMOVED lines=34> */
.L_x_1698:
[----:B01----:R-:W0:Y:S01]  /*0220*/  LDC R6, c[0x0][0x2a0] ;  /* 0x0000a800ff067b82 */ /* 0x003e220000000800 */
[----:B------:R-:W-:Y:S01]  /*0230*/  SHF.R.U32.HI R58, RZ, 0x3, R66 ;  /* 0x00000003ff3a7819 */ /* 0x000fe20000011642 */
[----:B------:R-:W-:Y:S01]  /*0240*/  ULDC.64 UR20, c[0x0][0x290] ;  /* 0x0000a40000147ab9 */ /* 0x000fe20000000a00 */
[----:B------:R-:W-:Y:S01]  /*0250*/  ULDC.64 UR18, c[0x0][0x290] ;  /* 0x0000a40000127ab9 */ /* 0x000fe20000000a00 */
[----:B------:R-:W-:Y:S01]  /*0260*/  ISETP.GT.U32.AND P6, PT, R66, 0xff, PT ;  /* 0x000000ff4200780c */ /* 0x000fe20003fc4070 */
[----:B------:R-:W-:-:S03]  /*0270*/  ULDC.64 UR10, c[0x0][0x298] ;  /* 0x0000a600000a7ab9 */ /* 0x000fc60000000a00 */
[----:B------:R-:W1:Y:S01]  /*0280*/  S2UR UR12, SR_CTAID.X ;  /* 0x00000000000c79c3 */ /* 0x000e620000002500 */
        /* <DEDUP_REMOVED lines=35> */
[----:B----4-:R-:W0:Y:S01]  /*04c0*/  @!P5 LDC.64 R10, c[0x0][0x288] ;  /* 0x0000a200ff0adb82 */ /* 0x010e220000000a00 */
[----:B------:R-:W-:Y:S02]  /*04d0*/  ISETP.GE.OR.EX P0, PT, R9, UR19, P6, P0 ;  /* 0x0000001309007c0c */ /* 0x000fe4000b706700 */
[----:B------:R-:W-:Y:S02]  /*04e0*/  ISETP.NE.AND P2, PT, R6, RZ, PT ;  /* 0x000000ff0600720c */ /* 0x000fe40003f45270 */
[----:B------:R-:W-:-:S02]  /*04f0*/  LOP3.LUT R3, RZ, R6, RZ, 0x33, !PT ;  /* 0x00000006ff037212 */ /* 0x000fc400078e33ff */
[----:B------:R-:W-:Y:S01]  /*0500*/  @!P1 IADD3 R2, -R2, RZ, RZ ;  /* 0x000000ff02029210 */ /* 0x000fe20007ffe1ff */
[----:B---3--:R-:W1:Y:S01]  /*0510*/  @!P5 LDC.64 R12, c[0x0][0x230] ;  /* 0x00008c00ff0cdb82 */ /* 0x008e620000000a00 */
[----:B------:R-:W-:Y:S02]  /*0520*/  SHF.L.U32 R4, R66, 0x1, RZ ;  /* 0x0000000142047819 */ /* 0x000fe400000006ff */
[----:B------:R-:W-:Y:S02]  /*0530*/  P2R R67, PR, RZ, 0x1 ;  /* 0x00000001ff437803 */ /* 0x000fe40000000000 */
[----:B------:R-:W-:Y:S02]  /*0540*/  @!P3 IADD3 R0, -R0, RZ, RZ ;  /* 0x000000ff0000b210 */ /* 0x000fe40007ffe1ff */
[----:B------:R-:W-:Y:S01]  /*0550*/  SEL R73, R3, R2, !P2 ;  /* 0x0000000203497207 */ /* 0x000fe20005000000 */
[----:B------:R-:W2:Y:S01]  /*0560*/  @!P5 LDC.64 R14, c[0x0][0x228] ;  /* 0x00008a00ff0edb82 */ /* 0x000ea20000000a00 */
[----:B------:R-:W-:-:S02]  /*0570*/  ISETP.NE.AND P1, PT, R67, RZ, PT ;  /* 0x000000ff4300720c */ /* 0x000fc40003f25270 */
[----:B------:R-:W-:Y:S02]  /*0580*/  LOP3.LUT R4, R4, 0xe, RZ, 0xc0, !PT ;  /* 0x0000000e04047812 */ /* 0x000fe400078ec0ff */
[----:B------:R-:W-:Y:S02]  /*0590*/  SEL R69, R3, R0, !P2 ;  /* 0x0000000003457207 */ /* 0x000fe40005000000 */
[----:B------:R-:W-:Y:S02]  /*05a0*/  IADD3 R18, R58, 0x40, RZ ;  /* 0x000000403a127810 */ /* 0x000fe40007ffe0ff */
[----:B------:R-:W-:Y:S02]  /*05b0*/  SHF.R.S32.HI R0, RZ, 0x1f, R73 ;  /* 0x0000001fff007819 */ /* 0x000fe40000011449 */
[----:B------:R-:W-:Y:S02]  /*05c0*/  LEA R34, R69, R4, 0x4 ;  /* 0x0000000445227211 */ /* 0x000fe400078e20ff */
[----:B------:R-:W-:Y:S01]  /*05d0*/  ISETP.GE.U32.AND P4, PT, R18, UR18, PT ;  /* 0x0000001212007c0c */ /* 0x000fe2000bf86070 */
[----:B------:R-:W-:Y:S01]  /*05e0*/  IMAD R0, R0, UR10, RZ ;  /* 0x0000000a00007c24 */ /* 0x000fe2000f8e02ff */
[----:B------:R-:W-:Y:S01]  /*05f0*/  SHF.R.S32.HI R23, RZ, 0x1f, R18 ;  /* 0x0000001fff177819 */ /* 0x000fe20000011412 */
[----:B------:R-:W3:Y:S01]  /*0600*/  @!P1 LDC.64 R2, c[0x0][0x288] ;  /* 0x0000a200ff029b82 */ /* 0x000ee20000000a00 */
[----:B------:R-:W-:Y:S01]  /*0610*/  SHF.R.S32.HI R35, RZ, 0x1f, R34 ;  /* 0x0000001fff237819 */ /* 0x000fe20000011422 */
[----:B------:R-:W-:Y:S01]  /*0620*/  IMAD R71, R73, UR11, R0 ;  /* 0x0000000b49477c24 */ /* 0x000fe2000f8e0200 */
[----:B------:R-:W-:-:S02]  /*0630*/  ISETP.GE.OR.EX P4, PT, R23, UR19, P6, P4 ;  /* 0x0000001317007c0c */ /* 0x000fc4000b786740 */
[----:B------:R-:W-:Y:S01]  /*0640*/  SHF.R.S32.HI R5, RZ, 0x1f, R57 ;  /* 0x0000001fff057819 */ /* 0x000fe20000011439 */
[----:B------:R-:W-:Y:S01]  /*0650*/  IMAD.WIDE.U32 R72, R73, UR10, R34 ;  /* 0x0000000a49487c25 */ /* 0x000fe2000f8e0022 */
[----:B------:R-:W-:Y:S01]  /*0660*/  IADD3 R8, R58, 0x60, RZ ;  /* 0x000000603a087810 */ /* 0x000fe20007ffe0ff */
[----:B------:R-:W4:Y:S01]  /*0670*/  @!P1 LDC.64 R24, c[0x0][0x230] ;  /* 0x00008c00ff189b82 */ /* 0x000f220000000a00 */
[----:B------:R-:W-:Y:S01]  /*0680*/  SHF.R.S32.HI R59, RZ, 0x1f, R58 ;  /* 0x0000001fff3b7819 */ /* 0x000fe2000001143a */
[----:B0-----:R-:W-:Y:S01]  /*0690*/  @!P5 IMAD R0, R5, R10, RZ ;  /* 0x0000000a0500d224 */ /* 0x001fe200078e02ff */
[----:B------:R-:W-:Y:S01]  /*06a0*/  IADD3 R71, R73, R71, RZ ;  /* 0x0000004749477210 */ /* 0x000fe20007ffe0ff */
[----:B------:R-:W-:Y:S01]  /*06b0*/  ULDC.64 UR10, c[0x0][0x248] ;  /* 0x00009200000a7ab9 */ /* 0x000fe20000000a00 */
[----:B------:R-:W-:Y:S01]  /*06c0*/  @!P5 MOV R70, R72 ;  /* 0x000000480046d202 */ /* 0x000fe20000000f00 */
[C---:B------:R-:W-:Y:S01]  /*06d0*/  @!P5 IMAD R7, R57.reuse, R11, R0 ;  /* 0x0000000b3907d224 */ /* 0x040fe200078e0200 */
[----:B------:R-:W-:Y:S01]  /*06e0*/  ISETP.GE.U32.AND P3, PT, R8, UR18, PT ;  /* 0x0000001208007c0c */ /* 0x000fe2000bf66070 */
[----:B------:R-:W0:Y:S01]  /*06f0*/  @!P1 LDC.64 R16, c[0x0][0x228] ;  /* 0x00008a00ff109b82 */ /* 0x000e220000000a00 */
[----:B------:R-:W-:Y:S01]  /*0700*/  SHF.R.S32.HI R27, RZ, 0x1f, R8 ;  /* 0x0000001fff1b7819 */ /* 0x000fe20000011408 */
[----:B------:R-:W-:Y:S01]  /*0710*/  @!P5 IMAD.WIDE.U32 R4, R57, R10, R70 ;  /* 0x0000000a3904d225 */ /* 0x000fe200078e0046 */
[----:B------:R-:W-:Y:S01]  /*0720*/  IADD3 R0, R58, 0x80, RZ ;  /* 0x000000803a007810 */ /* 0x000fe20007ffe0ff */
[----:B------:R-:W-:Y:S01]  /*0730*/  UIMAD.WIDE UR10, UR9, 0x8, UR10 ;  /* 0x00000008090a78a5 */ /* 0x000fe2000f8e020a */
[----:B------:R-:W-:-:S02]  /*0740*/  ISETP.GE.OR.EX P3, PT, R27, UR19, P6, P3 ;  /* 0x000000131b007c0c */ /* 0x000fc4000b766730 */
[----:B------:R-:W-:Y:S01]  /*0750*/  @!P5 IADD3 R5, R5, R7, RZ ;  /* 0x000000070505d210 */ /* 0x000fe20007ffe0ff */
[----:B------:R-:W4:Y:S01]  /*0760*/  @!P4 LDC.64 R10, c[0x0][0x288] ;  /* 0x0000a200ff0acb82 */ /* 0x000f220000000a00 */
[----:B---3--:R-:W-:Y:S01]  /*0770*/  @!P1 IMAD R20, R9, R2, RZ ;  /* 0x0000000209149224 */ /* 0x008fe200078e02ff */
[C---:B------:R-:W-:Y:S02]  /*0780*/  @!P5 SHF.L.U32 R7, R4.reuse, 0x2, RZ ;  /* 0x000000020407d819 */ /* 0x040fe400000006ff */
[----:B------:R-:W-:Y:S01]  /*0790*/  @!P5 SHF.L.U64.HI R6, R4, 0x2, R5 ;  /* 0x000000020406d819 */ /* 0x000fe20000010205 */
[----:B------:R-:W-:Y:S01]  /*07a0*/  @!P1 IMAD R19, R21, R3, R20 ;  /* 0x0000000315139224 */ /* 0x000fe200078e0214 */
[----:B------:R-:W-:Y:S02]  /*07b0*/  ISETP.GE.U32.AND P2, PT, R0, UR18, PT ;  /* 0x0000001200007c0c */ /* 0x000fe4000bf46070 */
[----:B------:R-:W-:Y:S01]  /*07c0*/  SHF.R.S32.HI R9, RZ, 0x1f, R0 ;  /* 0x0000001fff097819 */ /* 0x000fe20000011400 */
[----:B------:R-:W3:Y:S01]  /*07d0*/  @!P4 LDC.64 R30, c[0x0][0x230] ;  /* 0x00008c00ff1ecb82 */ /* 0x000ee20000000a00 */
[----:B------:R-:W-:-:S02]  /*07e0*/  @!P1 MOV R4, R72 ;  /* 0x0000004800049202 */ /* 0x000fc40000000f00 */
[-C--:B------:R-:W-:Y:S02]  /*07f0*/  @!P1 MOV R5, R71.reuse ;  /* 0x0000004700059202 */ /* 0x080fe40000000f00 */
[----:B------:R-:W-:Y:S02]  /*0800*/  ISETP.GE.OR.EX P2, PT, R9, UR19, P6, P2 ;  /* 0x0000001309007c0c */ /* 0x000fe4000b746720 */
[----:B-1----:R-:W-:Y:S01]  /*0810*/  @!P5 IADD3 R12, P0, R7, R12, RZ ;  /* 0x0000000c070cd210 */ /* 0x002fe20007f1e0ff */
[----:B------:R-:W-:Y:S01]  /*0820*/  @!P1 IMAD.WIDE.U32 R2, R21, R2, R4 ;  /* 0x0000000215029225 */ /* 0x000fe200078e0004 */
[----:B------:R-:W-:Y:S01]  /*0830*/  @!P4 MOV R21, R71 ;  /* 0x000000470015c202 */ /* 0x000fe20000000f00 */
[----:B------:R-:W1:Y:S01]  /*0840*/  @!P3 LDC.64 R4, c[0x0][0x288] ;  /* 0x0000a200ff04bb82 */ /* 0x000e620000000a00 */
[----:B------:R-:W-:Y:S02]  /*0850*/  @!P5 IADD3.X R13, R6, R13, RZ, P0, !PT ;  /* 0x0000000d060dd210 */ /* 0x000fe400007fe4ff */
[----:B--2---:R-:W-:Y:S01]  /*0860*/  @!P5 IADD3 R14, P0, R7, R14, RZ ;  /* 0x0000000e070ed210 */ /* 0x004fe20007f1e0ff */
[----:B----4-:R-:W-:Y:S01]  /*0870*/  @!P4 IMAD R20, R23, R10, RZ ;  /* 0x0000000a1714c224 */ /* 0x010fe200078e02ff */
[----:B------:R-:W-:-:S02]  /*0880*/  @!P1 IADD3 R3, R3, R19, RZ ;  /* 0x0000001303039210 */ /* 0x000fc40007ffe0ff */
[----:B------:R-:W-:Y:S01]  /*0890*/  @!P1 SHF.L.U32 R19, R2, 0x2, RZ ;  /* 0x0000000202139819 */ /* 0x000fe200000006ff */
[----:B------:R-:W-:Y:S01]  /*08a0*/  @!P4 IMAD R23, R18, R11, R20 ;  /* 0x0000000b1217c224 */ /* 0x000fe200078e0214 */
[----:B------:R-:W-:Y:S01]  /*08b0*/  @!P5 IADD3.X R15, R6, R15, RZ, P0, !PT ;  /* 0x0000000f060fd210 */ /* 0x000fe200007fe4ff */
[----:B------:R-:W2:Y:S01]  /*08c0*/  @!P2 LDC.64 R42, c[0x0][0x230] ;  /* 0x00008c00ff2aab82 */ /* 0x000ea20000000a00 */
[----:B------:R-:W-:Y:S02]  /*08d0*/  @!P4 MOV R20, R72 ;  /* 0x000000480014c202 */ /* 0x000fe40000000f00 */
[----:B------:R-:W-:Y:S02]  /*08e0*/  @!P1 SHF.L.U64.HI R26, R2, 0x2, R3 ;  /* 0x00000002021a9819 */ /* 0x000fe40000010203 */
[----:B------:R-:W-:Y:S01]  /*08f0*/  @!P1 IADD3 R24, P0, R19, R24, RZ ;  /* 0x0000001813189210 */ /* 0x000fe20007f1e0ff */
[----:B------:R-:W-:Y:S01]  /*0900*/  @!P4 IMAD.WIDE.U32 R10, R18, R10, R20 ;  /* 0x0000000a120ac225 */ /* 0x000fe200078e0014 */
[----:B------:R-:W-:Y:S01]  /*0910*/  IADD3 R56, R58, 0xe0, RZ ;  /* 0x000000e03a387810 */ /* 0x000fe20007ffe0ff */
[----:B------:R-:W4:Y:S01]  /*0920*/  @!P4 LDC.64 R6, c[0x0][0x228] ;  /* 0x00008a00ff06cb82 */ /* 0x000f220000000a00 */
[----:B------:R-:W-:-:S02]  /*0930*/  @!P1 IADD3.X R25, R26, R25, RZ, P0, !PT ;  /* 0x000000191a199210 */ /* 0x000fc400007fe4ff */
[----:B0-----:R-:W-:Y:S02]  /*0940*/  @!P1 IADD3 R16, P0, R19, R16, RZ ;  /* 0x0000001013109210 */ /* 0x001fe40007f1e0ff */
[----:B------:R-:W-:Y:S01]  /*0950*/  @!P4 IADD3 R11, R11, R23, RZ ;  /* 0x000000170b0bc210 */ /* 0x000fe20007ffe0ff */
[----:B-1----:R-:W-:Y:S01]  /*0960*/  @!P3 IMAD R27, R27, R4, RZ ;  /* 0x000000041b1bb224 */ /* 0x002fe200078e02ff */
[----:B------:R-:W-:Y:S01]  /*0970*/  @!P1 IADD3.X R17, R26, R17, RZ, P0, !PT ;  /* 0x000000111a119210 */ /* 0x000fe200007fe4ff */
[----:B------:R-:W0:Y:S01]  /*0980*/  @!P2 LDC.64 R2, c[0x0][0x288] ;  /* 0x0000a200ff02ab82 */ /* 0x000e220000000a00 */
[----:B------:R-:W-:Y:S01]  /*0990*/  @!P4 SHF.L.U32 R23, R10, 0x2, RZ ;  /* 0x000000020a17c819 */ /* 0x000fe200000006ff */
[----:B------:R-:W-:Y:S01]  /*09a0*/  @!P3 IMAD R5, R8, R5, R27 ;  /* 0x000000050805b224 */ /* 0x000fe200078e021b */
[----:B------:R-:W-:Y:S02]  /*09b0*/  @!P4 SHF.L.U64.HI R26, R10, 0x2, R11 ;  /* 0x000000020a1ac819 */ /* 0x000fe4000001020b */
[----:B------:R-:W-:-:S02]  /*09c0*/  @!P3 MOV R10, R72 ;  /* 0x00000048000ab202 */ /* 0x000fc40000000f00 */
[----:B------:R-:W-:Y:S01]  /*09d0*/  @!P3 MOV R11, R71 ;  /* 0x00000047000bb202 */ /* 0x000fe20000000f00 */
[----:B------:R-:W1:Y:S01]  /*09e0*/  @!P3 LDC.64 R18, c[0x0][0x230] ;  /* 0x00008c00ff12bb82 */ /* 0x000e620000000a00 */
[----:B---3--:R-:W-:Y:S02]  /*09f0*/  @!P4 IADD3 R30, P0, R23, R30, RZ ;  /* 0x0000001e171ec210 */ /* 0x008fe40007f1e0ff */
[----:B------:R-:W-:Y:S01]  /*0a00*/  ISETP.GE.U32.AND P1, PT, R58, UR18, PT ;  /* 0x000000123a007c0c */ /* 0x000fe2000bf26070 */
[----:B------:R-:W-:Y:S01]  /*0a10*/  @!P3 IMAD.WIDE.U32 R10, R8, R4, R10 ;  /* 0x00000004080ab225 */ /* 0x000fe200078e000a */
[----:B------:R-:W-:Y:S02]  /*0a20*/  @!P4 IADD3.X R31, R26, R31, RZ, P0, !PT ;  /* 0x0000001f1a1fc210 */ /* 0x000fe400007fe4ff */
[----:B------:R-:W-:Y:S01]  /*0a30*/  ISETP.GE.OR.EX P1, PT, R59, UR19, P6, P1 ;  /* 0x000000133b007c0c */ /* 0x000fe2000b726710 */
[----:B------:R-:W3:Y:S01]  /*0a40*/  @!P3 LDC.64 R20, c[0x0][0x228] ;  /* 0x00008a00ff14bb82 */ /* 0x000ee20000000a00 */
[----:B----4-:R-:W-:-:S02]  /*0a50*/  @!P4 IADD3 R4, P0, R23, R6, RZ ;  /* 0x000000061704c210 */ /* 0x010fc40007f1e0ff */
[----:B------:R-:W-:Y:S02]  /*0a60*/  @!P3 IADD3 R11, R11, R5, RZ ;  /* 0x000000050b0bb210 */ /* 0x000fe40007ffe0ff */
[----:B------:R-:W-:Y:S02]  /*0a70*/  @!P4 IADD3.X R5, R26, R7, RZ, P0, !PT ;  /* 0x000000071a05c210 */ /* 0x000fe400007fe4ff */
[----:B------:R-:W-:Y:S01]  /*0a80*/  @!P2 MOV R7, R71 ;  /* 0x000000470007a202 */ /* 0x000fe20000000f00 */
[----:B0-----:R-:W-:Y:S01]  /*0a90*/  @!P2 IMAD R6, R9, R2, RZ ;  /* 0x000000020906a224 */ /* 0x001fe200078e02ff */
[C---:B------:R-:W-:Y:S01]  /*0aa0*/  @!P3 SHF.L.U32 R9, R10.reuse, 0x2, RZ ;  /* 0x000000020a09b819 */ /* 0x040fe200000006ff */
[----:B------:R-:W0:Y:S01]  /*0ab0*/  @!P2 LDC.64 R44, c[0x0][0x228] ;  /* 0x00008a00ff2cab82 */ /* 0x000e220000000a00 */
[----:B------:R-:W-:Y:S01]  /*0ac0*/  @!P3 SHF.L.U64.HI R10, R10, 0x2, R11 ;  /* 0x000000020a0ab819 */ /* 0x000fe2000001020b */
[----:B------:R-:W-:Y:S01]  /*0ad0*/  @!P2 IMAD R11, R0, R3, R6 ;  /* 0x00000003000ba224 */ /* 0x000fe200078e0206 */
[----:B------:R-:W-:-:S02]  /*0ae0*/  @!P2 MOV R6, R72 ;  /* 0x000000480006a202 */ /* 0x000fc40000000f00 */
[----:B------:R-:W-:Y:S02]  /*0af0*/  SHF.R.S32.HI R55, RZ, 0x1f, R56 ;  /* 0x0000001fff377819 */ /* 0x000fe40000011438 */
[----:B-1----:R-:W-:Y:S01]  /*0b00*/  @!P3 IADD3 R18, P0, R9, R18, RZ ;  /* 0x000000120912b210 */ /* 0x002fe20007f1e0ff */
[----:B------:R-:W-:Y:S01]  /*0b10*/  @!P2 IMAD.WIDE.U32 R2, R0, R2, R6 ;  /* 0x000000020002a225 */ /* 0x000fe200078e0006 */
[----:B------:R-:W1:Y:S01]  /*0b20*/  @!P1 LDC.64 R46, c[0x0][0x230] ;  /* 0x00008c00ff2e9b82 */ /* 0x000e620000000a00 */
[----:B------:R-:W-:Y:S02]  /*0b30*/  P2R R22, PR, RZ, 0x20 ;  /* 0x00000020ff167803 */ /* 0x000fe40000000000 */
[----:B------:R-:W-:Y:S02]  /*0b40*/  @!P3 IADD3.X R19, R10, R19, RZ, P0, !PT ;  /* 0x000000130a13b210 */ /* 0x000fe400007fe4ff */
[----:B------:R-:W-:Y:S02]  /*0b50*/  @!P2 IADD3 R7, R3, R11, RZ ;  /* 0x0000000b0307a210 */ /* 0x000fe40007ffe0ff */
[----:B------:R-:W-:-:S02]  /*0b60*/  @!P2 SHF.L.U32 R3, R2, 0x2, RZ ;  /* 0x000000020203a819 */ /* 0x000fc400000006ff */
[----:B------:R-:W-:Y:S02]  /*0b70*/  @!P2 SHF.L.U64.HI R2, R2, 0x2, R7 ;  /* 0x000000020202a819 */ /* 0x000fe40000010207 */
[----:B------:R-:W4:Y:S01]  /*0b80*/  @!P1 LDC.64 R6, c[0x0][0x288] ;  /* 0x0000a200ff069b82 */ /* 0x000f220000000a00 */
[----:B---3--:R-:W-:Y:S02]  /*0b90*/  @!P3 IADD3 R20, P0, R9, R20, RZ ;  /* 0x000000140914b210 */ /* 0x008fe40007f1e0ff */
[----:B------:R-:W-:Y:S02]  /*0ba0*/  IADD3 R9, R58, 0xa0, RZ ;  /* 0x000000a03a097810 */ /* 0x000fe40007ffe0ff */
[----:B------:R-:W-:Y:S02]  /*0bb0*/  @!P3 IADD3.X R21, R10, R21, RZ, P0, !PT ;  /* 0x000000150a15b210 */ /* 0x000fe400007fe4ff */
[----:B--2---:R-:W-:-:S04]  /*0bc0*/  @!P2 IADD3 R42, P0, R3, R42, RZ ;  /* 0x0000002a032aa210 */ /* 0x004fc80007f1e0ff */
[C---:B------:R-:W-:Y:S02]  /*0bd0*/  @!P2 IADD3.X R43, R2.reuse, R43, RZ, P0, !PT ;  /* 0x0000002b022ba210 */ /* 0x040fe400007fe4ff */
[----:B0-----:R-:W-:Y:S02]  /*0be0*/  @!P2 IADD3 R44, P0, R3, R44, RZ ;  /* 0x0000002c032ca210 */ /* 0x001fe40007f1e0ff */
[----:B------:R-:W-:Y:S02]  /*0bf0*/  @!P1 MOV R3, R71 ;  /* 0x0000004700039202 */ /* 0x000fe40000000f00 */
[----:B------:R-:W-:Y:S02]  /*0c00*/  @!P2 IADD3.X R45, R2, R45, RZ, P0, !PT ;  /* 0x0000002d022da210 */ /* 0x000fe400007fe4ff */
[----:B------:R-:W-:Y:S01]  /*0c10*/  @!P1 MOV R2, R72 ;  /* 0x0000004800029202 */ /* 0x000fe20000000f00 */
[----:B----4-:R-:W-:-:S04]  /*0c20*/  @!P1 IMAD R0, R59, R6, RZ ;  /* 0x000000063b009224 */ /* 0x010fc800078e02ff */
[----:B------:R-:W-:-:S04]  /*0c30*/  @!P1 IMAD.WIDE.U32 R2, R58, R6, R2 ;  /* 0x000000063a029225 */ /* 0x000fc800078e0002 */
[----:B------:R-:W-:Y:S01]  /*0c40*/  @!P1 IMAD R7, R58, R7, R0 ;  /* 0x000000073a079224 */ /* 0x000fe200078e0200 */
[----:B------:R-:W-:-:S04]  /*0c50*/  @!P1 SHF.L.U32 R37, R2, 0x2, RZ ;  /* 0x0000000202259819 */ /* 0x000fc800000006ff */
[----:B------:R-:W-:Y:S02]  /*0c60*/  @!P1 IADD3 R3, R3, R7, RZ ;  /* 0x0000000703039210 */ /* 0x000fe40007ffe0ff */
[----:B------:R-:W0:Y:S01]  /*0c70*/  @!P1 LDC.64 R6, c[0x0][0x228] ;  /* 0x00008a00ff069b82 */ /* 0x000e220000000a00 */
[C---:B-1----:R-:W-:Y:S02]  /*0c80*/  @!P1 IADD3 R46, P0, R37.reuse, R46, RZ ;  /* 0x0000002e252e9210 */ /* 0x042fe40007f1e0ff */
[----:B------:R-:W-:Y:S02]  /*0c90*/  @!P1 SHF.L.U64.HI R2, R2, 0x2, R3 ;  /* 0x0000000202029819 */ /* 0x000fe40000010203 */
[----:B------:R-:W-:Y:S02]  /*0ca0*/  SHF.R.S32.HI R3, RZ, 0x1f, R9 ;  /* 0x0000001fff037819 */ /* 0x000fe40000011409 */
[----:B------:R-:W-:Y:S02]  /*0cb0*/  @!P1 IADD3.X R47, R2, R47, RZ, P0, !PT ;  /* 0x0000002f022f9210 */ /* 0x000fe400007fe4ff */
[----:B0-----:R-:W-:-:S04]  /*0cc0*/  @!P1 IADD3 R36, P0, R37, R6, RZ ;  /* 0x0000000625249210 */ /* 0x001fc80007f1e0ff */
        /* <DEDUP_REMOVED lines=37> */
[----:B------:R-:W-:Y:S02]  /*0f20*/  CS2R R32, SRZ ;  /* 0x0000000000207805 */ /* 0x000fe4000001ff00 */
[----:B------:R-:W-:Y:S02]  /*0f30*/  CS2R R10, SRZ ;  /* 0x00000000000a7805 */ /* 0x000fe4000001ff00 */
        /* <DEDUP_REMOVED lines=24> */
[----:B------:R-:W-:-:S02]  /*10c0*/  ISETP.NE.AND P5, PT, R67, RZ, PT ;  /* 0x000000ff4300720c */ /* 0x000fc40003fa5270 */
[----:B0-----:R-:W-:Y:S02]  /*10d0*/  CS2R R26, SRZ ;  /* 0x00000000001a7805 */ /* 0x001fe4000001ff00 */
[----:B------:R-:W-:Y:S02]  /*10e0*/  CS2R R8, SRZ ;  /* 0x0000000000087805 */ /* 0x000fe4000001ff00 */
[----:B-1----:R-:W-:Y:S02]  /*10f0*/  CS2R R12, SRZ ;  /* 0x00000000000c7805 */ /* 0x002fe4000001ff00 */
[----:B------:R0:W5:Y:S01]  /*1100*/  @!P3 LDG.E.64 R26, desc[UR14][R18.64] ;  /* 0x0000000e121ab981 */ /* 0x000162000c1e1b00 */
[----:B--2---:R-:W-:-:S03]  /*1110*/  CS2R R14, SRZ ;  /* 0x00000000000e7805 */ /* 0x004fc6000001ff00 */
[----:B------:R1:W5:Y:S04]  /*1120*/  @!P4 LDG.E.64 R12, desc[UR14][R4.64] ;  /* 0x0000000e040cc981 */ /* 0x000368000c1e1b00 */
[----:B------:R2:W5:Y:S01]  /*1130*/  @!P5 LDG.E.64 R32, desc[UR14][R24.64] ;  /* 0x0000000e1820d981 */ /* 0x000562000c1e1b00 */
[----:B0-----:R-:W-:-:S03]  /*1140*/  CS2R R18, SRZ ;  /* 0x0000000000127805 */ /* 0x001fc6000001ff00 */
[----:B------:R0:W5:Y:S01]  /*1150*/  @!P5 LDG.E.64 R10, desc[UR14][R16.64] ;  /* 0x0000000e100ad981 */ /* 0x000162000c1e1b00 */
[----:B-1----:R-:W-:-:S03]  /*1160*/  CS2R R4, SRZ ;  /* 0x0000000000047805 */ /* 0x002fc6000001ff00 */
[----:B------:R1:W5:Y:S01]  /*1170*/  @!P3 LDG.E.64 R14, desc[UR14][R20.64] ;  /* 0x0000000e140eb981 */ /* 0x000362000c1e1b00 */
[----:B--2---:R-:W-:-:S03]  /*1180*/  CS2R R24, SRZ ;  /* 0x0000000000187805 */ /* 0x004fc6000001ff00 */
[----:B------:R2:W5:Y:S01]  /*1190*/  @!P6 LDG.E.64 R8, desc[UR14][R48.64] ;  /* 0x0000000e3008e981 */ /* 0x000562000c1e1b00 */
[----:B0-----:R-:W-:-:S03]  /*11a0*/  CS2R R16, SRZ ;  /* 0x0000000000107805 */ /* 0x001fc6000001ff00 */
[----:B------:R2:W5:Y:S01]  /*11b0*/  @!P2 LDG.E.64 R24, desc[UR14][R42.64] ;  /* 0x0000000e2a18a981 */ /* 0x000562000c1e1b00 */
[----:B-1----:R-:W-:-:S03]  /*11c0*/  CS2R R20, SRZ ;  /* 0x0000000000147805 */ /* 0x002fc6000001ff00 */
[----:B------:R2:W5:Y:S04]  /*11d0*/  @!P2 LDG.E.64 R16, desc[UR14][R44.64] ;  /* 0x0000000e2c10a981 */ /* 0x000568000c1e1b00 */
[----:B------:R2:W5:Y:S04]  /*11e0*/  @!P1 LDG.E.64 R18, desc[UR14][R36.64] ;  /* 0x0000000e24129981 */ /* 0x000568000c1e1b00 */
[----:B------:R2:W5:Y:S04]  /*11f0*/  @!P0 LDG.E.64 R4, desc[UR14][R38.64] ;  /* 0x0000000e26048981 */ /* 0x000568000c1e1b00 */
[----:B------:R2:W5:Y:S01]  /*1200*/  @!P0 LDG.E.64 R20, desc[UR14][R40.64] ;  /* 0x0000000e28148981 */ /* 0x000562000c1e1b00 */
[----:B------:R-:W-:Y:S01]  /*1210*/  ISETP.GT.U32.AND P5, PT, R66, 0xff, PT ;  /* 0x000000ff4200780c */ /* 0x000fe20003fa4070 */
[----:B------:R-:W-:Y:S01]  /*1220*/  UMOV UR17, 0x3f800000 ;  /* 0x3f80000000117882 */ /* 0x000fe20000000000 */
[----:B------:R-:W-:Y:S01]  /*1230*/  @UP0 UMOV UR17, UR10 ;  /* 0x0000000a00110c82 */ /* 0x000fe20008000000 */
[----:B------:R-:W-:Y:S01]  /*1240*/  BSSY B0, `(.L_x_1647) ;  /* 0x0000015000007945 */ /* 0x000fe20003800000 */
[----:B------:R-:W-:-:S02]  /*1250*/  CS2R R64, SRZ ;  /* 0x0000000000407805 */ /* 0x000fc4000001ff00 */
[----:B------:R-:W-:-:S07]  /*1260*/  CS2R R62, SRZ ;  /* 0x00000000003e7805 */ /* 0x000fce000001ff00 */
[----:B--2---:R-:W-:Y:S05]  /*1270*/  @P5 BRA `(.L_x_1648) ;  /* 0x0000000000445947 */ /* 0x004fea0003800000 */
[C---:B------:R-:W-:Y:S01]  /*1280*/  SHF.L.U32 R39, R34.reuse, 0x1, RZ ;  /* 0x0000000122277819 */ /* 0x040fe200000006ff */
[----:B------:R-:W-:Y:S01]  /*1290*/  ULDC.64 UR10, c[0x0][0x238] ;  /* 0x00008e00000a7ab9 */ /* 0x000fe20000000a00 */
[----:B------:R-:W-:Y:S02]  /*12a0*/  SHF.L.U64.HI R0, R34, 0x1, R35 ;  /* 0x0000000122007819 */ /* 0x000fe40000010223 */
[----:B------:R-:W-:-:S04]  /*12b0*/  IADD3 R34, P5, R39, UR10, RZ ;  /* 0x0000000a27227c10 */ /* 0x000fc8000ffbe0ff */
[----:B------:R-:W-:Y:S02]  /*12c0*/  IADD3.X R35, R0, UR11, RZ, P5, !PT ;  /* 0x0000000b00237c10 */ /* 0x000fe4000affe4ff */
[----:B------:R-:W-:-:S03]  /*12d0*/  ISETP.NE.AND P5, PT, RZ, UR16, PT ;  /* 0x00000010ff007c0c */ /* 0x000fc6000bfa5270 */
[----:B------:R-:W2:Y:S04]  /*12e0*/  LDG.E.U16 R65, desc[UR14][R34.64] ;  /* 0x0000000e22417981 */ /* 0x000ea8000c1e1500 */
[----:B------:R-:W3:Y:S06]  /*12f0*/  LDG.E.U16 R62, desc[UR14][R34.64+0x2] ;  /* 0x0000020e223e7981 */ /* 0x000eec000c1e1500 */
[----:B------:R-:W0:Y:S02]  /*1300*/  @P5 LDC.64 R36, c[0x0][0x240] ;  /* 0x00009000ff245b82 */ /* 0x000e240000000a00 */
        /* <DEDUP_REMOVED lines=8> */
.L_x_1648:
[----:B------:R-:W-:Y:S05]  /*1390*/  BSYNC B0 ;  /* 0x0000000000007941 */ /* 0x000fea0003800000 */
.L_x_1647:
[----:B------:R-:W-:Y:S01]  /*13a0*/  ISETP.NE.AND P5, PT, RZ, UR16, PT ;  /* 0x00000010ff007c0c */ /* 0x000fe2000bfa5270 */
[----:B-----5:R-:W-:Y:S01]  /*13b0*/  FADD.FTZ R30, R30, -UR13 ;  /* 0x8000000d1e1e7e21 */ /* 0x020fe20008010000 */
[----:B------:R-:W-:Y:S01]  /*13c0*/  FADD.FTZ R53, R31, -UR13 ;  /* 0x8000000d1f357e21 */ /* 0x000fe20008010000 */
[----:B------:R-:W-:Y:S01]  /*13d0*/  FADD.FTZ R52, R32, -UR13 ;  /* 0x8000000d20347e21 */ /* 0x000fe20008010000 */
[----:B------:R-:W-:Y:S01]  /*13e0*/  FADD.FTZ R51, R33, -UR13 ;  /* 0x8000000d21337e21 */ /* 0x000fe20008010000 */
[----:B------:R-:W-:Y:S01]  /*13f0*/  P2R R0, PR, RZ, 0x20 ;  /* 0x00000020ff007803 */ /* 0x000fe20000000000 */
[----:B------:R-:W-:Y:S01]  /*1400*/  FMUL.FTZ R54, R30, UR17 ;  /* 0x000000111e367c20 */ /* 0x000fe20008410000 */
[----:B------:R-:W-:Y:S01]  /*1410*/  MOV R33, R10 ;  /* 0x0000000a00217202 */ /* 0x000fe20000000f00 */
        /* <DEDUP_REMOVED lines=22> */
.L_x_1649:
        /* <DEDUP_REMOVED lines=26> */
.L_x_1650:
        /* <DEDUP_REMOVED lines=31> */
.L_x_1651:
        /* <DEDUP_REMOVED lines=31> */
.L_x_1652:
        /* <DEDUP_REMOVED lines=31> */
.L_x_1653:
        /* <DEDUP_REMOVED lines=31> */
.L_x_1654:
        /* <DEDUP_REMOVED lines=31> */
.L_x_1655:
        /* <DEDUP_REMOVED lines=28> */
[----:B------:R-:W-:-:S04]  /*2290*/  FFMA.FTZ R23, R23, R76, 1 ;  /* 0x3f80000017177423 */ /* 0x000fc8000001004c */
[----:B------:R-:W-:Y:S01]  /*22a0*/  FMUL.FTZ R22, R22, R23 ;  /* 0x0000001716167220 */ /* 0x000fe20000410000 */
[----:B------:R-:W-:-:S07]  /*22b0*/  FMUL.FTZ R23, R40, R75 ;  /* 0x0000004b28177220 */ /* 0x000fce0000410000 */
.L_x_1656:
        /* <DEDUP_REMOVED lines=98> */
.L_x_1658:
[----:B------:R-:W-:Y:S05]  /*28e0*/  BSYNC B0 ;  /* 0x0000000000007941 */ /* 0x000fea0003800000 */
.L_x_1657:
        /* <DEDUP_REMOVED lines=160> */
.L_x_1660:
[----:B------:R-:W-:Y:S05]  /*32f0*/  BSYNC B0 ;  /* 0x0000000000007941 */ /* 0x000fea0003800000 */
.L_x_1659:
        /* <DEDUP_REMOVED lines=19> */
.L_x_1662:
[----:B------:R-:W-:Y:S05]  /*3430*/  BSYNC B0 ;  /* 0x0000000000007941 */ /* 0x000fea0003800000 */
.L_x_1661:
        /* <DEDUP_REMOVED lines=35> */
.L_x_1665:
[----:B------:R-:W2:Y:S04]  /*3670*/  LDG.E.STRONG.GPU R28, desc[UR14][R24.64] ;  /* 0x0000000e181c7981 */ /* 0x000ea8000c1ef900 */
[----:B--2---:R-:W-:Y:S01]  /*3680*/  CCTL.IVALL ;  /* 0x00000000ff00798f */ /* 0x004fe20002000000 */
[----:B------:R-:W-:Y:S05]  /*3690*/  YIELD ;  /* 0x0000000000007946 */ /* 0x000fea0003800000 */
[----:B------:R-:W-:-:S13]  /*36a0*/  ISETP.NE.AND P6, PT, R28, R31, PT ;  /* 0x0000001f1c00720c */ /* 0x000fda0003fc5270 */
[----:B------:R-:W-:Y:S05]  /*36b0*/  @P6 BRA `(.L_x_1665) ;  /* 0xfffffffc00ec6947 */ /* 0x000fea000383ffff */
.L_x_1664:
        /* <DEDUP_REMOVED lines=20> */
.L_x_1669:
        /* <DEDUP_REMOVED lines=117> */
.L_x_1668:
        /* <DEDUP_REMOVED lines=62> */
.L_x_1670:
[----:B------:R-:W-:-:S06]  /*4330*/  UISETP.NE.OR UP0, UPT, UR10, URZ, UP0 ;  /* 0x0000003f0a00728c */ /* 0x000fcc0008705670 */
[----:B------:R-:W-:-:S13]  /*4340*/  PLOP3.LUT P6, PT, PT, PT, UP0, 0x80, 0x0 ;  /* 0x000000000000781c */ /* 0x000fda0003fcf008 */
[----:B------:R-:W-:Y:S05]  /*4350*/  @!P6 BRA `(.L_x_1666) ;  /* 0x000000000088e947 */ /* 0x000fea0003800000 */
.L_x_1667:
[----:B------:R-:W0:Y:S01]  /*4360*/  S2UR UR11, SR_CTAID.X ;  /* 0x00000000000b79c3 */ /* 0x000e220000002500 */
[----:B------:R-:W-:Y:S01]  /*4370*/  NOP ;  /* 0x0000000000007918 */ /* 0x000fe20000000000 */
.L_x_1671:
        /* <DEDUP_REMOVED lines=32> */
.L_x_1666:
        /* <DEDUP_REMOVED lines=10> */
.L_x_1673:
[----:B------:R-:W-:Y:S05]  /*4620*/  BSYNC B0 ;  /* 0x0000000000007941 */ /* 0x000fea0003800000 */
.L_x_1672:
        /* <DEDUP_REMOVED lines=17> */
.L_x_1663:
        /* <DEDUP_REMOVED lines=34> */
.L_x_1674:
        /* <DEDUP_REMOVED lines=19> */
.L_x_1676:
[----:B------:R-:W-:Y:S05]  /*4a90*/  BSYNC B0 ;  /* 0x0000000000007941 */ /* 0x000fea0003800000 */
.L_x_1675:
        /* <DEDUP_REMOVED lines=21> */
.L_x_1677:
[----:B------:R-:W-:Y:S01]  /*4bf0*/  ISETP.NE.AND P5, PT, R67, RZ, PT ;  /* 0x000000ff4300720c */ /* 0x000fe20003fa5270 */
[----:B------:R-:W-:-:S12]  /*4c00*/  BSSY B0, `(.L_x_1678) ;  /* 0x0000015000007945 */ /* 0x000fd80003800000 */
[----:B------:R-:W-:Y:S05]  /*4c10*/  @P5 BRA `(.L_x_1679) ;  /* 0x00000000004c5947 */ /* 0x000fea0003800000 */
[----:B------:R-:W-:Y:S01]  /*4c20*/  IADD3 R23, R58, 0x20, RZ ;  /* 0x000000203a177810 */ /* 0x000fe20007ffe0ff */
[----:B------:R-:W-:Y:S01]  /*4c30*/  ULDC.64 UR10, c[0x0][0x288] ;  /* 0x0000a200000a7ab9 */ /* 0x000fe20000000a00 */
[----:B0-----:R-:W-:Y:S01]  /*4c40*/  MOV R18, R72 ;  /* 0x0000004800127202 */ /* 0x001fe20000000f00 */
[-CC-:B------:R-:W-:Y:S01]  /*4c50*/  FFMA.FTZ R52, R52, R27.reuse, R26.reuse ;  /* 0x0000001b34347223 */ /* 0x180fe2000001001a */
[----:B------:R-:W-:Y:S01]  /*4c60*/  SHF.R.S32.HI R22, RZ, 0x1f, R23 ;  /* 0x0000001fff167819 */ /* 0x000fe20000011417 */
[----:B------:R-:W-:Y:S01]  /*4c70*/  FFMA.FTZ R51, R51, R27, R26 ;  /* 0x0000001b33337223 */ /* 0x000fe2000001001a */
[----:B------:R-:W-:-:S03]  /*4c80*/  MOV R19, R71 ;  /* 0x0000004700137202 */ /* 0x000fc60000000f00 */
[----:B------:R-:W-:Y:S02]  /*4c90*/  IMAD R22, R22, UR10, RZ ;  /* 0x0000000a16167c24 */ /* 0x000fe4000f8e02ff */
        /* <DEDUP_REMOVED lines=11> */
.L_x_1679:
[----:B------:R-:W-:Y:S05]  /*4d50*/  BSYNC B0 ;  /* 0x0000000000007941 */ /* 0x000fea0003800000 */
.L_x_1678:
        /* <DEDUP_REMOVED lines=27> */
.L_x_1680:
[----:B------:R-:W-:Y:S04]  /*4f10*/  BSSY B0, `(.L_x_1681) ;  /* 0x0000015000007945 */ /* 0x000fe80003800000 */
[----:B------:R-:W-:Y:S05]  /*4f20*/  @P4 BRA `(.L_x_1682) ;  /* 0x00000000004c4947 */ /* 0x000fea0003800000 */
        /* <DEDUP_REMOVED lines=19> */
.L_x_1682:
[----:B------:R-:W-:Y:S05]  /*5060*/  BSYNC B0 ;  /* 0x0000000000007941 */ /* 0x000fea0003800000 */
.L_x_1681:
        /* <DEDUP_REMOVED lines=19> */
.L_x_1683:
[----:B------:R-:W-:Y:S04]  /*51a0*/  BSSY B0, `(.L_x_1684) ;  /* 0x0000015000007945 */ /* 0x000fe80003800000 */
[----:B------:R-:W-:Y:S05]  /*51b0*/  @P3 BRA `(.L_x_1685) ;  /* 0x00000000004c3947 */ /* 0x000fea0003800000 */
[----:B--2---:R-:W-:Y:S01]  /*51c0*/  IADD3 R13, R58, 0x60, RZ ;  /* 0x000000603a0d7810 */ /* 0x004fe20007ffe0ff */
        /* <DEDUP_REMOVED lines=18> */
.L_x_1685:
[----:B------:R-:W-:Y:S05]  /*52f0*/  BSYNC B0 ;  /* 0x0000000000007941 */ /* 0x000fea0003800000 */
.L_x_1684:
[----:B------:R-:W-:Y:S05]  /*5300*/  @!P6 BRA `(.L_x_1686) ;  /* 0x000000000048e947 */ /* 0x000fea0003800000 */
[----:B-1----:R-:W-:Y:S01]  /*5310*/  FFMA.FTZ R10, R46, R65, R63 ;  /* 0x000000412e0a7223 */ /* 0x002fe2000001003f */
[----:B------:R-:W-:-:S03]  /*5320*/  FFMA.FTZ R11, R45, R62, R64 ;  /* 0x0000003e2d0b7223 */ /* 0x000fc60000010040 */
[----:B--23--:R-:W-:Y:S01]  /*5330*/  FMUL.FTZ R12, R10, -1.4426950216293334961 ;  /* 0xbfb8aa3b0a0c7820 */ /* 0x00cfe20000410000 */
        /* <DEDUP_REMOVED lines=15> */
.L_x_1686:
[----:B------:R-:W-:Y:S04]  /*5430*/  BSSY B0, `(.L_x_1687) ;  /* 0x0000015000007945 */ /* 0x000fe80003800000 */
[----:B------:R-:W-:Y:S05]  /*5440*/  @P2 BRA `(.L_x_1688) ;  /* 0x00000000004c2947 */ /* 0x000fea0003800000 */
[----:B------:R-:W-:Y:S01]  /*5450*/  IADD3 R15, R58, 0x80, RZ ;  /* 0x000000803a0f7810 */ /* 0x000fe20007ffe0ff */
        /* <DEDUP_REMOVED lines=9> */
[----:B--23--:R-:W-:-:S04]  /*54f0*/  IMAD.WIDE.U32 R12, R15, UR10, R10 ;  /* 0x0000000a0f0c7c25 */ /* 0x00cfc8000f8e000a */
        /* <DEDUP_REMOVED lines=8> */
.L_x_1688:
[----:B------:R-:W-:Y:S05]  /*5580*/  BSYNC B0 ;  /* 0x0000000000007941 */ /* 0x000fea0003800000 */
.L_x_1687:
[----:B------:R-:W-:Y:S05]  /*5590*/  @!P6 BRA `(.L_x_1689) ;  /* 0x000000000048e947 */ /* 0x000fea0003800000 */
[----:B-1--4-:R-:W-:Y:S01]  /*55a0*/  FFMA.FTZ R10, R44, R65, R63 ;  /* 0x000000412c0a7223 */ /* 0x012fe2000001003f */
        /* <DEDUP_REMOVED lines=17> */
.L_x_1689:
[----:B------:R-:W-:Y:S04]  /*56c0*/  BSSY B0, `(.L_x_1690) ;  /* 0x0000015000007945 */ /* 0x000fe80003800000 */
[----:B------:R-:W-:Y:S05]  /*56d0*/  @P0 BRA `(.L_x_1691) ;  /* 0x00000000004c0947 */ /* 0x000fea0003800000 */
[----:B------:R-:W-:Y:S01]  /*56e0*/  IADD3 R15, R58, 0xa0, RZ ;  /* 0x000000a03a0f7810 */ /* 0x000fe20007ffe0ff */
[----:B------:R-:W-:Y:S01]  /*56f0*/  ULDC.64 UR10, c[0x0][0x288] ;  /* 0x0000a200000a7ab9 */ /* 0x000fe20000000a00 */
[----:B-1--4-:R-:W-:Y:S01]  /*5700*/  MOV R10, R72 ;  /* 0x00000048000a7202 */ /* 0x012fe20000000f00 */
        /* <DEDUP_REMOVED lines=16> */
.L_x_1691:
[----:B------:R-:W-:Y:S05]  /*5810*/  BSYNC B0 ;  /* 0x0000000000007941 */ /* 0x000fea0003800000 */
.L_x_1690:
[----:B------:R-:W-:Y:S05]  /*5820*/  @!P6 BRA `(.L_x_1692) ;  /* 0x000000000048e947 */ /* 0x000fea0003800000 */
[----:B------:R-:W-:Y:S01]  /*5830*/  FFMA.FTZ R5, R0, R65, R63 ;  /* 0x0000004100057223 */ /* 0x000fe2000001003f */
[----:B-1--4-:R-:W-:-:S03]  /*5840*/  FFMA.FTZ R10, R2, R62, R64 ;  /* 0x0000003e020a7223 */ /* 0x012fc60000010040 */
[----:B------:R-:W-:Y:S01]  /*5850*/  FMUL.FTZ R11, R5, -1.4426950216293334961 ;  /* 0xbfb8aa3b050b7820 */ /* 0x000fe20000410000 */
[----:B------:R-:W-:-:S05]  /*5860*/  FMUL.FTZ R14, R10, -1.4426950216293334961 ;  /* 0xbfb8aa3b0a0e7820 */ /* 0x000fca0000410000 */
[----:B------:R-:W2:Y:S08]  /*5870*/  MUFU.EX2 R11, R11 ;  /* 0x0000000b000b7308 */ /* 0x000eb00000000800 */
[----:B------:R-:W1:Y:S01]  /*5880*/  MUFU.EX2 R14, R14 ;  /* 0x0000000e000e7308 */ /* 0x000e620000000800 */
[----:B--23--:R-:W-:-:S07]  /*5890*/  FADD.FTZ R12, R11, 1 ;  /* 0x3f8000000b0c7421 */ /* 0x00cfce0000010000 */
        /* <DEDUP_REMOVED lines=11> */
.L_x_1692:
[----:B------:R-:W-:Y:S04]  /*5950*/  BSSY B0, `(.L_x_1693) ;  /* 0x0000014000007945 */ /* 0x000fe80003800000 */
[----:B------:R-:W-:Y:S05]  /*5960*/  @P1 BRA `(.L_x_1694) ;  /* 0x0000000000481947 */ /* 0x000fea0003800000 */
[----:B--23--:R-:W-:Y:S01]  /*5970*/  SHF.R.S32.HI R12, RZ, 0x1f, R57 ;  /* 0x0000001fff0c7819 */ /* 0x00cfe20000011439 */
[----:B------:R-:W-:Y:S01]  /*5980*/  ULDC.64 UR10, c[0x0][0x288] ;  /* 0x0000a200000a7ab9 */ /* 0x000fe20000000a00 */
[----:B-1--4-:R-:W-:Y:S01]  /*5990*/  MOV R10, R72 ;  /* 0x00000048000a7202 */ /* 0x012fe20000000f00 */
[--C-:B------:R-:W-:Y:S01]  /*59a0*/  FFMA.FTZ R0, R0, R27, R26.reuse ;  /* 0x0000001b00007223 */ /* 0x100fe2000001001a */
[----:B------:R-:W-:Y:S01]  /*59b0*/  MOV R11, R71 ;  /* 0x00000047000b7202 */ /* 0x000fe20000000f00 */
[----:B------:R-:W-:Y:S02]  /*59c0*/  IMAD R12, R12, UR10, RZ ;  /* 0x0000000a0c0c7c24 */ /* 0x000fe4000f8e02ff */
[----:B------:R-:W-:Y:S01]  /*59d0*/  FFMA.FTZ R5, R2, R27, R26 ;  /* 0x0000001b02057223 */ /* 0x000fe2000001001a */
[----:B------:R-:W-:Y:S01]  /*59e0*/  FFMA.FTZ R0, R65, R6, -R0 ;  /* 0x0000000641007223 */ /* 0x000fe20000010800 */
[----:B------:R-:W-:-:S04]  /*59f0*/  IMAD.WIDE.U32 R10, R57, UR10, R10 ;  /* 0x0000000a390a7c25 */ /* 0x000fc8000f8e000a */
        /* <DEDUP_REMOVED lines=9> */
.L_x_1694:
[----:B------:R-:W-:Y:S05]  /*5a90*/  BSYNC B0 ;  /* 0x0000000000007941 */ /* 0x000fea0003800000 */
.L_x_1693:
[----:B------:R-:W-:Y:S05]  /*5aa0*/  @!P6 BRA `(.L_x_1695) ;  /* 0x000000000048e947 */ /* 0x000fea0003800000 */
[----:B------:R-:W-:Y:S01]  /*5ab0*/  FFMA.FTZ R63, R3, R65, R63 ;  /* 0x00000041033f7223 */ /* 0x000fe2000001003f */
[----:B------:R-:W-:-:S03]  /*5ac0*/  FFMA.FTZ R64, R4, R62, R64 ;  /* 0x0000003e04407223 */ /* 0x000fc60000010040 */
[----:B------:R-:W-:Y:S01]  /*5ad0*/  FMUL.FTZ R0, R63, -1.4426950216293334961 ;  /* 0xbfb8aa3b3f007820 */ /* 0x000fe20000410000 */
[----:B-1----:R-:W-:-:S05]  /*5ae0*/  FMUL.FTZ R6, R64, -1.4426950216293334961 ;  /* 0xbfb8aa3b40067820 */ /* 0x002fca0000410000 */
[----:B------:R-:W1:Y:S08]  /*5af0*/  MUFU.EX2 R0, R0 ;  /* 0x0000000000007308 */ /* 0x000e700000000800 */
[----:B------:R-:W5:Y:S01]  /*5b00*/  MUFU.EX2 R6, R6 ;  /* 0x0000000600067308 */ /* 0x000f620000000800 */
[----:B-1----:R-:W-:-:S07]  /*5b10*/  FADD.FTZ R2, R0, 1 ;  /* 0x3f80000000027421 */ /* 0x002fce0000010000 */
[----:B------:R-:W2:Y:S01]  /*5b20*/  MUFU.RCP R5, R2 ;  /* 0x0000000200057308 */ /* 0x000ea20000001000 */
[----:B-----5:R-:W-:-:S07]  /*5b30*/  FADD.FTZ R7, R6, 1 ;  /* 0x3f80000006077421 */ /* 0x020fce0000010000 */
[----:B----4-:R-:W1:Y:S01]  /*5b40*/  MUFU.RCP R10, R7 ;  /* 0x00000007000a7308 */ /* 0x010e620000001000 */
[----:B--23--:R-:W-:Y:S01]  /*5b50*/  FADD.FTZ R12, -R5, 1 ;  /* 0x3f800000050c7421 */ /* 0x00cfe20000010100 */
[----:B------:R-:W-:-:S03]  /*5b60*/  FMUL.FTZ R8, R8, R5 ;  /* 0x0000000508087220 */ /* 0x000fc60000410000 */
[----:B------:R-:W-:Y:S01]  /*5b70*/  FFMA.FTZ R63, R63, R12, 1 ;  /* 0x3f8000003f3f7423 */ /* 0x000fe2000001000c */
[----:B-1----:R-:W-:Y:S01]  /*5b80*/  FADD.FTZ R11, -R10, 1 ;  /* 0x3f8000000a0b7421 */ /* 0x002fe20000010100 */
[----:B------:R-:W-:Y:S02]  /*5b90*/  FMUL.FTZ R9, R9, R10 ;  /* 0x0000000a09097220 */ /* 0x000fe40000410000 */
[----:B------:R-:W-:Y:S01]  /*5ba0*/  FMUL.FTZ R8, R8, R63 ;  /* 0x0000003f08087220 */ /* 0x000fe20000410000 */
[----:B------:R-:W-:-:S04]  /*5bb0*/  FFMA.FTZ R64, R64, R11, 1 ;  /* 0x3f80000040407423 */ /* 0x000fc8000001000b */
[----:B------:R-:W-:-:S07]  /*5bc0*/  FMUL.FTZ R9, R9, R64 ;  /* 0x0000004009097220 */ /* 0x000fce0000410000 */
.L_x_1695:
        /* <DEDUP_REMOVED lines=18> */
.L_x_1697:
[----:B------:R-:W-:Y:S05]  /*5cf0*/  BSYNC B0 ;  /* 0x0000000000007941 */ /* 0x000fea0003800000 */
.L_x_1696:
        /* <DEDUP_REMOVED lines=9> */
.L_x_1646:
[----:B------:R-:W5:Y:S01]  /*5d90*/  LDC R4, c[0x0][0xc] ;  /* 0x00000300ff047b82 */ /* 0x000f620000000800 */
[----:B------:R-:W-:Y:S01]  /*5da0*/  ISETP.NE.AND P1, PT, R66, RZ, PT ;  /* 0x000000ff4200720c */ /* 0x000fe20003f25270 */
[----:B------:R-:W-:Y:S06]  /*5db0*/  BSSY B0, `(.L_x_1699) ;  /* 0x0000011000007945 */ /* 0x000fec0003800000 */
[----:B-1----:R-:W1:Y:S08]  /*5dc0*/  LDC R7, c[0x0][0x10] ;  /* 0x00000400ff077b82 */ /* 0x002e700000000800 */
[----:B0-----:R-:W0:Y:S01]  /*5dd0*/  LDC.64 R2, c[0x0][0x258] ;  /* 0x00009600ff027b82 */ /* 0x001e220000000a00 */
[----:B-----5:R-:W-:-:S02]  /*5de0*/  ISETP.NE.AND P0, PT, R4, 0x1, PT ;  /* 0x000000010400780c */ /* 0x020fc40003f05270 */
[----:B-1----:R-:W-:-:S04]  /*5df0*/  SHF.L.U32 R0, R7, 0x1, RZ ;  /* 0x0000000107007819 */ /* 0x002fc800000006ff */
        /* <DEDUP_REMOVED lines=12> */
.L_x_1700:
[----:B------:R-:W-:Y:S05]  /*5ec0*/  BSYNC B0 ;  /* 0x0000000000007941 */ /* 0x000fea0003800000 */
.L_x_1699:
        /* <DEDUP_REMOVED lines=11> */
.L_x_1702:
[----:B------:R-:W5:Y:S04]  /*5f80*/  LDG.E.STRONG.GPU R5, desc[UR14][R2.64] ;  /* 0x0000000e02057981 */ /* 0x000f68000c1ef900 */
[----:B-----5:R-:W-:Y:S01]  /*5f90*/  CCTL.IVALL ;  /* 0x00000000ff00798f */ /* 0x020fe20002000000 */
[----:B------:R-:W-:Y:S05]  /*5fa0*/  YIELD ;  /* 0x0000000000007946 */ /* 0x000fea0003800000 */
[----:B------:R-:W-:-:S13]  /*5fb0*/  ISETP.NE.AND P0, PT, R5, R0, PT ;  /* 0x000000000500720c */ /* 0x000fda0003f05270 */
[----:B------:R-:W-:Y:S05]  /*5fc0*/  @P0 BRA `(.L_x_1702) ;  /* 0xfffffffc00ec0947 */ /* 0x000fea000383ffff */
.L_x_1701:
        /* <DEDUP_REMOVED lines=24> */
.L_x_1703:
[----:B------:R-:W-:-:S04]  /*6150*/  LEA R6, P0, R66, UR4, 0x2 ;  /* 0x0000000442067c11 */ /* 0x000fc8000f8010ff */
[----:B------:R-:W-:Y:S02]  /*6160*/  LEA.HI.X R7, R66, UR5, R0, 0x2, P0 ;  /* 0x0000000542077c11 */ /* 0x000fe400080f1400 */
[-C--:B------:R-:W-:Y:S02]  /*6170*/  LEA R8, P0, R25, R6.reuse, 0x2 ;  /* 0x0000000619087211 */ /* 0x080fe400078010ff */
[-C--:B--23--:R-:W-:Y:S01]  /*6180*/  LEA R12, P2, R29, R6.reuse, 0x2 ;  /* 0x000000061d0c7211 */ /* 0x08cfe200078410ff */
[----:B------:R-:W2:Y:S01]  /*6190*/  LDG.E R0, desc[UR14][R6.64] ;  /* 0x0000000e06007981 */ /* 0x000ea2000c1e1900 */
[----:B----4-:R-:W-:Y:S02]  /*61a0*/  LEA R10, P1, R22, R6, 0x2 ;  /* 0x00000006160a7211 */ /* 0x010fe400078210ff */
        /* <DEDUP_REMOVED lines=17> */
[----:B0-----:R-:W-:Y:S05]  /*62c0*/  @P0 BRA `(.L_x_1703) ;  /* 0xfffffffc00a00947 */ /* 0x001fea000383ffff */
[----:B------:R-:W-:Y:S05]  /*62d0*/  EXIT ;  /* 0x000000000000794d */ /* 0x000fea0003800000 */
.L_x_1704:
        /* <DEDUP_REMOVED lines=10> */
.L_x_3326:


//--------------------- .text._Z35group_norm_nhwc_bwd_one_pass_kernelI11Fp32IOBf16WLi512ELi16ELi256EEv26Group_norm_nhwc_bwd_params --------------------------
	.section	.text._Z35group_norm_nhwc_bwd_one_pass_kernelI11Fp32IOBf16WLi512ELi16ELi256EEv26Group_norm_nhwc_bwd_params,"ax",@progbits
	.align	128
        .global         _Z35group_norm_nhwc_bwd_one_pass_kernelI11Fp32IOBf16WLi512ELi16ELi256EEv26Group_norm_nhwc_bwd_params
        .type           _Z35group_norm_nhwc_bwd_one_pass_kernelI11Fp32IOBf16WLi512ELi16ELi256EEv26Group_norm_nhwc_bwd_params,@function
        .size           _Z35group_norm_nhwc_bwd_one_pass_kernelI11Fp32IOBf16WLi512ELi16ELi256EEv26Group_norm_nhwc_bwd_params,(.L_x_3327 - _Z35group_norm_nhwc_bwd_one_pass_kernelI11Fp32IOBf16WLi512ELi16ELi256EEv26Group_norm_nhwc_bwd_params)
        .other          _Z35group_norm_nhwc_bwd_one_pass_kernelI11Fp32IOBf16WLi512ELi16ELi256EEv26Group_norm_nhwc_bwd_params,@"STO_CUDA_ENTRY STV_DEFAULT"
_Z35group_norm_nhwc_bwd_one_pass_kernelI11Fp32IOBf16WLi512ELi16ELi256EEv26Group_norm_nhwc_bwd_params:
.text._Z35group_norm_nhwc_bwd_one_pass_kernelI11Fp32IOBf16WLi512ELi16ELi256EEv26Group_norm_nhwc_bwd_params:
        /* <DEDUP_REMOVED lines=104> */
.L_x_1788:
[----:B0-----:R-:W0:Y:S01]  /*0680*/  LDC R10, c[0x0][0x2a0] ;  /* 0x0000a800ff0a7b82 */ /* 0x001e220000000800 */
[----:B------:R-:W-:Y:S01]  /*0690*/  ISETP.NE.AND P6, PT, R115, RZ, PT ;  /* 0x000000ff7300720c */ /* 0x000fe20003fc5270 */
[----:B------:R-:W-:Y:S01]  /*06a0*/  ULDC.64 UR12, c[0x0][0x298] ;  /* 0x0000a600000c7ab9 */ /* 0x000fe20000000a00 */
[C---:B-1----:R-:W-:Y:S02]  /*06b0*/  IADD3 R17, R0.reuse, 0xa0, RZ ;  /* 0x000000a000117810 */ /* 0x042fe40007ffe0ff */
[C---:B------:R-:W-:Y:S02]  /*06c0*/  IADD3 R19, R0.reuse, 0x140, RZ ;  /* 0x0000014000137810 */ /* 0x040fe40007ffe0ff */
[C---:B------:R-:W-:Y:S01]  /*06d0*/  IADD3 R21, R0.reuse, 0x180, RZ ;  /* 0x0000018000157810 */ /* 0x040fe20007ffe0ff */
[----:B--2---:R-:W1:Y:S01]  /*06e0*/  @P3 LDC.64 R22, c[0x0][0x230] ;  /* 0x00008c00ff163b82 */ /* 0x004e620000000a00 */
[C---:B------:R-:W-:Y:S02]  /*06f0*/  IADD3 R45, R0.reuse, 0x1a0, RZ ;  /* 0x000001a0002d7810 */ /* 0x040fe40007ffe0ff */
[----:B---3--:R-:W-:-:S02]  /*0700*/  IADD3 R51, R0, 0x1c0, RZ ;  /* 0x000001c000337810 */ /* 0x008fc40007ffe0ff */
[----:B------:R-:W-:-:S03]  /*0710*/  IADD3 R71, R0, 0x60, RZ ;  /* 0x0000006000477810 */ /* 0x000fc60007ffe0ff */
        /* <DEDUP_REMOVED lines=11> */
[----:B------:R-:W4:Y:S01]  /*07d0*/  @P2 LDC.64 R86, c[0x0][0x228] ;  /* 0x00008a00ff562b82 */ /* 0x000f220000000a00 */
[----:B---3--:R-:W-:-:S07]  /*07e0*/  MOV R4, RZ ;  /* 0x000000ff00047202 */ /* 0x008fce0000000f00 */
[----:B------:R-:W3:Y:S01]  /*07f0*/  LDC.64 R74, c[0x0][0x248] ;  /* 0x00009200ff4a7b82 */ /* 0x000ee20000000a00 */
[----:B-1----:R-:W-:-:S05]  /*0800*/  IADD3 R8, RZ, -R5, RZ ;  /* 0x80000005ff087210 */ /* 0x002fca0007ffe0ff */
[----:B------:R-:W-:Y:S01]  /*0810*/  IMAD R7, R8, R11, RZ ;  /* 0x0000000b08077224 */ /* 0x000fe200078e02ff */
[----:B------:R-:W-:-:S03]  /*0820*/  IABS R8, R69 ;  /* 0x0000004500087213 */ /* 0x000fc60000000000 */
[----:B------:R-:W-:Y:S01]  /*0830*/  IMAD.HI.U32 R5, R5, R7, R4 ;  /* 0x0000000705057227 */ /* 0x000fe200078e0004 */
[----:B------:R-:W-:-:S05]  /*0840*/  LOP3.LUT R4, R69, R10, RZ, 0x3c, !PT ;  /* 0x0000000a45047212 */ /* 0x000fca00078e3cff */
[----:B------:R-:W-:-:S04]  /*0850*/  IMAD.HI.U32 R5, R5, R8, RZ ;  /* 0x0000000805057227 */ /* 0x000fc800078e00ff */
[----:B---3--:R-:W-:Y:S01]  /*0860*/  IMAD.WIDE R74, R69, 0x8, R74 ;  /* 0x00000008454a7825 */ /* 0x008fe200078e024a */
[----:B------:R-:W-:-:S05]  /*0870*/  IADD3 R6, -R5, RZ, RZ ;  /* 0x000000ff05067210 */ /* 0x000fca0007ffe1ff */
[C---:B------:R-:W-:Y:S01]  /*0880*/  IMAD R6, R11.reuse, R6, R8 ;  /* 0x000000060b067224 */ /* 0x040fe200078e0208 */
[----:B------:R-:W3:Y:S04]  /*0890*/  LDG.E.64 R74, desc[UR8][R74.64] ;  /* 0x000000084a4a7981 */ /* 0x000ee8000c1e1b00 */
        /* <DEDUP_REMOVED lines=15> */
[----:B------:R-:W1:Y:S01]  /*0990*/  @P6 LDC.64 R6, c[0x0][0x288] ;  /* 0x0000a200ff066b82 */ /* 0x000e620000000a00 */
[----:B------:R-:W-:Y:S02]  /*09a0*/  SEL R5, R4, R5, !P5 ;  /* 0x0000000504057207 */ /* 0x000fe40006800000 */
[----:B------:R-:W-:Y:S02]  /*09b0*/  LEA R84, R105, R121, 0x4 ;  /* 0x0000007969547211 */ /* 0x000fe400078e20ff */
[----:B------:R-:W-:Y:S02]  /*09c0*/  SHF.R.S32.HI R4, RZ, 0x1f, R5 ;  /* 0x0000001fff047819 */ /* 0x000fe40000011405 */
[----:B------:R-:W-:-:S03]  /*09d0*/  SHF.R.S32.HI R85, RZ, 0x1f, R84 ;  /* 0x0000001fff557819 */ /* 0x000fc60000011454 */
[----:B------:R-:W-:Y:S02]  /*09e0*/  IMAD R4, R4, UR12, RZ ;  /* 0x0000000c04047c24 */ /* 0x000fe4000f8e02ff */
[----:B------:R-:W-:-:S04]  /*09f0*/  IMAD.WIDE.U32 R10, R5, UR12, R84 ;  /* 0x0000000c050a7c25 */ /* 0x000fc8000f8e0054 */
[----:B------:R-:W-:Y:S01]  /*0a00*/  IMAD R13, R5, UR13, R4 ;  /* 0x0000000d050d7c24 */ /* 0x000fe2000f8e0204 */
[-C--:B------:R-:W-:Y:S01]  /*0a10*/  @P6 MOV R12, R10.reuse ;  /* 0x0000000a000c6202 */ /* 0x080fe20000000f00 */
[----:B------:R-:W-:Y:S01]  /*0a20*/  ULDC.64 UR12, c[0x0][0x290] ;  /* 0x0000a400000c7ab9 */ /* 0x000fe20000000a00 */
[----:B------:R-:W-:Y:S02]  /*0a30*/  @P2 MOV R16, R10 ;  /* 0x0000000a00102202 */ /* 0x000fe40000000f00 */
        /* <DEDUP_REMOVED lines=23> */
[----:B------:R-:W-:Y:S01]  /*0bb0*/  @P3 SHF.L.U64.HI R4, R4, 0x2, R5 ;  /* 0x0000000204043819 */ /* 0x000fe20000010205 */
[----:B0-----:R-:W-:Y:S01]  /*0bc0*/  @P4 IMAD R5, R116, R14, RZ ;  /* 0x0000000e74054224 */ /* 0x001fe200078e02ff */
[----:B------:R-:W-:-:S03]  /*0bd0*/  @P3 IADD3 R22, P5, R27, R22, RZ ;  /* 0x000000161b163210 */ /* 0x000fc60007fbe0ff */
[----:B------:R-:W-:Y:S01]  /*0be0*/  @P4 IMAD R5, R108, R15, R5 ;  /* 0x0000000f6c054224 */ /* 0x000fe200078e0205 */
[C---:B------:R-:W-:Y:S02]  /*0bf0*/  @P3 IADD3.X R23, R4.reuse, R23, RZ, P5, !PT ;  /* 0x0000001704173210 */ /* 0x040fe40002ffe4ff */
[----:B-1----:R-:W-:Y:S02]  /*0c00*/  @P3 IADD3 R26, P5, R27, R6, RZ ;  /* 0x000000061b1a3210 */ /* 0x002fe40007fbe0ff */
[----:B------:R-:W-:Y:S02]  /*0c10*/  @P4 MOV R6, R10 ;  /* 0x0000000a00064202 */ /* 0x000fe40000000f00 */
[----:B------:R-:W-:Y:S02]  /*0c20*/  @P3 IADD3.X R27, R4, R7, RZ, P5, !PT ;  /* 0x00000007041b3210 */ /* 0x000fe40002ffe4ff */
[----:B------:R-:W-:Y:S02]  /*0c30*/  @P4 MOV R7, R13 ;  /* 0x0000000d00074202 */ /* 0x000fe40000000f00 */
[----:B------:R-:W-:-:S02]  /*0c40*/  P2R R4, PR, RZ, 0x8 ;  /* 0x00000008ff047803 */ /* 0x000fc40000000000 */
[----:B------:R-:W-:Y:S01]  /*0c50*/  ISETP.NE.AND P3, PT, R113, RZ, PT ;  /* 0x000000ff7100720c */ /* 0x000fe20003f65270 */
[----:B------:R-:W-:Y:S02]  /*0c60*/  @P4 IMAD.WIDE.U32 R6, R108, R14, R6 ;  /* 0x0000000e6c064225 */ /* 0x000fe400078e0006 */
[----:B------:R-:W0:Y:S03]  /*0c70*/  @P4 LDC.64 R14, c[0x0][0x228] ;  /* 0x00008a00ff0e4b82 */ /* 0x000e260000000a00 */
[----:B------:R-:W-:Y:S02]  /*0c80*/  @P4 IADD3 R5, R7, R5, RZ ;  /* 0x0000000507054210 */ /* 0x000fe40007ffe0ff */
[C---:B------:R-:W-:Y:S02]  /*0c90*/  @P4 SHF.L.U32 R55, R6.reuse, 0x2, RZ ;  /* 0x0000000206374819 */ /* 0x040fe400000006ff */
[----:B------:R-:W-:-:S02]  /*0ca0*/  @P4 SHF.L.U64.HI R6, R6, 0x2, R5 ;  /* 0x0000000206064819 */ /* 0x000fc40000010205 */
[C---:B----4-:R-:W-:Y:S01]  /*0cb0*/  @P4 IADD3 R52, P5, R55.reuse, R52, RZ ;  /* 0x0000003437344210 */ /* 0x050fe20007fbe0ff */
[----:B------:R-:W1:Y:S01]  /*0cc0*/  @P3 LDC.64 R28, c[0x0][0x230] ;  /* 0x00008c00ff1c3b82 */ /* 0x000e620000000a00 */
[----:B------:R-:W-:Y:S02]  /*0cd0*/  SHF.R.S32.HI R5, RZ, 0x1f, R70 ;  /* 0x0000001fff057819 */ /* 0x000fe40000011446 */
[----:B------:R-:W-:Y:S02]  /*0ce0*/  @P4 IADD3.X R53, R6, R53, RZ, P5, !PT ;  /* 0x0000003506354210 */ /* 0x000fe40002ffe4ff */
[----:B------:R-:W-:Y:S02]  /*0cf0*/  @P3 MOV R7, R13 ;  /* 0x0000000d00073202 */ /* 0x000fe40000000f00 */
[----:B0-----:R-:W-:-:S04]  /*0d00*/  @P4 IADD3 R54, P5, R55, R14, RZ ;  /* 0x0000000e37364210 */ /* 0x001fc80007fbe0ff */
[----:B------:R-:W-:Y:S02]  /*0d10*/  @P4 IADD3.X R55, R6, R15, RZ, P5, !PT ;  /* 0x0000000f06374210 */ /* 0x000fe40002ffe4ff */
[----:B------:R-:W0:Y:S01]  /*0d20*/  @P3 LDC.64 R14, c[0x0][0x288] ;  /* 0x0000a200ff0e3b82 */ /* 0x000e220000000a00 */
[----:B------:R-:W-:Y:S01]  /*0d30*/  @P3 MOV R6, R10 ;  /* 0x0000000a00063202 */ /* 0x000fe20000000f00 */
[----:B0-----:R-:W-:-:S04]  /*0d40*/  @P3 IMAD R5, R5, R14, RZ ;  /* 0x0000000e05053224 */ /* 0x001fc800078e02ff */
[----:B------:R-:W-:-:S04]  /*0d50*/  @P3 IMAD.WIDE.U32 R6, R70, R14, R6 ;  /* 0x0000000e46063225 */ /* 0x000fc800078e0006 */
[----:B------:R-:W-:Y:S01]  /*0d60*/  @P3 IMAD R5, R70, R15, R5 ;  /* 0x0000000f46053224 */ /* 0x000fe200078e0205 */
[C---:B------:R-:W-:Y:S01]  /*0d70*/  @P3 SHF.L.U32 R31, R6.reuse, 0x2, RZ ;  /* 0x00000002061f3819 */ /* 0x040fe200000006ff */
[----:B------:R-:W0:Y:S03]  /*0d80*/  @P3 LDC.64 R14, c[0x0][0x228] ;  /* 0x00008a00ff0e3b82 */ /* 0x000e260000000a00 */
[----:B------:R-:W-:Y:S02]  /*0d90*/  @P3 IADD3 R5, R7, R5, RZ ;  /* 0x0000000507053210 */ /* 0x000fe40007ffe0ff */
[----:B-1----:R-:W-:Y:S02]  /*0da0*/  @P3 IADD3 R28, P5, R31, R28, RZ ;  /* 0x0000001c1f1c3210 */ /* 0x002fe40007fbe0ff */
[----:B------:R-:W-:Y:S02]  /*0db0*/  @P3 SHF.L.U64.HI R6, R6, 0x2, R5 ;  /* 0x0000000206063819 */ /* 0x000fe40000010205 */
[----:B------:R-:W-:-:S02]  /*0dc0*/  SHF.R.S32.HI R5, RZ, 0x1f, R17 ;  /* 0x0000001fff057819 */ /* 0x000fc40000011411 */
[----:B------:R-:W-:Y:S02]  /*0dd0*/  @P3 IADD3.X R29, R6, R29, RZ, P5, !PT ;  /* 0x0000001d061d3210 */ /* 0x000fe40002ffe4ff */
[----:B------:R-:W-:Y:S02]  /*0de0*/  @P6 MOV R7, R13 ;  /* 0x0000000d00076202 */ /* 0x000fe40000000f00 */
[----:B0-----:R-:W-:-:S04]  /*0df0*/  @P3 IADD3 R30, P5, R31, R14, RZ ;  /* 0x0000000e1f1e3210 */ /* 0x001fc80007fbe0ff */
[----:B------:R-:W-:Y:S02]  /*0e00*/  @P3 IADD3.X R31, R6, R15, RZ, P5, !PT ;  /* 0x0000000f061f3210 */ /* 0x000fe40002ffe4ff */
[----:B------:R-:W0:Y:S01]  /*0e10*/  @P6 LDC.64 R14, c[0x0][0x288] ;  /* 0x0000a200ff0e6b82 */ /* 0x000e220000000a00 */
[----:B------:R-:W-:-:S13]  /*0e20*/  ISETP.NE.AND P3, PT, R111, RZ, PT ;  /* 0x000000ff6f00720c */ /* 0x000fda0003f65270 */
[----:B------:R-:W1:Y:S01]  /*0e30*/  @P3 LDC.64 R58, c[0x0][0x230] ;  /* 0x00008c00ff3a3b82 */ /* 0x000e620000000a00 */
[----:B0-----:R-:W-:-:S04]  /*0e40*/  @P6 IMAD R6, R5, R14, RZ ;  /* 0x0000000e05066224 */ /* 0x001fc800078e02ff */
[----:B------:R-:W-:Y:S01]  /*0e50*/  @P6 IMAD R5, R17, R15, R6 ;  /* 0x0000000f11056224 */ /* 0x000fe200078e0206 */
[----:B------:R-:W-:-:S05]  /*0e60*/  @P6 MOV R6, R10 ;  /* 0x0000000a00066202 */ /* 0x000fca0000000f00 */
[----:B------:R-:W-:Y:S01]  /*0e70*/  @P6 IMAD.WIDE.U32 R6, R17, R14, R6 ;  /* 0x0000000e11066225 */ /* 0x000fe200078e0006 */
[----:B------:R-:W-:Y:S01]  /*0e80*/  IADD3 R17, R0, 0xc0, RZ ;  /* 0x000000c000117810 */ /* 0x000fe20007ffe0ff */
[----:B------:R-:W0:Y:S03]  /*0e90*/  @P6 LDC.64 R14, c[0x0][0x228] ;  /* 0x00008a00ff0e6b82 */ /* 0x000e260000000a00 */
[----:B------:R-:W-:Y:S02]  /*0ea0*/  @P6 IADD3 R5, R7, R5, RZ ;  /* 0x0000000507056210 */ /* 0x000fe40007ffe0ff */
[C---:B------:R-:W-:Y:S02]  /*0eb0*/  @P6 SHF.L.U32 R33, R6.reuse, 0x2, RZ ;  /* 0x0000000206216819 */ /* 0x040fe400000006ff */
[----:B------:R-:W-:Y:S02]  /*0ec0*/  @P6 SHF.L.U64.HI R6, R6, 0x2, R5 ;  /* 0x0000000206066819 */ /* 0x000fe40000010205 */
[----:B--2---:R-:W-:-:S02]  /*0ed0*/  @P6 IADD3 R56, P5, R33, R56, RZ ;  /* 0x0000003821386210 */ /* 0x004fc40007fbe0ff */
[----:B------:R-:W-:Y:S02]  /*0ee0*/  SHF.R.S32.HI R5, RZ, 0x1f, R17 ;  /* 0x0000001fff057819 */ /* 0x000fe40000011411 */
[----:B------:R-:W-:Y:S02]  /*0ef0*/  @P6 IADD3.X R57, R6, R57, RZ, P5, !PT ;  /* 0x0000003906396210 */ /* 0x000fe40002ffe4ff */
[----:B------:R-:W-:Y:S02]  /*0f00*/  @P3 MOV R7, R13 ;  /* 0x0000000d00073202 */ /* 0x000fe40000000f00 */
[----:B0-----:R-:W-:-:S04]  /*0f10*/  @P6 IADD3 R32, P5, R33, R14, RZ ;  /* 0x0000000e21206210 */ /* 0x001fc80007fbe0ff */
[----:B------:R-:W-:Y:S02]  /*0f20*/  @P6 IADD3.X R33, R6, R15, RZ, P5, !PT ;  /* 0x0000000f06216210 */ /* 0x000fe40002ffe4ff */
[----:B------:R-:W0:Y:S01]  /*0f30*/  @P3 LDC.64 R14, c[0x0][0x288] ;  /* 0x0000a200ff0e3b82 */ /* 0x000e220000000a00 */
[----:B------:R-:W-:-:S13]  /*0f40*/  ISETP.NE.AND P6, PT, R110, RZ, PT ;  /* 0x000000ff6e00720c */ /* 0x000fda0003fc5270 */
[----:B------:R-:W2:Y:S01]  /*0f50*/  @P6 LDC.64 R34, c[0x0][0x230] ;  /* 0x00008c00ff226b82 */ /* 0x000ea20000000a00 */
        /* <DEDUP_REMOVED lines=9> */
[----:B-1----:R-:W-:-:S02]  /*0ff0*/  @P3 IADD3 R58, P5, R61, R58, RZ ;  /* 0x0000003a3d3a3210 */ /* 0x002fc40007fbe0ff */
[----:B------:R-:W-:Y:S02]  /*1000*/  SHF.R.S32.HI R5, RZ, 0x1f, R17 ;  /* 0x0000001fff057819 */ /* 0x000fe40000011411 */
        /* <DEDUP_REMOVED lines=22> */
[----:B------:R-:W0:Y:S02]  /*1170*/  @P3 LDC.64 R14, c[0x0][0x288] ;  /* 0x0000a200ff0e3b82 */ /* 0x000e240000000a00 */
        /* <DEDUP_REMOVED lines=17> */
[----:B------:R-:W1:Y:S08]  /*1290*/  @P3 LDC.64 R88, c[0x0][0x230] ;  /* 0x00008c00ff583b82 */ /* 0x000e700000000a00 */
[----:B------:R-:W2:Y:S01]  /*12a0*/  @P3 LDC.64 R90, c[0x0][0x228] ;  /* 0x00008a00ff5a3b82 */ /* 0x000ea20000000a00 */
[----:B0-----:R-:W-:-:S04]  /*12b0*/  @P0 IMAD R6, R5, R14, RZ ;  /* 0x0000000e05060224 */ /* 0x001fc800078e02ff */
[----:B------:R-:W-:Y:S01]  /*12c0*/  @P0 IMAD R5, R17, R15, R6 ;  /* 0x0000000f11050224 */ /* 0x000fe200078e0206 */
[----:B------:R-:W-:-:S05]  /*12d0*/  @P0 MOV R6, R10 ;  /* 0x0000000a00060202 */ /* 0x000fca0000000f00 */
[----:B------:R-:W-:Y:S02]  /*12e0*/  @P0 IMAD.WIDE.U32 R6, R17, R14, R6 ;  /* 0x0000000e11060225 */ /* 0x000fe400078e0006 */
[----:B------:R-:W0:Y:S03]  /*12f0*/  @P0 LDC.64 R14, c[0x0][0x228] ;  /* 0x00008a00ff0e0b82 */ /* 0x000e260000000a00 */
[----:B------:R-:W-:Y:S02]  /*1300*/  @P0 IADD3 R5, R7, R5, RZ ;  /* 0x0000000507050210 */ /* 0x000fe40007ffe0ff */
[C---:B------:R-:W-:Y:S02]  /*1310*/  @P0 SHF.L.U32 R73, R6.reuse, 0x2, RZ ;  /* 0x0000000206490819 */ /* 0x040fe400000006ff */
[----:B------:R-:W-:Y:S02]  /*1320*/  @P0 SHF.L.U64.HI R6, R6, 0x2, R5 ;  /* 0x0000000206060819 */ /* 0x000fe40000010205 */
[----:B------:R-:W-:-:S02]  /*1330*/  @P0 IADD3 R64, P5, R73, R64, RZ ;  /* 0x0000004049400210 */ /* 0x000fc40007fbe0ff */
[----:B------:R-:W-:Y:S02]  /*1340*/  P2R R5, PR, RZ, 0x1 ;  /* 0x00000001ff057803 */ /* 0x000fe40000000000 */
        /* <DEDUP_REMOVED lines=8> */
[C---:B------:R-:W-:Y:S02]  /*13d0*/  @P1 IMAD R17, R19.reuse, R7, R8 ;  /* 0x0000000713111224 */ /* 0x040fe400078e0208 */
[----:B------:R-:W-:Y:S01]  /*13e0*/  @P1 IMAD.WIDE.U32 R6, R19, R6, R14 ;  /* 0x0000000613061225 */ /* 0x000fe200078e000e */
[----:B------:R-:W-:Y:S01]  /*13f0*/  IADD3 R19, R0, 0x160, RZ ;  /* 0x0000016000137810 */ /* 0x000fe20007ffe0ff */
[----:B------:R-:W0:Y:S03]  /*1400*/  @P1 LDC.64 R14, c[0x0][0x228] ;  /* 0x00008a00ff0e1b82 */ /* 0x000e260000000a00 */
[----:B------:R-:W-:Y:S02]  /*1410*/  @P1 IADD3 R7, R7, R17, RZ ;  /* 0x0000001107071210 */ /* 0x000fe40007ffe0ff */
[C---:B------:R-:W-:Y:S02]  /*1420*/  @P1 SHF.L.U32 R43, R6.reuse, 0x2, RZ ;  /* 0x00000002062b1819 */ /* 0x040fe400000006ff */
[----:B------:R-:W-:-:S02]  /*1430*/  @P1 SHF.L.U64.HI R6, R6, 0x2, R7 ;  /* 0x0000000206061819 */ /* 0x000fc40000010207 */
[C---:B------:R-:W-:Y:S02]  /*1440*/  @P1 IADD3 R40, P5, R43.reuse, R40, RZ ;  /* 0x000000282b281210 */ /* 0x040fe40007fbe0ff */
[----:B------:R-:W-:Y:S02]  /*1450*/  SHF.R.S32.HI R7, RZ, 0x1f, R19 ;  /* 0x0000001fff077819 */ /* 0x000fe40000011413 */
[----:B------:R-:W-:Y:S02]  /*1460*/  @P1 IADD3.X R41, R6, R41, RZ, P5, !PT ;  /* 0x0000002906291210 */ /* 0x000fe40002ffe4ff */
[----:B------:R-:W-:Y:S02]  /*1470*/  @P2 MOV R17, R13 ;  /* 0x0000000d00112202 */ /* 0x000fe40000000f00 */
[----:B0-----:R-:W-:-:S04]  /*1480*/  @P1 IADD3 R42, P5, R43, R14, RZ ;  /* 0x0000000e2b2a1210 */ /* 0x001fc80007fbe0ff */
[----:B------:R-:W-:Y:S02]  /*1490*/  @P1 IADD3.X R43, R6, R15, RZ, P5, !PT ;  /* 0x0000000f062b1210 */ /* 0x000fe40002ffe4ff */
[----:B------:R-:W0:Y:S01]  /*14a0*/  @P2 LDC.64 R14, c[0x0][0x288] ;  /* 0x0000a200ff0e2b82 */ /* 0x000e220000000a00 */
[----:B------:R-:W-:Y:S01]  /*14b0*/  P2R R6, PR, RZ, 0x2 ;  /* 0x00000002ff067803 */ /* 0x000fe20000000000 */
[----:B0-----:R-:W-:-:S04]  /*14c0*/  @P2 IMAD R8, R7, R14, RZ ;  /* 0x0000000e07082224 */ /* 0x001fc800078e02ff */
[C---:B------:R-:W-:Y:S01]  /*14d0*/  @P2 IMAD R7, R19.reuse, R15, R8 ;  /* 0x0000000f13072224 */ /* 0x040fe200078e0208 */
[----:B------:R-:W-:Y:S01]  /*14e0*/  SHF.R.U32.HI R8, RZ, 0x3, R9 ;  /* 0x00000003ff087819 */ /* 0x000fe20000011609 */
[----:B------:R-:W-:Y:S01]  /*14f0*/  @P2 IMAD.WIDE.U32 R14, R19, R14, R16 ;  /* 0x0000000e130e2225 */ /* 0x000fe200078e0010 */
[----:B------:R-:W-:-:S04]  /*1500*/  SHF.R.S32.HI R19, RZ, 0x1f, R21 ;  /* 0x0000001fff137819 */ /* 0x000fc80000011415 */
[----:B------:R-:W-:Y:S02]  /*1510*/  @P2 IADD3 R15, R15, R7, RZ ;  /* 0x000000070f0f2210 */ /* 0x000fe40007ffe0ff */
[C---:B------:R-:W-:Y:S02]  /*1520*/  @P2 SHF.L.U32 R7, R14.reuse, 0x2, RZ ;  /* 0x000000020e072819 */ /* 0x040fe400000006ff */
[----:B------:R-:W-:Y:S02]  /*1530*/  @P2 SHF.L.U64.HI R14, R14, 0x2, R15 ;  /* 0x000000020e0e2819 */ /* 0x000fe4000001020f */
[----:B------:R-:W0:Y:S01]  /*1540*/  LDC R15, c[0x0][0x2ac] ;  /* 0x0000ab00ff0f7b82 */ /* 0x000e220000000800 */
[----:B------:R-:W-:-:S04]  /*1550*/  @P2 IADD3 R76, P5, R7, R76, RZ ;  /* 0x0000004c074c2210 */ /* 0x000fc80007fbe0ff */
[C---:B------:R-:W-:Y:S02]  /*1560*/  @P2 IADD3.X R77, R14.reuse, R77, RZ, P5, !PT ;  /* 0x0000004d0e4d2210 */ /* 0x040fe40002ffe4ff */
[----:B------:R-:W-:Y:S02]  /*1570*/  @P2 IADD3 R86, P5, R7, R86, RZ ;  /* 0x0000005607562210 */ /* 0x000fe40007fbe0ff */
[----:B------:R-:W-:Y:S02]  /*1580*/  P2R R7, PR, RZ, 0x4 ;  /* 0x00000004ff077803 */ /* 0x000fe40000000000 */
        /* <DEDUP_REMOVED lines=8> */
[----:B------:R-:W4:Y:S08]  /*1610*/  @P2 LDC.64 R16, c[0x0][0x230] ;  /* 0x00008c00ff102b82 */ /* 0x000f300000000a00 */
        /* <DEDUP_REMOVED lines=11> */
[----:B----4-:R-:W-:-:S04]  /*16d0*/  @P2 IADD3 R16, P5, R15, R16, RZ ;  /* 0x000000100f102210 */ /* 0x010fc80007fbe0ff */
        /* <DEDUP_REMOVED lines=8> */
[----:B------:R-:W3:Y:S08]  /*1760*/  @P1 LDC.64 R18, c[0x0][0x230] ;  /* 0x00008c00ff121b82 */ /* 0x000ef00000000a00 */
[----:B------:R-:W4:Y:S01]  /*1770*/  @P1 LDC.64 R48, c[0x0][0x228] ;  /* 0x00008a00ff301b82 */ /* 0x000f220000000a00 */
        /* <DEDUP_REMOVED lines=10> */
[----:B---3--:R-:W-:-:S02]  /*1820*/  @P1 IADD3 R18, P5, R15, R18, RZ ;  /* 0x000000120f121210 */ /* 0x008fc40007fbe0ff */
[----:B------:R-:W-:Y:S02]  /*1830*/  IADD3 R8, R8, 0x1e0, RZ ;  /* 0x000001e008087810 */ /* 0x000fe40007ffe0ff */
[C---:B------:R-:W-:Y:S02]  /*1840*/  @P1 IADD3.X R19, R20.reuse, R19, RZ, P5, !PT ;  /* 0x0000001314131210 */ /* 0x040fe40002ffe4ff */
[----:B----4-:R-:W-:Y:S02]  /*1850*/  @P1 IADD3 R48, P5, R15, R48, RZ ;  /* 0x000000300f301210 */ /* 0x010fe40007fbe0ff */
[----:B------:R-:W-:Y:S02]  /*1860*/  SHF.R.S32.HI R15, RZ, 0x1f, R14 ;  /* 0x0000001fff0f7819 */ /* 0x000fe4000001140e */
[----:B------:R-:W-:Y:S02]  /*1870*/  @P1 IADD3.X R49, R20, R49, RZ, P5, !PT ;  /* 0x0000003114311210 */ /* 0x000fe40002ffe4ff */
[----:B------:R-:W-:-:S04]  /*1880*/  ISETP.GE.U32.AND P5, PT, R14, UR12, PT ;  /* 0x0000000c0e007c0c */ /* 0x000fc8000bfa6070 */
[----:B------:R-:W-:-:S04]  /*1890*/  ISETP.GE.AND.EX P5, PT, R15, UR13, PT, P5 ;  /* 0x0000000d0f007c0c */ /* 0x000fc8000bfa6350 */
[----:B------:R-:W-:-:S13]  /*18a0*/  ISETP.LT.U32.AND P5, PT, R9, 0x100, !P5 ;  /* 0x000001000900780c */ /* 0x000fda0006fa1070 */
[----:B------:R-:W0:Y:S08]  /*18b0*/  @P5 LDC.64 R14, c[0x0][0x288] ;  /* 0x0000a200ff0e5b82 */ /* 0x000e300000000a00 */
[----:B------:R-:W3:Y:S01]  /*18c0*/  @P5 LDC.64 R20, c[0x0][0x230] ;  /* 0x00008c00ff145b82 */ /* 0x000ee20000000a00 */
[----:B0-----:R-:W-:Y:S01]  /*18d0*/  @P5 IMAD R44, R45, R14, RZ ;  /* 0x0000000e2d2c5224 */ /* 0x001fe200078e02ff */
[----:B------:R-:W-:-:S03]  /*18e0*/  @P5 MOV R45, R13 ;  /* 0x0000000d002d5202 */ /* 0x000fc60000000f00 */
[----:B------:R-:W-:Y:S01]  /*18f0*/  @P5 IMAD R15, R51, R15, R44 ;  /* 0x0000000f330f5224 */ /* 0x000fe200078e022c */
[----:B------:R-:W-:-:S05]  /*1900*/  @P5 MOV R44, R10 ;  /* 0x0000000a002c5202 */ /* 0x000fca0000000f00 */
[----:B------:R-:W-:Y:S01]  /*1910*/  @P5 IMAD.WIDE.U32 R44, R51, R14, R44 ;  /* 0x0000000e332c5225 */ /* 0x000fe200078e002c */
[----:B------:R-:W-:Y:S01]  /*1920*/  SHF.R.S32.HI R14, RZ, 0x1f, R8 ;  /* 0x0000001fff0e7819 */ /* 0x000fe20000011408 */
[----:B------:R-:W0:Y:S03]  /*1930*/  @P5 LDC.64 R50, c[0x0][0x228] ;  /* 0x00008a00ff325b82 */ /* 0x000e260000000a00 */
[----:B------:R-:W-:Y:S02]  /*1940*/  @P5 IADD3 R45, R45, R15, RZ ;  /* 0x0000000f2d2d5210 */ /* 0x000fe40007ffe0ff */
[C---:B------:R-:W-:Y:S02]  /*1950*/  @P5 SHF.L.U32 R15, R44.reuse, 0x2, RZ ;  /* 0x000000022c0f5819 */ /* 0x040fe400000006ff */
[----:B------:R-:W-:Y:S02]  /*1960*/  @P5 SHF.L.U64.HI R44, R44, 0x2, R45 ;  /* 0x000000022c2c5819 */ /* 0x000fe4000001022d */
[----:B---3--:R-:W-:-:S02]  /*1970*/  @P5 IADD3 R20, P6, R15, R20, RZ ;  /* 0x000000140f145210 */ /* 0x008fc40007fde0ff */
[----:B------:R-:W-:Y:S02]  /*1980*/  SHF.R.S32.HI R45, RZ, 0x1f, R101 ;  /* 0x0000001fff2d7819 */ /* 0x000fe40000011465 */
[----:B------:R-:W-:Y:S02]  /*1990*/  @P5 IADD3.X R21, R44, R21, RZ, P6, !PT ;  /* 0x000000152c155210 */ /* 0x000fe400037fe4ff */
[----:B0-----:R-:W-:-:S04]  /*19a0*/  @P5 IADD3 R50, P6, R15, R50, RZ ;  /* 0x000000320f325210 */ /* 0x001fc80007fde0ff */
[----:B------:R-:W-:Y:S02]  /*19b0*/  @P5 IADD3.X R51, R44, R51, RZ, P6, !PT ;  /* 0x000000332c335210 */ /* 0x000fe400037fe4ff */
[----:B------:R-:W-:-:S04]  /*19c0*/  ISETP.GE.U32.AND P6, PT, R8, UR12, PT ;  /* 0x0000000c08007c0c */ /* 0x000fc8000bfc6070 */
[----:B------:R-:W-:-:S04]  /*19d0*/  ISETP.GE.AND.EX P6, PT, R14, UR13, PT, P6 ;  /* 0x0000000d0e007c0c */ /* 0x000fc8000bfc6360 */
[----:B------:R-:W-:-:S13]  /*19e0*/  ISETP.LT.U32.AND P6, PT, R9, 0x100, !P6 ;  /* 0x000001000900780c */ /* 0x000fda00077c1070 */
[----:B------:R-:W0:Y:S01]  /*19f0*/  @P6 LDC.64 R14, c[0x0][0x288] ;  /* 0x0000a200ff0e6b82 */ /* 0x000e220000000a00 */
[----:B------:R-:W-:-:S07]  /*1a00*/  @P6 MOV R44, R10 ;  /* 0x0000000a002c6202 */ /* 0x000fce0000000f00 */
[----:B------:R-:W3:Y:S08]  /*1a10*/  @P6 LDC.64 R66, c[0x0][0x230] ;  /* 0x00008c00ff426b82 */ /* 0x000ef00000000a00 */
[----:B------:R-:W4:Y:S01]  /*1a20*/  @P6 LDC.64 R78, c[0x0][0x228] ;  /* 0x00008a00ff4e6b82 */ /* 0x000f220000000a00 */
[----:B0-----:R-:W-:Y:S01]  /*1a30*/  @P6 IMAD R8, R45, R14, RZ ;  /* 0x0000000e2d086224 */ /* 0x001fe200078e02ff */
[----:B------:R-:W-:-:S03]  /*1a40*/  @P6 MOV R45, R13 ;  /* 0x0000000d002d6202 */ /* 0x000fc60000000f00 */
[C---:B------:R-:W-:Y:S02]  /*1a50*/  @P6 IMAD R15, R101.reuse, R15, R8 ;  /* 0x0000000f650f6224 */ /* 0x040fe400078e0208 */
[----:B------:R-:W-:-:S05]  /*1a60*/  @P6 IMAD.WIDE.U32 R44, R101, R14, R44 ;  /* 0x0000000e652c6225 */ /* 0x000fca00078e002c */
[----:B------:R-:W-:Y:S02]  /*1a70*/  @P6 IADD3 R45, R45, R15, RZ ;  /* 0x0000000f2d2d6210 */ /* 0x000fe40007ffe0ff */
[C---:B------:R-:W-:Y:S02]  /*1a80*/  @P6 SHF.L.U32 R15, R44.reuse, 0x2, RZ ;  /* 0x000000022c0f6819 */ /* 0x040fe400000006ff */
[----:B------:R-:W-:Y:S02]  /*1a90*/  @P6 SHF.L.U64.HI R44, R44, 0x2, R45 ;  /* 0x000000022c2c6819 */ /* 0x000fe4000001022d */
[----:B---3--:R-:W-:Y:S02]  /*1aa0*/  @P6 IADD3 R66, P0, R15, R66, RZ ;  /* 0x000000420f426210 */ /* 0x008fe40007f1e0ff */
[----:B------:R-:W-:Y:S02]  /*1ab0*/  SHF.R.S32.HI R45, RZ, 0x1f, R71 ;  /* 0x0000001fff2d7819 */ /* 0x000fe40000011447 */
[----:B------:R-:W-:-:S02]  /*1ac0*/  @P6 IADD3.X R67, R44, R67, RZ, P0, !PT ;  /* 0x000000432c436210 */ /* 0x000fc400007fe4ff */
[----:B----4-:R-:W-:Y:S02]  /*1ad0*/  @P6 IADD3 R78, P0, R15, R78, RZ ;  /* 0x0000004e0f4e6210 */ /* 0x010fe40007f1e0ff */
[----:B------:R-:W0:Y:S02]  /*1ae0*/  @P3 LDC.64 R14, c[0x0][0x288] ;  /* 0x0000a200ff0e3b82 */ /* 0x000e240000000a00 */
[----:B------:R-:W-:Y:S02]  /*1af0*/  @P6 IADD3.X R79, R44, R79, RZ, P0, !PT ;  /* 0x0000004f2c4f6210 */ /* 0x000fe400007fe4ff */
[----:B------:R-:W-:Y:S01]  /*1b00*/  @P3 MOV R44, R10 ;  /* 0x0000000a002c3202 */ /* 0x000fe20000000f00 */
[----:B0-----:R-:W-:Y:S01]  /*1b10*/  @P3 IMAD R8, R45, R14, RZ ;  /* 0x0000000e2d083224 */ /* 0x001fe200078e02ff */
[----:B------:R-:W-:-:S03]  /*1b20*/  @P3 MOV R45, R13 ;  /* 0x0000000d002d3202 */ /* 0x000fc60000000f00 */
[C---:B------:R-:W-:Y:S02]  /*1b30*/  @P3 IMAD R15, R71.reuse, R15, R8 ;  /* 0x0000000f470f3224 */ /* 0x040fe400078e0208 */
[----:B------:R-:W-:-:S05]  /*1b40*/  @P3 IMAD.WIDE.U32 R44, R71, R14, R44 ;  /* 0x0000000e472c3225 */ /* 0x000fca00078e002c */
[----:B------:R-:W-:Y:S02]  /*1b50*/  @P3 IADD3 R45, R45, R15, RZ ;  /* 0x0000000f2d2d3210 */ /* 0x000fe40007ffe0ff */
[C---:B------:R-:W-:Y:S02]  /*1b60*/  @P3 SHF.L.U32 R15, R44.reuse, 0x2, RZ ;  /* 0x000000022c0f3819 */ /* 0x040fe400000006ff */
[----:B------:R-:W-:Y:S02]  /*1b70*/  @P3 SHF.L.U64.HI R44, R44, 0x2, R45 ;  /* 0x000000022c2c3819 */ /* 0x000fe4000001022d */
[----:B-1----:R-:W-:-:S04]  /*1b80*/  @P3 IADD3 R88, P0, R15, R88, RZ ;  /* 0x000000580f583210 */ /* 0x002fc80007f1e0ff */
[----:B------:R-:W-:Y:S02]  /*1b90*/  @P3 IADD3.X R89, R44, R89, RZ, P0, !PT ;  /* 0x000000592c593210 */ /* 0x000fe400007fe4ff */
[----:B--2---:R-:W-:Y:S01]  /*1ba0*/  @P3 IADD3 R90, P0, R15, R90, RZ ;  /* 0x0000005a0f5a3210 */ /* 0x004fe20007f1e0ff */
[----:B------:R-:W-:-:S03]  /*1bb0*/  FFMA.FTZ R15, -R74, R74, R75 ;  /* 0x0000004a4a0f7223 */ /* 0x000fc6000001014b */
[----:B------:R-:W-:Y:S02]  /*1bc0*/  @P3 IADD3.X R91, R44, R91, RZ, P0, !PT ;  /* 0x0000005b2c5b3210 */ /* 0x000fe400007fe4ff */
[----:B------:R-:W-:Y:S02]  /*1bd0*/  FSETP.GTU.FTZ.AND P0, PT, R15, RZ, PT ;  /* 0x000000ff0f00720b */ /* 0x000fe40003f1c000 */
[----:B------:R-:W-:Y:S02]  /*1be0*/  CS2R R44, SRZ ;  /* 0x00000000002c7805 */ /* 0x000fe4000001ff00 */
[----:B------:R-:W-:-:S09]  /*1bf0*/  ISETP.NE.AND P3, PT, R4, RZ, PT ;  /* 0x000000ff0400720c */ /* 0x000fd20003f65270 */
[----:B------:R-:W0:Y:S01]  /*1c00*/  @P0 LDC R8, c[0x0][0x250] ;  /* 0x00009400ff080b82 */ /* 0x000e220000000800 */
[----:B------:R1:W5:Y:S01]  /*1c10*/  @P2 LDG.E.64 R44, desc[UR8][R16.64] ;  /* 0x00000008102c2981 */ /* 0x000362000c1e1b00 */
[----:B------:R-:W-:Y:S01]  /*1c20*/  MOV R4, 0x3f800000 ;  /* 0x3f80000000047802 */ /* 0x000fe20000000f00 */
[----:B0-----:R-:W-:Y:S01]  /*1c30*/  @P0 FADD.FTZ R8, R15, R8 ;  /* 0x000000080f080221 */ /* 0x001fe20000010000 */
[----:B------:R-:W-:-:S06]  /*1c40*/  CS2R R14, SRZ ;  /* 0x00000000000e7805 */ /* 0x000fcc000001ff00 */
[----:B------:R0:W5:Y:S01]  /*1c50*/  @P2 LDG.E.64 R14, desc[UR8][R46.64] ;  /* 0x000000082e0e2981 */ /* 0x000162000c1e1b00 */
[----:B-1----:R-:W-:Y:S01]  /*1c60*/  CS2R R16, SRZ ;  /* 0x0000000000107805 */ /* 0x002fe2000001ff00 */
[----:B------:R1:W2:Y:S01]  /*1c70*/  @P0 MUFU.RSQ R4, R8 ;  /* 0x0000000800040308 */ /* 0x0002a20000001400 */
[----:B0-----:R-:W-:-:S04]  /*1c80*/  CS2R R46, SRZ ;  /* 0x00000000002e7805 */ /* 0x001fc8000001ff00 */
[----:B------:R-:W5:Y:S04]  /*1c90*/  @P1 LDG.E.64 R16, desc[UR8][R48.64] ;  /* 0x0000000830101981 */ /* 0x000f68000c1e1b00 */
[----:B------:R0:W5:Y:S01]  /*1ca0*/  @P1 LDG.E.64 R46, desc[UR8][R18.64] ;  /* 0x00000008122e1981 */ /* 0x000162000c1e1b00 */
[----:B------:R-:W-:Y:S02]  /*1cb0*/  ISETP.NE.AND P0, PT, R115, RZ, PT ;  /* 0x000000ff7300720c */ /* 0x000fe40003f05270 */
[----:B0-----:R-:W-:Y:S02]  /*1cc0*/  CS2R R18, SRZ ;  /* 0x0000000000127805 */ /* 0x001fe4000001ff00 */
[----:B------:R-:W-:-:S04]  /*1cd0*/  CS2R R48, SRZ ;  /* 0x0000000000307805 */ /* 0x000fc8000001ff00 */
[----:B------:R0:W5:Y:S01]  /*1ce0*/  @P5 LDG.E.64 R18, desc[UR8][R50.64] ;  /* 0x0000000832125981 */ /* 0x000162000c1e1b00 */
[----:B------:R-:W-:-:S03]  /*1cf0*/  CS2R R82, SRZ ;  /* 0x0000000000527805 */ /* 0x000fc6000001ff00 */
[----:B------:R3:W5:Y:S01]  /*1d00*/  @P5 LDG.E.64 R48, desc[UR8][R20.64] ;  /* 0x0000000814305981 */ /* 0x000762000c1e1b00 */
[----:B------:R-:W-:Y:S02]  /*1d10*/  ISETP.NE.AND P2, PT, R113, RZ, PT ;  /* 0x000000ff7100720c */ /* 0x000fe40003f45270 */
[----:B------:R-:W-:Y:S01]  /*1d20*/  ISETP.NE.AND P1, PT, R112, RZ, PT ;  /* 0x000000ff7000720c */ /* 0x000fe20003f25270 */
[----:B------:R4:W5:Y:S01]  /*1d30*/  @P0 LDG.E.64 R82, desc[UR8][R80.64] ;  /* 0x0000000850520981 */ /* 0x000962000c1e1b00 */
[----:B0-----:R-:W-:Y:S02]  /*1d40*/  CS2R R50, SRZ ;  /* 0x0000000000327805 */ /* 0x001fe4000001ff00 */
[----:B---3--:R-:W-:-:S04]  /*1d50*/  CS2R R20, SRZ ;  /* 0x0000000000147805 */ /* 0x008fc8000001ff00 */
[----:B------:R0:W5:Y:S01]  /*1d60*/  @P6 LDG.E.64 R50, desc[UR8][R66.64] ;  /* 0x0000000842326981 */ /* 0x000162000c1e1b00 */
[----:B----4-:R-:W-:-:S03]  /*1d70*/  CS2R R80, SRZ ;  /* 0x0000000000507805 */ /* 0x010fc6000001ff00 */
[----:B------:R3:W5:Y:S01]  /*1d80*/  @P6 LDG.E.64 R20, desc[UR8][R78.64] ;  /* 0x000000084e146981 */ /* 0x000762000c1e1b00 */
[----:B------:R-:W-:-:S03]  /*1d90*/  ISETP.NE.AND P5, PT, R111, RZ, PT ;  /* 0x000000ff6f00720c */ /* 0x000fc60003fa5270 */
[----:B------:R4:W5:Y:S01]  /*1da0*/  @P4 LDG.E.64 R80, desc[UR8][R52.64] ;  /* 0x0000000834504981 */ /* 0x000962000c1e1b00 */
[----:B0-----:R-:W-:Y:S02]  /*1db0*/  CS2R R66, SRZ ;  /* 0x0000000000427805 */ /* 0x001fe4000001ff00 */
[----:B---3--:R-:W-:-:S04]  /*1dc0*/  CS2R R78, SRZ ;  /* 0x00000000004e7805 */ /* 0x008fc8000001ff00 */
[----:B------:R0:W5:Y:S01]  /*1dd0*/  @P0 LDG.E.64 R66, desc[UR8][R24.64] ;  /* 0x0000000818420981 */ /* 0x000162000c1e1b00 */
[----:B----4-:R-:W-:-:S03]  /*1de0*/  CS2R R52, SRZ ;  /* 0x0000000000347805 */ /* 0x010fc6000001ff00 */
[----:B------:R3:W5:Y:S01]  /*1df0*/  @P3 LDG.E.64 R78, desc[UR8][R22.64] ;  /* 0x00000008164e3981 */ /* 0x000762000c1e1b00 */
[----:B0-----:R-:W-:-:S03]  /*1e00*/  CS2R R24, SRZ ;  /* 0x0000000000187805 */ /* 0x001fc6000001ff00 */
[----:B------:R-:W5:Y:S01]  /*1e10*/  @P2 LDG.E.64 R52, desc[UR8][R28.64] ;  /* 0x000000081c342981 */ /* 0x000f62000c1e1b00 */
[----:B---3--:R-:W-:-:S03]  /*1e20*/  CS2R R22, SRZ ;  /* 0x0000000000167805 */ /* 0x008fc6000001ff00 */
[----:B------:R0:W5:Y:S01]  /*1e30*/  @P4 LDG.E.64 R24, desc[UR8][R54.64] ;  /* 0x0000000836184981 */ /* 0x000162000c1e1b00 */
[----:B------:R-:W-:-:S03]  /*1e40*/  ISETP.NE.AND P0, PT, R110, RZ, PT ;  /* 0x000000ff6e00720c */ /* 0x000fc60003f05270 */
[----:B------:R3:W5:Y:S01]  /*1e50*/  @P3 LDG.E.64 R22, desc[UR8][R26.64] ;  /* 0x000000081a163981 */ /* 0x000762000c1e1b00 */
[----:B0-----:R-:W-:Y:S02]  /*1e60*/  CS2R R54, SRZ ;  /* 0x0000000000367805 */ /* 0x001fe4000001ff00 */
[----:B------:R-:W-:Y:S02]  /*1e70*/  CS2R R28, SRZ ;  /* 0x00000000001c7805 */ /* 0x000fe4000001ff00 */
[----:B---3--:R-:W-:Y:S02]  /*1e80*/  CS2R R26, SRZ ;  /* 0x00000000001a7805 */ /* 0x008fe4000001ff00 */
[----:B------:R0:W5:Y:S01]  /*1e90*/  @P1 LDG.E.64 R54, desc[UR8][R56.64] ;  /* 0x0000000838361981 */ /* 0x000162000c1e1b00 */
[----:B------:R-:W-:-:S03]  /*1ea0*/  ISETP.NE.AND P6, PT, R109, RZ, PT ;  /* 0x000000ff6d00720c */ /* 0x000fc60003fc5270 */
[----:B------:R3:W5:Y:S04]  /*1eb0*/  @P2 LDG.E.64 R26, desc[UR8][R30.64] ;  /* 0x000000081e1a2981 */ /* 0x000768000c1e1b00 */
[----:B------:R4:W5:Y:S01]  /*1ec0*/  @P1 LDG.E.64 R28, desc[UR8][R32.64] ;  /* 0x00000008201c1981 */ /* 0x000962000c1e1b00 */
[----:B0-----:R-:W-:Y:S02]  /*1ed0*/  CS2R R56, SRZ ;  /* 0x0000000000387805 */ /* 0x001fe4000001ff00 */
[----:B---3--:R-:W-:-:S04]  /*1ee0*/  CS2R R30, SRZ ;  /* 0x00000000001e7805 */ /* 0x008fc8000001ff00 */
[----:B------:R0:W5:Y:S01]  /*1ef0*/  @P5 LDG.E.64 R56, desc[UR8][R58.64] ;  /* 0x000000083a385981 */ /* 0x000162000c1e1b00 */
[----:B----4-:R-:W-:-:S03]  /*1f00*/  CS2R R32, SRZ ;  /* 0x0000000000207805 */ /* 0x010fc6000001ff00 */
[----:B------:R3:W5:Y:S04]  /*1f10*/  @P5 LDG.E.64 R30, desc[UR8][R60.64] ;  /* 0x000000083c1e5981 */ /* 0x000768000c1e1b00 */
[----:B------:R-:W5:Y:S01]  /*1f20*/  @P0 LDG.E.64 R32, desc[UR8][R36.64] ;  /* 0x0000000824200981 */ /* 0x000f62000c1e1b00 */
[----:B0-----:R-:W-:Y:S02]  /*1f30*/  CS2R R58, SRZ ;  /* 0x00000000003a7805 */ /* 0x001fe4000001ff00 */
[----:B---3--:R-:W-:-:S04]  /*1f40*/  CS2R R60, SRZ ;  /* 0x00000000003c7805 */ /* 0x008fc8000001ff00 */
[----:B------:R-:W5:Y:S01]  /*1f50*/  @P0 LDG.E.64 R58, desc[UR8][R34.64] ;  /* 0x00000008223a0981 */ /* 0x000f62000c1e1b00 */
[----:B------:R-:W-:Y:S02]  /*1f60*/  ISETP.NE.AND P0, PT, R5, RZ, PT ;  /* 0x000000ff0500720c */ /* 0x000fe40003f05270 */
[----:B------:R-:W-:Y:S01]  /*1f70*/  ISETP.NE.AND P1, PT, R6, RZ, PT ;  /* 0x000000ff0600720c */ /* 0x000fe20003f25270 */
[----:B------:R0:W5:Y:S01]  /*1f80*/  @P6 LDG.E.64 R60, desc[UR8][R62.64] ;  /* 0x000000083e3c6981 */ /* 0x000162000c1e1b00 */
[----:B------:R-:W-:Y:S02]  /*1f90*/  ISETP.NE.AND P2, PT, R7, RZ, PT ;  /* 0x000000ff0700720c */ /* 0x000fe40003f45270 */
[----:B0-----:R-:W-:-:S07]  /*1fa0*/  CS2R R62, SRZ ;  /* 0x00000000003e7805 */ /* 0x001fce000001ff00 */
[----:B------:R0:W5:Y:S02]  /*1fb0*/  @P0 LDG.E.64 R62, desc[UR8][R64.64] ;  /* 0x00000008403e0981 */ /* 0x000164000c1e1b00 */
[----:B0-----:R-:W-:-:S06]  /*1fc0*/  CS2R R64, SRZ ;  /* 0x0000000000407805 */ /* 0x001fcc000001ff00 */
[----:B------:R0:W5:Y:S02]  /*1fd0*/  @P1 LDG.E.64 R64, desc[UR8][R40.64] ;  /* 0x0000000828401981 */ /* 0x000164000c1e1b00 */
[----:B0-----:R-:W-:-:S06]  /*1fe0*/  CS2R R40, SRZ ;  /* 0x0000000000287805 */ /* 0x001fcc000001ff00 */
[----:B------:R-:W5:Y:S01]  /*1ff0*/  @P2 LDG.E.64 R40, desc[UR8][R86.64] ;  /* 0x0000000856282981 */ /* 0x000f62000c1e1b00 */
[----:B------:R-:W-:Y:S02]  /*2000*/  CS2R R34, SRZ ;  /* 0x0000000000227805 */ /* 0x000fe4000001ff00 */
[----:B------:R-:W-:Y:S02]  /*2010*/  CS2R R36, SRZ ;  /* 0x0000000000247805 */ /* 0x000fe4000001ff00 */
[----:B------:R-:W-:Y:S02]  /*2020*/  ISETP.NE.AND P5, PT, R114, RZ, PT ;  /* 0x000000ff7200720c */ /* 0x000fe40003fa5270 */
[----:B------:R0:W5:Y:S04]  /*2030*/  @P6 LDG.E.64 R34, desc[UR8][R38.64] ;  /* 0x0000000826226981 */ /* 0x000168000c1e1b00 */
[----:B------:R3:W5:Y:S01]  /*2040*/  @P0 LDG.E.64 R36, desc[UR8][R72.64] ;  /* 0x0000000848240981 */ /* 0x000762000c1e1b00 */
[----:B0-----:R-:W-:-:S02]  /*2050*/  CS2R R38, SRZ ;  /* 0x0000000000267805 */ /* 0x001fc4000001ff00 */
[----:B---3--:R-:W-:-:S04]  /*2060*/  CS2R R72, SRZ ;  /* 0x0000000000487805 */ /* 0x008fc8000001ff00 */
[----:B------:R0:W5:Y:S04]  /*2070*/  @P1 LDG.E.64 R38, desc[UR8][R42.64] ;  /* 0x000000082a261981 */ /* 0x000168000c1e1b00 */
[----:B------:R3:W5:Y:S01]  /*2080*/  @P2 LDG.E.64 R72, desc[UR8][R76.64] ;  /* 0x000000084c482981 */ /* 0x000762000c1e1b00 */
[----:B0-----:R-:W-:Y:S02]  /*2090*/  CS2R R42, SRZ ;  /* 0x00000000002a7805 */ /* 0x001fe4000001ff00 */
[----:B---3--:R-:W-:-:S04]  /*20a0*/  CS2R R76, SRZ ;  /* 0x00000000004c7805 */ /* 0x008fc8000001ff00 */
[----:B------:R0:W5:Y:S04]  /*20b0*/  @P5 LDG.E.64 R42, desc[UR8][R90.64] ;  /* 0x000000085a2a5981 */ /* 0x000168000c1e1b00 */
[----:B------:R0:W5:Y:S01]  /*20c0*/  @P5 LDG.E.64 R76, desc[UR8][R88.64] ;  /* 0x00000008584c5981 */ /* 0x000162000c1e1b00 */
[----:B------:R-:W-:Y:S01]  /*20d0*/  ISETP.GT.U32.AND P5, PT, R9, 0xff, PT ;  /* 0x000000ff0900780c */ /* 0x000fe20003fa4070 */
[----:B------:R-:W-:Y:S01]  /*20e0*/  BSSY B0, `(.L_x_1706) ;  /* 0x0000016000007945 */ /* 0x000fe20003800000 */
[----:B------:R-:W-:Y:S02]  /*20f0*/  MOV R5, RZ ;  /* 0x000000ff00057202 */ /* 0x000fe40000000f00 */
[----:B------:R-:W-:Y:S02]  /*2100*/  CS2R R6, SRZ ;  /* 0x0000000000067805 */ /* 0x000fe4000001ff00 */
[----:B-1----:R-:W-:-:S07]  /*2110*/  MOV R8, RZ ;  /* 0x000000ff00087202 */ /* 0x002fce0000000f00 */
        /* <DEDUP_REMOVED lines=18> */
.L_x_1707:
[----:B------:R-:W-:Y:S05]  /*2240*/  BSYNC B0 ;  /* 0x0000000000007941 */ /* 0x000fea0003800000 */
.L_x_1706:
        /* <DEDUP_REMOVED lines=29> */
.L_x_1708:
[----:B------:R-:W-:Y:S01]  /*2420*/  FMUL.FTZ R75, R83, R5 ;  /* 0x00000005534b7220 */ /* 0x000fe20000410000 */
[----:B------:R-:W-:Y:S01]  /*2430*/  FMUL.FTZ R98, R71, R4 ;  /* 0x0000000447627220 */ /* 0x000fe20000410000 */
        /* <DEDUP_REMOVED lines=24> */
.L_x_1709:
[----:B------:R-:W-:Y:S01]  /*25c0*/  FFMA.FTZ R85, R99, R84, R86 ;  /* 0x0000005463557223 */ /* 0x000fe20000010056 */
[----:B------:R-:W-:Y:S01]  /*25d0*/  FMUL.FTZ R75, R82, R5 ;  /* 0x00000005524b7220 */ /* 0x000fe20000410000 */
[----:B------:R-:W-:Y:S01]  /*25e0*/  FADD.FTZ R86, R84, R71 ;  /* 0x0000004754567221 */ /* 0x000fe20000010000 */
[----:B------:R-:W-:Y:S02]  /*25f0*/  FADD.FTZ R81, -R74, R81 ;  /* 0x000000514a517221 */ /* 0x000fe40000010100 */
[----:B------:R-:W-:Y:S01]  /*2600*/  FFMA.FTZ R84, R98, R75, R85 ;  /* 0x0000004b62547223 */ /* 0x000fe20000010055 */
[----:B------:R-:W-:Y:S01]  /*2610*/  FADD.FTZ R85, -R74, R80 ;  /* 0x000000504a557221 */ /* 0x000fe20000010100 */
[----:B------:R-:W-:Y:S01]  /*2620*/  FADD.FTZ R71, R86, R75 ;  /* 0x0000004b56477221 */ /* 0x000fe20000010000 */
[----:B------:R-:W-:Y:S01]  /*2630*/  MOV R80, R24 ;  /* 0x0000001800507202 */ /* 0x000fe20000000f00 */
[----:B------:R-:W-:Y:S01]  /*2640*/  FMUL.FTZ R86, R78, R8 ;  /* 0x000000084e567220 */ /* 0x000fe20000410000 */
        /* <DEDUP_REMOVED lines=22> */
.L_x_1710:
        /* <DEDUP_REMOVED lines=27> */
[----:B------:R-:W-:-:S03]  /*2960*/  FMUL.FTZ R77, R43, R88 ;  /* 0x000000582b4d7220 */ /* 0x000fc60000410000 */
[----:B------:R-:W-:Y:S01]  /*2970*/  FFMA.FTZ R92, R76, R89, 1 ;  /* 0x3f8000004c5c7423 */ /* 0x000fe20000010059 */
[----:B------:R-:W-:-:S03]  /*2980*/  FMUL.FTZ R76, R71, R90 ;  /* 0x0000005a474c7220 */ /* 0x000fc60000410000 */
[----:B------:R-:W-:-:S07]  /*2990*/  FMUL.FTZ R71, R77, R92 ;  /* 0x0000005c4d477220 */ /* 0x000fce0000410000 */
.L_x_1711:
[----:B------:R-:W-:Y:S01]  /*29a0*/  FFMA.FTZ R77, R95, R86, R84 ;  /* 0x000000565f4d7223 */ /* 0x000fe20000010054 */
[----:B------:R-:W-:Y:S01]  /*29b0*/  FMUL.FTZ R85, R76, R5 ;  /* 0x000000054c557220 */ /* 0x000fe20000410000 */
[----:B------:R-:W-:Y:S01]  /*29c0*/  FADD.FTZ R86, R86, R81 ;  /* 0x0000005156567221 */ /* 0x000fe20000010000 */
[----:B------:R-:W-:Y:S01]  /*29d0*/  FMUL.FTZ R84, R71, R8 ;  /* 0x0000000847547220 */ /* 0x000fe20000410000 */
[----:B------:R-:W-:Y:S01]  /*29e0*/  FADD.FTZ R52, -R74, R52 ;  /* 0x000000344a347221 */ /* 0x000fe20000010100 */
[----:B------:R-:W-:Y:S01]  /*29f0*/  FFMA.FTZ R77, R94, R85, R77 ;  /* 0x000000555e4d7223 */ /* 0x000fe2000001004d */
[----:B------:R-:W-:Y:S01]  /*2a00*/  FADD.FTZ R81, R86, R85 ;  /* 0x0000005556517221 */ /* 0x000fe20000010000 */
        /* <DEDUP_REMOVED lines=48> */
.L_x_1712:
[----:B------:R-:W-:Y:S01]  /*2d10*/  FMUL.FTZ R53, R84, R5 ;  /* 0x0000000554357220 */ /* 0x000fe20000410000 */
[----:B------:R-:W-:Y:S01]  /*2d20*/  FFMA.FTZ R85, R100, R83, RZ ;  /* 0x0000005364557223 */ /* 0x000fe200000100ff */
[----:B------:R-:W-:Y:S01]  /*2d30*/  FMUL.FTZ R52, R81, R8 ;  /* 0x0000000851347220 */ /* 0x000fe20000410000 */
[----:B------:R-:W-:Y:S01]  /*2d40*/  FADD.FTZ R87, RZ, R83 ;  /* 0x00000053ff577221 */ /* 0x000fe20000010000 */
[----:B------:R-:W-:Y:S01]  /*2d50*/  FFMA.FTZ R86, R92, R53, R77 ;  /* 0x000000355c567223 */ /* 0x000fe2000001004d */
[----:B------:R-:W-:Y:S01]  /*2d60*/  FADD.FTZ R53, R74, R53 ;  /* 0x000000354a357221 */ /* 0x000fe20000010000 */
[----:B------:R-:W-:Y:S01]  /*2d70*/  FFMA.FTZ R83, R98, R82, R85 ;  /* 0x0000005262537223 */ /* 0x000fe20000010055 */
[----:B------:R-:W-:Y:S01]  /*2d80*/  FADD.FTZ R87, R87, R82 ;  /* 0x0000005257577221 */ /* 0x000fe20000010000 */
[----:B------:R-:W-:Y:S01]  /*2d90*/  FFMA.FTZ R85, R91, R52, R86 ;  /* 0x000000345b557223 */ /* 0x000fe20000010056 */
[----:B------:R-:W-:Y:S01]  /*2da0*/  FADD.FTZ R74, R52, R53 ;  /* 0x00000035344a7221 */ /* 0x000fe20000010000 */
[----:B------:R-:W-:Y:S01]  /*2db0*/  FFMA.FTZ R52, R99, R79, RZ ;  /* 0x0000004f63347223 */ /* 0x000fe200000100ff */
[----:B------:R-:W-:Y:S01]  /*2dc0*/  MOV R53, R28 ;  /* 0x0000001c00357202 */ /* 0x000fe20000000f00 */
[-C--:B------:R-:W-:Y:S01]  /*2dd0*/  FMUL.FTZ R90, R54, R4.reuse ;  /* 0x00000004365a7220 */ /* 0x080fe20000410000 */
[----:B------:R-:W-:Y:S01]  /*2de0*/  MOV R77, R29 ;  /* 0x0000001d004d7202 */ /* 0x000fe20000000f00 */
        /* <DEDUP_REMOVED lines=21> */
.L_x_1713:
[----:B------:R-:W-:Y:S01]  /*2f40*/  FMUL.FTZ R55, R53, R5 ;  /* 0x0000000535377220 */ /* 0x000fe20000410000 */
[----:B------:R-:W-:Y:S01]  /*2f50*/  FFMA.FTZ R52, R97, R78, R52 ;  /* 0x0000004e61347223 */ /* 0x000fe20000010034 */
[----:B------:R-:W-:Y:S01]  /*2f60*/  FADD.FTZ R54, R79, R78 ;  /* 0x0000004e4f367221 */ /* 0x000fe20000010000 */
        /* <DEDUP_REMOVED lines=24> */
[----:B-1----:R-:W-:Y:S01]  /*30f0*/  FADD.FTZ R56, -R78, 1 ;  /* 0x3f8000004e387421 */ /* 0x002fe20000010100 */
[----:B------:R-:W-:-:S03]  /*3100*/  FMUL.FTZ R103, R31, R78 ;  /* 0x0000004e1f677220 */ /* 0x000fc60000410000 */
[----:B------:R-:W-:Y:S01]  /*3110*/  FFMA.FTZ R56, R55, R56, 1 ;  /* 0x3f80000037387423 */ /* 0x000fe20000010038 */
[----:B------:R-:W-:-:S03]  /*3120*/  FMUL.FTZ R55, R30, R57 ;  /* 0x000000391e377220 */ /* 0x000fc60000410000 */
[----:B------:R-:W-:Y:S01]  /*3130*/  FMUL.FTZ R78, R103, R56 ;  /* 0x00000038674e7220 */ /* 0x000fe20000410000 */
[----:B------:R-:W-:-:S07]  /*3140*/  FMUL.FTZ R55, R55, R80 ;  /* 0x0000005037377220 */ /* 0x000fce0000410000 */
.L_x_1714:
        /* <DEDUP_REMOVED lines=33> */
.L_x_1715:
        /* <DEDUP_REMOVED lines=33> */
.L_x_1716:
        /* <DEDUP_REMOVED lines=33> */
.L_x_1717:
        /* <DEDUP_REMOVED lines=33> */
.L_x_1718:
[----:B------:R-:W-:Y:S01]  /*3990*/  FMUL.FTZ R65, R56, R5 ;  /* 0x0000000538417220 */ /* 0x000fe20000410000 */
[----:B------:R-:W-:Y:S01]  /*39a0*/  FFMA.FTZ R60, R87, R78, R58 ;  /* 0x0000004e573c7223 */ /* 0x000fe2000001003a */
[----:B------:R-:W-:Y:S01]  /*39b0*/  FMUL.FTZ R75, R55, R8 ;  /* 0x00000008374b7220 */ /* 0x000fe20000410000 */
[----:B------:R-:W-:Y:S01]  /*39c0*/  FADD.FTZ R61, R61, R78 ;  /* 0x0000004e3d3d7221 */ /* 0x000fe20000010000 */
[----:B------:R-:W-:Y:S01]  /*39d0*/  FFMA.FTZ R58, R80, R65, R63 ;  /* 0x00000041503a7223 */ /* 0x000fe2000001003f */
[----:B------:R-:W-:Y:S01]  /*39e0*/  FADD.FTZ R64, R62, R65 ;  /* 0x000000413e407221 */ /* 0x000fe20000010000 */
[----:B------:R-:W-:Y:S01]  /*39f0*/  FADD.FTZ R62, R76, R57 ;  /* 0x000000394c3e7221 */ /* 0x000fe20000010000 */
        /* <DEDUP_REMOVED lines=26> */
.L_x_1719:
        /* <DEDUP_REMOVED lines=33> */
.L_x_1720:
        /* <DEDUP_REMOVED lines=29> */
.L_x_1721:
[----:B------:R-:W-:Y:S01]  /*3f80*/  FMUL.FTZ R72, R45, R5 ;  /* 0x000000052d487220 */ /* 0x000fe20000410000 */
[----:B------:R-:W-:-:S03]  /*3f90*/  FMUL.FTZ R47, R44, R8 ;  /* 0x000000082c2f7220 */ /* 0x000fc60000410000 */
[----:B------:R-:W-:Y:S01]  /*3fa0*/  FFMA.FTZ R46, R74, R72, R65 ;  /* 0x000000484a2e7223 */ /* 0x000fe20000010041 */
[----:B------:R-:W-:Y:S01]  /*3fb0*/  FADD.FTZ R72, R71, R72 ;  /* 0x0000004847487221 */ /* 0x000fe20000010000 */
[----:B------:R-:W-:Y:S01]  /*3fc0*/  FMUL.FTZ R71, R49, R4 ;  /* 0x0000000431477220 */ /* 0x000fe20000410000 */
[----:B------:R-:W-:Y:S01]  /*3fd0*/  MOV R49, R18 ;  /* 0x0000001200317202 */ /* 0x000fe20000000f00 */
        /* <DEDUP_REMOVED lines=23> */
.L_x_1722:
        /* <DEDUP_REMOVED lines=29> */
.L_x_1723:
[----:B------:R-:W0:Y:S01]  /*4320*/  S2R R68, SR_LANEID ;  /* 0x0000000000447919 */ /* 0x000e220000000000 */
[----:B------:R-:W-:Y:S01]  /*4330*/  FMUL.FTZ R51, R50, R5 ;  /* 0x0000000532337220 */ /* 0x000fe20000410000 */
[----:B------:R-:W-:Y:S01]  /*4340*/  FFMA.FTZ R63, R83, R52, R63 ;  /* 0x00000034533f7223 */ /* 0x000fe2000001003f */
[----:B------:R-:W-:Y:S01]  /*4350*/  FADD.FTZ R64, R64, R52 ;  /* 0x0000003440407221 */ /* 0x000fe20000010000 */
[----:B------:R-:W-:Y:S01]  /*4360*/  FFMA.FTZ R61, R82, R54, R61 ;  /* 0x00000036523d7223 */ /* 0x000fe2000001003d */
[----:B------:R-:W-:Y:S01]  /*4370*/  FFMA.FTZ R46, R103, R51, R46 ;  /* 0x00000033672e7223 */ /* 0x000fe2000001002e */
[----:B------:R-:W-:Y:S01]  /*4380*/  FADD.FTZ R65, R65, R51 ;  /* 0x0000003341417221 */ /* 0x000fe20000010000 */
[----:B------:R-:W-:Y:S01]  /*4390*/  FMUL.FTZ R51, R47, R8 ;  /* 0x000000082f337220 */ /* 0x000fe20000410000 */
[----:B------:R-:W-:Y:S01]  /*43a0*/  FFMA.FTZ R52, R81, R53, R63 ;  /* 0x0000003551347223 */ /* 0x000fe2000001003f */
[----:B------:R-:W-:Y:S01]  /*43b0*/  FADD.FTZ R64, R64, R53 ;  /* 0x0000003540407221 */ /* 0x000fe20000010000 */
[----:B------:R-:W-:Y:S01]  /*43c0*/  FFMA.FTZ R61, R80, R56, R61 ;  /* 0x00000038503d7223 */ /* 0x000fe2000001003d */
[----:B------:R-:W-:Y:S01]  /*43d0*/  FADD.FTZ R65, R51, R65 ;  /* 0x0000004133417221 */ /* 0x000fe20000010000 */
[----:B------:R-:W-:Y:S01]  /*43e0*/  FFMA.FTZ R46, R102, R51, R46 ;  /* 0x00000033662e7223 */ /* 0x000fe2000001002e */
[----:B------:R-:W-:Y:S01]  /*43f0*/  FFMA.FTZ R52, R79, R55, R52 ;  /* 0x000000374f347223 */ /* 0x000fe20000010034 */
[----:B------:R-:W-:Y:S01]  /*4400*/  FADD.FTZ R64, R64, R55 ;  /* 0x0000003740407221 */ /* 0x000fe20000010000 */
[----:B------:R-:W-:Y:S01]  /*4410*/  FFMA.FTZ R61, R78, R58, R61 ;  /* 0x0000003a4e3d7223 */ /* 0x000fe2000001003d */
[----:B------:R-:W1:Y:S01]  /*4420*/  SHFL.DOWN PT, R125, R65, 0x1, 0x1f ;  /* 0x08201f00417d7f89 */ /* 0x000e6200000e0000 */
[----:B------:R-:W-:Y:S01]  /*4430*/  FFMA.FTZ R52, R77, R57, R52 ;  /* 0x000000394d347223 */ /* 0x000fe20000010034 */
[----:B------:R-:W-:Y:S01]  /*4440*/  FADD.FTZ R64, R64, R57 ;  /* 0x0000003940407221 */ /* 0x000fe20000010000 */
[----:B------:R-:W-:Y:S01]  /*4450*/  FFMA.FTZ R61, R76, R60, R61 ;  /* 0x0000003c4c3d7223 */ /* 0x000fe2000001003d */
[----:B------:R-:W2:Y:S01]  /*4460*/  SHFL.DOWN PT, R51, R46, 0x1, 0x1f ;  /* 0x08201f002e337f89 */ /* 0x000ea200000e0000 */
[----:B------:R-:W-:Y:S01]  /*4470*/  FFMA.FTZ R52, R75, R59, R52 ;  /* 0x0000003b4b347223 */ /* 0x000fe20000010034 */
[----:B------:R-:W-:Y:S01]  /*4480*/  BSSY B0, `(.L_x_1724) ;  /* 0x0000047000007945 */ /* 0x000fe20003800000 */
[----:B------:R-:W-:-:S02]  /*4490*/  FFMA.FTZ R61, R74, R45, R61 ;  /* 0x0000002d4a3d7223 */ /* 0x000fc4000001003d */
[----:B------:R-:W-:Y:S01]  /*44a0*/  FFMA.FTZ R52, R73, R44, R52 ;  /* 0x0000002c49347223 */ /* 0x000fe20000010034 */
[----:B0-----:R-:W-:-:S13]  /*44b0*/  ISETP.GT.AND P5, PT, R68, 0x1e, PT ;  /* 0x0000001e4400780c */ /* 0x001fda0003fa4270 */
[----:B-1----:R-:W-:Y:S01]  /*44c0*/  @!P5 FADD.FTZ R65, R65, R125 ;  /* 0x0000007d4141d221 */ /* 0x002fe20000010000 */
[----:B--2---:R-:W-:Y:S01]  /*44d0*/  @!P5 FADD.FTZ R46, R46, R51 ;  /* 0x000000332e2ed221 */ /* 0x004fe20000010000 */
        /* <DEDUP_REMOVED lines=22> */
[----:B------:R-:W-:-:S04]  /*4640*/  FADD.FTZ R51, R62, R54 ;  /* 0x000000363e337221 */ /* 0x000fc80000010000 */
[----:B------:R-:W-:-:S04]  /*4650*/  FADD.FTZ R51, R51, R56 ;  /* 0x0000003833337221 */ /* 0x000fc80000010000 */
[----:B------:R-:W-:-:S04]  /*4660*/  FADD.FTZ R51, R51, R58 ;  /* 0x0000003a33337221 */ /* 0x000fc80000010000 */
        /* <DEDUP_REMOVED lines=10> */
[----:B------:R-:W-:-:S02]  /*4710*/  MOV R64, R46 ;  /* 0x0000002e00407202 */ /* 0x000fc40000000f00 */
[----:B------:R-:W-:Y:S01]  /*4720*/  FADD.FTZ R62, R45, R50 ;  /* 0x000000322d3e7221 */ /* 0x000fe20000010000 */
[----:B------:R-:W-:Y:S01]  /*4730*/  FADD.FTZ R63, R44, R47 ;  /* 0x0000002f2c3f7221 */ /* 0x000fe20000010000 */
[----:B0-----:R-:W-:-:S04]  /*4740*/  ISETP.NE.AND P5, PT, R125, RZ, PT ;  /* 0x000000ff7d00720c */ /* 0x001fc80003fa5270 */
[----:B------:R0:W-:Y:S09]  /*4750*/  STS.128 [R3], R60 ;  /* 0x0000003c03007388 */ /* 0x0001f20000000c00 */
[----:B------:R0:W-:Y:S01]  /*4760*/  @!P5 STS.64 [R122+0x8], R64 ;  /* 0x000008407a00d388 */ /* 0x0001e20000000a00 */
[----:B------:R-:W-:Y:S01]  /*4770*/  BAR.SYNC.DEFER_BLOCKING 0x0 ;  /* 0x0000000000007b1d */ /* 0x000fe20000010000 */
[----:B------:R-:W-:-:S13]  /*4780*/  ISETP.NE.AND P5, PT, R9, RZ, PT ;  /* 0x000000ff0900720c */ /* 0x000fda0003fa5270 */
[----:B0-2---:R-:W-:Y:S05]  /*4790*/  @P5 BRA `(.L_x_1725) ;  /* 0x0000000000545947 */ /* 0x005fea0003800000 */
        /* <DEDUP_REMOVED lines=21> */
.L_x_1725:
[----:B------:R-:W-:Y:S05]  /*48f0*/  BSYNC B0 ;  /* 0x0000000000007941 */ /* 0x000fea0003800000 */
.L_x_1724:
        /* <DEDUP_REMOVED lines=15> */
[----:B------:R-:W0:Y:S01]  /*49f0*/  LDS.128 R56, [R3+0x200] ;  /* 0x0002000003387984 */ /* 0x000e220000000c00 */
[----:B--2---:R-:W-:Y:S01]  /*4a00*/  FADD.FTZ R48, R53, R48 ;  /* 0x0000003035307221 */ /* 0x004fe20000010000 */
[----:B------:R-:W-:Y:S01]  /*4a10*/  FADD.FTZ R49, R44, R49 ;  /* 0x000000312c317221 */ /* 0x000fe20000010000 */
[----:B------:R-:W-:Y:S01]  /*4a20*/  FADD.FTZ R50, R45, R50 ;  /* 0x000000322d327221 */ /* 0x000fe20000010000 */
[----:B------:R-:W1:Y:S01]  /*4a30*/  LDS.128 R52, [R3+0x280] ;  /* 0x0002800003347984 */ /* 0x000e620000000c00 */
[----:B------:R-:W-:-:S03]  /*4a40*/  FADD.FTZ R51, R125, R51 ;  /* 0x000000337d337221 */ /* 0x000fc60000010000 */
[----:B------:R-:W2:Y:S04]  /*4a50*/  LDS.128 R44, [R3+0x300] ;  /* 0x00030000032c7984 */ /* 0x000ea80000000c00 */
[----:B------:R-:W3:Y:S01]  /*4a60*/  LDS.128 R60, [R3+0x380] ;  /* 0x00038000033c7984 */ /* 0x000ee20000000c00 */
        /* <DEDUP_REMOVED lines=9> */
[----:B------:R-:W0:Y:S01]  /*4b00*/  LDS.128 R52, [R3+0x400] ;  /* 0x0004000003347984 */ /* 0x000e220000000c00 */
        /* <DEDUP_REMOVED lines=8> */
[----:B------:R-:W-:-:S03]  /*4b90*/  FADD.FTZ R63, R125, R63 ;  /* 0x0000003f7d3f7221 */ /* 0x000fc60000010000 */
        /* <DEDUP_REMOVED lines=11> */
[----:B------:R-:W0:Y:S01]  /*4c50*/  LDS.128 R56, [R3+0x600] ;  /* 0x0006000003387984 */ /* 0x000e220000000c00 */
[----:B------:R-:W-:Y:S01]  /*4c60*/  FADD.FTZ R45, R61, R46 ;  /* 0x0000002e3d2d7221 */ /* 0x000fe20000010000 */
[----:B------:R-:W-:Y:S01]  /*4c70*/  FADD.FTZ R125, R54, R47 ;  /* 0x0000002f367d7221 */ /* 0x000fe20000010000 */
[----:B---3--:R-:W-:Y:S01]  /*4c80*/  FADD.FTZ R48, R55, R48 ;  /* 0x0000003037307221 */ /* 0x008fe20000010000 */
        /* <DEDUP_REMOVED lines=57> */
[----:B------:R-:W-:Y:S01]  /*5020*/  LDS.128 R60, [R3+0xc80] ;  /* 0x000c8000033c7984 */ /* 0x000fe20000000c00 */
[----:B------:R-:W-:Y:S01]  /*5030*/  FADD.FTZ R125, R56, R47 ;  /* 0x0000002f387d7221 */ /* 0x000fe20000010000 */
[----:B---3--:R-:W-:Y:S01]  /*5040*/  FADD.FTZ R49, R44, R49 ;  /* 0x000000312c317221 */ /* 0x008fe20000010000 */
        /* <DEDUP_REMOVED lines=42> */
.L_x_1727:
[----:B------:R-:W-:Y:S05]  /*52f0*/  BSYNC B0 ;  /* 0x0000000000007941 */ /* 0x000fea0003800000 */
.L_x_1726:
        /* <DEDUP_REMOVED lines=16> */
.L_x_1729:
[----:B------:R-:W-:Y:S05]  /*5400*/  BSYNC B0 ;  /* 0x0000000000007941 */ /* 0x000fea0003800000 */
.L_x_1728:
        /* <DEDUP_REMOVED lines=34> */
.L_x_1732:
[----:B-1----:R-:W2:Y:S04]  /*5630*/  LDG.E.STRONG.GPU R46, desc[UR8][R44.64] ;  /* 0x000000082c2e7981 */ /* 0x002ea8000c1ef900 */
[----:B--2---:R-:W-:Y:S01]  /*5640*/  CCTL.IVALL ;  /* 0x00000000ff00798f */ /* 0x004fe20002000000 */
[----:B------:R-:W-:Y:S05]  /*5650*/  YIELD ;  /* 0x0000000000007946 */ /* 0x000fea0003800000 */
[----:B------:R-:W-:-:S13]  /*5660*/  ISETP.NE.AND P6, PT, R46, R53, PT ;  /* 0x000000352e00720c */ /* 0x000fda0003fc5270 */
[----:B------:R-:W-:Y:S05]  /*5670*/  @P6 BRA `(.L_x_1732) ;  /* 0xfffffffc00ec6947 */ /* 0x000fea000383ffff */
.L_x_1731:
        /* <DEDUP_REMOVED lines=22> */
.L_x_1736:
        /* <DEDUP_REMOVED lines=115> */
.L_x_1735:
        /* <DEDUP_REMOVED lines=62> */
.L_x_1737:
[----:B------:R-:W-:-:S04]  /*62f0*/  ISETP.NE.AND P6, PT, R44, RZ, PT ;  /* 0x000000ff2c00720c */ /* 0x000fc80003fc5270 */
[----:B------:R-:W-:-:S13]  /*6300*/  ISETP.NE.OR P6, PT, R46, RZ, P6 ;  /* 0x000000ff2e00720c */ /* 0x000fda00037c5670 */
[----:B------:R-:W-:Y:S05]  /*6310*/  @!P6 BRA `(.L_x_1733) ;  /* 0x00000000007ce947 */ /* 0x000fea0003800000 */
.L_x_1734:
        /* <DEDUP_REMOVED lines=31> */
.L_x_1733:
        /* <DEDUP_REMOVED lines=11> */
.L_x_1739:
[----:B------:R-:W-:Y:S05]  /*65c0*/  BSYNC B0 ;  /* 0x0000000000007941 */ /* 0x000fea0003800000 */
.L_x_1738:
        /* <DEDUP_REMOVED lines=17> */
.L_x_1730:
        /* <DEDUP_REMOVED lines=35> */
.L_x_1740:
[----:B------:R-:W-:Y:S01]  /*6910*/  ISETP.NE.AND P5, PT, R115, RZ, PT ;  /* 0x000000ff7300720c */ /* 0x000fe20003fa5270 */
[----:B------:R-:W-:-:S12]  /*6920*/  BSSY B0, `(.L_x_1741) ;  /* 0x0000013000007945 */ /* 0x000fd80003800000 */
[----:B------:R-:W-:Y:S05]  /*6930*/  @!P5 BRA `(.L_x_1742) ;  /* 0x000000000044d947 */ /* 0x000fea0003800000 */
        /* <DEDUP_REMOVED lines=10> */
[----:B------:R-:W-:Y:S01]  /*69e0*/  IADD3 R47, R45, R47, RZ ;  /* 0x0000002f2d2f7210 */ /* 0x000fe20007ffe0ff */
[----:B------:R-:W-:Y:S01]  /*69f0*/  FFMA.FTZ R45, R5, R66, -R100 ;  /* 0x00000042052d7223 */ /* 0x000fe20000010864 */
[----:B------:R-:W-:-:S04]  /*6a00*/  LEA R46, P5, R44, UR14, 0x2 ;  /* 0x0000000e2c2e7c11 */ /* 0x000fc8000f8a10ff */
[----:B------:R-:W-:Y:S01]  /*6a10*/  LEA.HI.X R47, R44, UR15, R47, 0x2, P5 ;  /* 0x0000000f2c2f7c11 */ /* 0x000fe2000a8f142f */
[-C--:B------:R-:W-:Y:S01]  /*6a20*/  FMUL.FTZ R44, R45, R4.reuse ;  /* 0x000000042d2c7220 */ /* 0x080fe20000410000 */
[----:B------:R-:W-:-:S05]  /*6a30*/  FMUL.FTZ R45, R99, R4 ;  /* 0x00000004632d7220 */ /* 0x000fca0000410000 */
[----:B------:R0:W-:Y:S02]  /*6a40*/  STG.E.64 desc[UR8][R46.64], R44 ;  /* 0x0000002c2e007986 */ /* 0x0001e4000c101b08 */
.L_x_1742:
[----:B------:R-:W-:Y:S05]  /*6a50*/  BSYNC B0 ;  /* 0x0000000000007941 */ /* 0x000fea0003800000 */
.L_x_1741:
        /* <DEDUP_REMOVED lines=20> */
.L_x_1743:
[----:B------:R-:W-:Y:S04]  /*6ba0*/  BSSY B0, `(.L_x_1744) ;  /* 0x0000013000007945 */ /* 0x000fe80003800000 */
[----:B------:R-:W-:Y:S05]  /*6bb0*/  @!P3 BRA `(.L_x_1745) ;  /* 0x000000000044b947 */ /* 0x000fea0003800000 */
[----:B------:R-:W-:Y:S01]  /*6bc0*/  ULDC.64 UR14, c[0x0][0x288] ;  /* 0x0000a200000e7ab9 */ /* 0x000fe20000000a00 */
[----:B0-----:R-:W-:Y:S01]  /*6bd0*/  MOV R44, R10 ;  /* 0x0000000a002c7202 */ /* 0x001fe20000000f00 */
        /* <DEDUP_REMOVED lines=10> */
[C---:B------:R-:W-:Y:S01]  /*6c80*/  LEA R46, P5, R44.reuse, UR14, 0x2 ;  /* 0x0000000e2c2e7c11 */ /* 0x040fe2000f8a10ff */
[-C--:B------:R-:W-:Y:S02]  /*6c90*/  FMUL.FTZ R23, R23, R4.reuse ;  /* 0x0000000417177220 */ /* 0x080fe40000410000 */
[----:B------:R-:W-:Y:S01]  /*6ca0*/  FMUL.FTZ R22, R45, R4 ;  /* 0x000000042d167220 */ /* 0x000fe20000410000 */
[----:B------:R-:W-:-:S05]  /*6cb0*/  LEA.HI.X R47, R44, UR15, R47, 0x2, P5 ;  /* 0x0000000f2c2f7c11 */ /* 0x000fca000a8f142f */
[----:B------:R1:W-:Y:S04]  /*6cc0*/  STG.E.64 desc[UR8][R46.64], R22 ;  /* 0x000000162e007986 */ /* 0x0003e8000c101b08 */
.L_x_1745:
[----:B------:R-:W-:Y:S05]  /*6cd0*/  BSYNC B0 ;  /* 0x0000000000007941 */ /* 0x000fea0003800000 */
.L_x_1744:
        /* <DEDUP_REMOVED lines=19> */
.L_x_1746:
[----:B------:R-:W-:Y:S04]  /*6e10*/  BSSY B0, `(.L_x_1747) ;  /* 0x0000013000007945 */ /* 0x000fe80003800000 */
[----:B------:R-:W-:Y:S05]  /*6e20*/  @!P4 BRA `(.L_x_1748) ;  /* 0x000000000044c947 */ /* 0x000fea0003800000 */
[----:B------:R-:W-:Y:S01]  /*6e30*/  ULDC.64 UR14, c[0x0][0x288] ;  /* 0x0000a200000e7ab9 */ /* 0x000fe20000000a00 */
[----:B-1----:R-:W-:Y:S01]  /*6e40*/  MOV R22, R10 ;  /* 0x0000000a00167202 */ /* 0x002fe20000000f00 */
[----:B0-----:R-:W-:Y:S01]  /*6e50*/  IMAD R45, R116, UR14, RZ ;  /* 0x0000000e742d7c24 */ /* 0x001fe2000f8e02ff */
        /* <DEDUP_REMOVED lines=14> */
.L_x_1748:
[----:B------:R-:W-:Y:S05]  /*6f40*/  BSYNC B0 ;  /* 0x0000000000007941 */ /* 0x000fea0003800000 */
.L_x_1747:
        /* <DEDUP_REMOVED lines=19> */
.L_x_1749:
[----:B------:R-:W-:Y:S01]  /*7080*/  ISETP.NE.AND P5, PT, R114, RZ, PT ;  /* 0x000000ff7200720c */ /* 0x000fe20003fa5270 */
[----:B------:R-:W-:-:S12]  /*7090*/  BSSY B0, `(.L_x_1750) ;  /* 0x0000015000007945 */ /* 0x000fd80003800000 */
[----:B------:R-:W-:Y:S05]  /*70a0*/  @!P5 BRA `(.L_x_1751) ;  /* 0x00000000004cd947 */ /* 0x000fea0003800000 */
[----:B------:R-:W-:Y:S01]  /*70b0*/  IADD3 R25, R0, 0x60, RZ ;  /* 0x0000006000197810 */ /* 0x000fe20007ffe0ff */
[----:B------:R-:W-:Y:S01]  /*70c0*/  ULDC.64 UR14, c[0x0][0x288] ;  /* 0x0000a200000e7ab9 */ /* 0x000fe20000000a00 */
[----:B-12---:R-:W-:Y:S01]  /*70d0*/  MOV R22, R10 ;  /* 0x0000000a00167202 */ /* 0x006fe20000000f00 */
[-CC-:B------:R-:W-:Y:S01]  /*70e0*/  FFMA.FTZ R94, R94, R51.reuse, R52.reuse ;  /* 0x000000335e5e7223 */ /* 0x180fe20000010034 */
[----:B------:R-:W-:Y:S01]  /*70f0*/  SHF.R.S32.HI R24, RZ, 0x1f, R25 ;  /* 0x0000001fff187819 */ /* 0x000fe20000011419 */
[----:B------:R-:W-:Y:S01]  /*7100*/  FFMA.FTZ R93, R93, R51, R52 ;  /* 0x000000335d5d7223 */ /* 0x000fe20000010034 */
[----:B------:R-:W-:-:S03]  /*7110*/  MOV R23, R13 ;  /* 0x0000000d00177202 */ /* 0x000fc60000000f00 */
[----:B------:R-:W-:Y:S02]  /*7120*/  IMAD R24, R24, UR14, RZ ;  /* 0x0000000e18187c24 */ /* 0x000fe4000f8e02ff */
[----:B------:R-:W-:Y:S01]  /*7130*/  FFMA.FTZ R93, R8, R43, -R93 ;  /* 0x0000002b085d7223 */ /* 0x000fe2000001085d */
[----:B------:R-:W-:-:S04]  /*7140*/  IMAD.WIDE.U32 R22, R25, UR14, R22 ;  /* 0x0000000e19167c25 */ /* 0x000fc8000f8e0016 */
[----:B------:R-:W-:Y:S01]  /*7150*/  IMAD R25, R25, UR15, R24 ;  /* 0x0000000f19197c24 */ /* 0x000fe2000f8e0218 */
[----:B------:R-:W-:Y:S02]  /*7160*/  ULDC.64 UR14, c[0x0][0x210] ;  /* 0x00008400000e7ab9 */ /* 0x000fe40000000a00 */
[----:B------:R-:W-:Y:S02]  /*7170*/  LEA R24, P5, R22, UR14, 0x2 ;  /* 0x0000000e16187c11 */ /* 0x000fe4000f8a10ff */
[----:B------:R-:W-:Y:S01]  /*7180*/  IADD3 R25, R23, R25, RZ ;  /* 0x0000001917197210 */ /* 0x000fe20007ffe0ff */
[----:B------:R-:W-:-:S03]  /*7190*/  FFMA.FTZ R23, R5, R42, -R94 ;  /* 0x0000002a05177223 */ /* 0x000fc6000001085e */
[----:B------:R-:W-:Y:S01]  /*71a0*/  LEA.HI.X R25, R22, UR15, R25, 0x2, P5 ;  /* 0x0000000f16197c11 */ /* 0x000fe2000a8f1419 */
[-C--:B------:R-:W-:Y:S01]  /*71b0*/  FMUL.FTZ R22, R23, R4.reuse ;  /* 0x0000000417167220 */ /* 0x080fe20000410000 */
[----:B------:R-:W-:-:S05]  /*71c0*/  FMUL.FTZ R23, R93, R4 ;  /* 0x000000045d177220 */ /* 0x000fca0000410000 */
[----:B------:R3:W-:Y:S02]  /*71d0*/  STG.E.64 desc[UR8][R24.64], R22 ;  /* 0x0000001618007986 */ /* 0x0007e4000c101b08 */
.L_x_1751:
[----:B------:R-:W-:Y:S05]  /*71e0*/  BSYNC B0 ;  /* 0x0000000000007941 */ /* 0x000fea0003800000 */
.L_x_1750:
[----:B------:R-:W-:-:S13]  /*71f0*/  ISETP.NE.AND P5, PT, RZ, UR7, PT ;  /* 0x00000007ff007c0c */ /* 0x000fda000bfa5270 */
[----:B------:R-:W-:Y:S05]  /*7200*/  @!P5 BRA `(.L_x_1752) ;  /* 0x000000000048d947 */ /* 0x000fea0003800000 */
[----:B-123--:R-:W-:Y:S01]  /*7210*/  FFMA.FTZ R22, R92, R5, R6 ;  /* 0x000000055c167223 */ /* 0x00efe20000010006 */
        /* <DEDUP_REMOVED lines=17> */
.L_x_1752:
[----:B------:R-:W-:Y:S01]  /*7330*/  ISETP.NE.AND P5, PT, R113, RZ, PT ;  /* 0x000000ff7100720c */ /* 0x000fe20003fa5270 */
[----:B------:R-:W-:-:S12]  /*7340*/  BSSY B0, `(.L_x_1753) ;  /* 0x0000014000007945 */ /* 0x000fd80003800000 */
[----:B------:R-:W-:Y:S05]  /*7350*/  @!P5 BRA `(.L_x_1754) ;  /* 0x000000000048d947 */ /* 0x000fea0003800000 */
[----:B---3--:R-:W-:Y:S01]  /*7360*/  SHF.R.S32.HI R25, RZ, 0x1f, R70 ;  /* 0x0000001fff197819 */ /* 0x008fe20000011446 */
[----:B------:R-:W-:Y:S01]  /*7370*/  ULDC.64 UR14, c[0x0][0x288] ;  /* 0x0000a200000e7ab9 */ /* 0x000fe20000000a00 */
[----:B-12---:R-:W-:Y:S01]  /*7380*/  MOV R22, R10 ;  /* 0x0000000a00167202 */ /* 0x006fe20000000f00 */
[--C-:B------:R-:W-:Y:S01]  /*7390*/  FFMA.FTZ R92, R92, R51, R52.reuse ;  /* 0x000000335c5c7223 */ /* 0x100fe20000010034 */
[----:B------:R-:W-:Y:S01]  /*73a0*/  MOV R23, R13 ;  /* 0x0000000d00177202 */ /* 0x000fe20000000f00 */
[----:B------:R-:W-:Y:S02]  /*73b0*/  IMAD R25, R25, UR14, RZ ;  /* 0x0000000e19197c24 */ /* 0x000fe4000f8e02ff */
[----:B------:R-:W-:Y:S01]  /*73c0*/  FFMA.FTZ R91, R91, R51, R52 ;  /* 0x000000335b5b7223 */ /* 0x000fe20000010034 */
[----:B------:R-:W-:-:S04]  /*73d0*/  IMAD.WIDE.U32 R22, R70, UR14, R22 ;  /* 0x0000000e46167c25 */ /* 0x000fc8000f8e0016 */
[----:B------:R-:W-:Y:S01]  /*73e0*/  FFMA.FTZ R91, R8, R27, -R91 ;  /* 0x0000001b085b7223 */ /* 0x000fe2000001085b */
        /* <DEDUP_REMOVED lines=9> */
.L_x_1754:
[----:B------:R-:W-:Y:S05]  /*7480*/  BSYNC B0 ;  /* 0x0000000000007941 */ /* 0x000fea0003800000 */
.L_x_1753:
[----:B------:R-:W-:-:S13]  /*7490*/  ISETP.NE.AND P5, PT, RZ, UR7, PT ;  /* 0x00000007ff007c0c */ /* 0x000fda000bfa5270 */
[----:B------:R-:W-:Y:S05]  /*74a0*/  @!P5 BRA `(.L_x_1755) ;  /* 0x000000000048d947 */ /* 0x000fea0003800000 */
[----:B-1234-:R-:W-:Y:S01]  /*74b0*/  FFMA.FTZ R22, R90, R5, R6 ;  /* 0x000000055a167223 */ /* 0x01efe20000010006 */
        /* <DEDUP_REMOVED lines=17> */
.L_x_1755:
[----:B------:R-:W-:Y:S01]  /*75d0*/  ISETP.NE.AND P5, PT, R112, RZ, PT ;  /* 0x000000ff7000720c */ /* 0x000fe20003fa5270 */
[----:B------:R-:W-:-:S12]  /*75e0*/  BSSY B0, `(.L_x_1756) ;  /* 0x0000015000007945 */ /* 0x000fd80003800000 */
[----:B------:R-:W-:Y:S05]  /*75f0*/  @!P5 BRA `(.L_x_1757) ;  /* 0x00000000004cd947 */ /* 0x000fea0003800000 */
[----:B---34-:R-:W-:Y:S01]  /*7600*/  IADD3 R25, R0, 0xa0, RZ ;  /* 0x000000a000197810 */ /* 0x018fe20007ffe0ff */
        /* <DEDUP_REMOVED lines=18> */
.L_x_1757:
[----:B------:R-:W-:Y:S05]  /*7730*/  BSYNC B0 ;  /* 0x0000000000007941 */ /* 0x000fea0003800000 */
.L_x_1756:
        /* <DEDUP_REMOVED lines=20> */
.L_x_1758:
[----:B------:R-:W-:Y:S01]  /*7880*/  ISETP.NE.AND P5, PT, R111, RZ, PT ;  /* 0x000000ff6f00720c */ /* 0x000fe20003fa5270 */
[----:B------:R-:W-:-:S12]  /*7890*/  BSSY B0, `(.L_x_1759) ;  /* 0x0000015000007945 */ /* 0x000fd80003800000 */
[----:B------:R-:W-:Y:S05]  /*78a0*/  @!P5 BRA `(.L_x_1760) ;  /* 0x00000000004cd947 */ /* 0x000fea0003800000 */
[----:B-1-34-:R-:W-:Y:S01]  /*78b0*/  IADD3 R25, R0, 0xc0, RZ ;  /* 0x000000c000197810 */ /* 0x01afe20007ffe0ff */
[----:B------:R-:W-:Y:S01]  /*78c0*/  ULDC.64 UR14, c[0x0][0x288] ;  /* 0x0000a200000e7ab9 */ /* 0x000fe20000000a00 */
[----:B--2---:R-:W-:Y:S01]  /*78d0*/  MOV R22, R10 ;  /* 0x0000000a00167202 */ /* 0x004fe20000000f00 */
        /* <DEDUP_REMOVED lines=16> */
.L_x_1760:
[----:B------:R-:W-:Y:S05]  /*79e0*/  BSYNC B0 ;  /* 0x0000000000007941 */ /* 0x000fea0003800000 */
.L_x_1759:
        /* <DEDUP_REMOVED lines=20> */
.L_x_1761:
        /* <DEDUP_REMOVED lines=22> */
.L_x_1763:
[----:B------:R-:W-:Y:S05]  /*7c90*/  BSYNC B0 ;  /* 0x0000000000007941 */ /* 0x000fea0003800000 */
.L_x_1762:
        /* <DEDUP_REMOVED lines=20> */
.L_x_1764:
        /* <DEDUP_REMOVED lines=22> */
.L_x_1766:
[----:B------:R-:W-:Y:S05]  /*7f40*/  BSYNC B0 ;  /* 0x0000000000007941 */ /* 0x000fea0003800000 */
.L_x_1765:
        /* <DEDUP_REMOVED lines=20> */
.L_x_1767:
[----:B------:R-:W-:Y:S04]  /*8090*/  BSSY B0, `(.L_x_1768) ;  /* 0x0000015000007945 */ /* 0x000fe80003800000 */
        /* <DEDUP_REMOVED lines=20> */
.L_x_1769:
[----:B------:R-:W-:Y:S05]  /*81e0*/  BSYNC B0 ;  /* 0x0000000000007941 */ /* 0x000fea0003800000 */
.L_x_1768:
        /* <DEDUP_REMOVED lines=19> */
.L_x_1770:
        /* <DEDUP_REMOVED lines=21> */
.L_x_1772:
[----:B------:R-:W-:Y:S05]  /*8470*/  BSYNC B0 ;  /* 0x0000000000007941 */ /* 0x000fea0003800000 */
.L_x_1771:
        /* <DEDUP_REMOVED lines=19> */
.L_x_1773:
[----:B------:R-:W-:Y:S04]  /*85b0*/  BSSY B0, `(.L_x_1774) ;  /* 0x0000015000007945 */ /* 0x000fe80003800000 */
[----:B------:R-:W-:Y:S05]  /*85c0*/  @!P2 BRA `(.L_x_1775) ;  /* 0x00000000004ca947 */ /* 0x000fea0003800000 */
[----:B-1234-:R-:W-:Y:S01]  /*85d0*/  IADD3 R23, R0, 0x160, RZ ;  /* 0x0000016000177810 */ /* 0x01efe20007ffe0ff */
[----:B------:R-:W-:Y:S01]  /*85e0*/  ULDC.64 UR14, c[0x0][0x288] ;  /* 0x0000a200000e7ab9 */ /* 0x000fe20000000a00 */
[----:B------:R-:W-:Y:S01]  /*85f0*/  MOV R24, R10 ;  /* 0x0000000a00187202 */ /* 0x000fe20000000f00 */
        /* <DEDUP_REMOVED lines=16> */
.L_x_1775:
[----:B------:R-:W-:Y:S05]  /*8700*/  BSYNC B0 ;  /* 0x0000000000007941 */ /* 0x000fea0003800000 */
.L_x_1774:
        /* <DEDUP_REMOVED lines=19> */
.L_x_1776:
        /* <DEDUP_REMOVED lines=9> */
[----:B-1234-:R-:W-:Y:S01]  /*88d0*/  MOV R22, R10 ;  /* 0x0000000a00167202 */ /* 0x01efe20000000f00 */
[-CC-:B------:R-:W-:Y:S01]  /*88e0*/  FFMA.FTZ R76, R76, R51.reuse, R52.reuse ;  /* 0x000000334c4c7223 */ /* 0x180fe20000010034 */
[----:B------:R-:W-:Y:S01]  /*88f0*/  SHF.R.S32.HI R26, RZ, 0x1f, R27 ;  /* 0x0000001fff1a7819 */ /* 0x000fe2000001141b */
[----:B------:R-:W-:Y:S01]  /*8900*/  FFMA.FTZ R75, R75, R51, R52 ;  /* 0x000000334b4b7223 */ /* 0x000fe20000010034 */
[----:B------:R-:W-:-:S03]  /*8910*/  MOV R23, R13 ;  /* 0x0000000d00177202 */ /* 0x000fc60000000f00 */
[----:B------:R-:W-:Y:S02]  /*8920*/  IMAD R26, R26, UR14, RZ ;  /* 0x0000000e1a1a7c24 */ /* 0x000fe4000f8e02ff */
[----:B------:R-:W-:Y:S01]  /*8930*/  FFMA.FTZ R15, R8, R15, -R75 ;  /* 0x0000000f080f7223 */ /* 0x000fe2000001084b */
[----:B------:R-:W-:-:S04]  /*8940*/  IMAD.WIDE.U32 R24, R27, UR14, R22 ;  /* 0x0000000e1b187c25 */ /* 0x000fc8000f8e0016 */
[----:B------:R-:W-:Y:S01]  /*8950*/  FMUL.FTZ R15, R15, R4 ;  /* 0x000000040f0f7220 */ /* 0x000fe20000410000 */
[----:B------:R-:W-:Y:S01]  /*8960*/  IMAD R23, R27, UR15, R26 ;  /* 0x0000000f1b177c24 */ /* 0x000fe2000f8e021a */
[----:B------:R-:W-:Y:S02]  /*8970*/  ULDC.64 UR14, c[0x0][0x210] ;  /* 0x00008400000e7ab9 */ /* 0x000fe40000000a00 */
[----:B------:R-:W-:Y:S02]  /*8980*/  LEA R22, P5, R24, UR14, 0x2 ;  /* 0x0000000e18167c11 */ /* 0x000fe4000f8a10ff */
[----:B------:R-:W-:Y:S01]  /*8990*/  IADD3 R23, R25, R23, RZ ;  /* 0x0000001719177210 */ /* 0x000fe20007ffe0ff */
[----:B------:R-:W-:-:S03]  /*89a0*/  FFMA.FTZ R25, R5, R14, -R76 ;  /* 0x0000000e05197223 */ /* 0x000fc6000001084c */
[----:B------:R-:W-:Y:S01]  /*89b0*/  LEA.HI.X R23, R24, UR15, R23, 0x2, P5 ;  /* 0x0000000f18177c11 */ /* 0x000fe2000a8f1417 */
[----:B------:R-:W-:-:S05]  /*89c0*/  FMUL.FTZ R14, R25, R4 ;  /* 0x00000004190e7220 */ /* 0x000fca0000410000 */
[----:B------:R1:W-:Y:S02]  /*89d0*/  STG.E.64 desc[UR8][R22.64], R14 ;  /* 0x0000000e16007986 */ /* 0x0003e4000c101b08 */
.L_x_1778:
[----:B------:R-:W-:Y:S05]  /*89e0*/  BSYNC B0 ;  /* 0x0000000000007941 */ /* 0x000fea0003800000 */
.L_x_1777:
[----:B------:R-:W-:Y:S05]  /*89f0*/  @!P6 BRA `(.L_x_1779) ;  /* 0x000000000048e947 */ /* 0x000fea0003800000 */
[----:B-1----:R-:W-:Y:S01]  /*8a00*/  FFMA.FTZ R14, R74, R5, R6 ;  /* 0x000000054a0e7223 */ /* 0x002fe20000010006 */
[----:B------:R-:W-:-:S03]  /*8a10*/  FFMA.FTZ R15, R73, R8, R7 ;  /* 0x00000008490f7223 */ /* 0x000fc60000010007 */
[----:B--234-:R-:W-:Y:S01]  /*8a20*/  FMUL.FTZ R22, R14, -1.4426950216293334961 ;  /* 0xbfb8aa3b0e167820 */ /* 0x01cfe20000410000 */
        /* <DEDUP_REMOVED lines=15> */
.L_x_1779:
[----:B------:R-:W-:Y:S01]  /*8b20*/  ISETP.GE.U32.AND P5, PT, R29, UR12, PT ;  /* 0x0000000c1d007c0c */ /* 0x000fe2000bfa6070 */
[----:B------:R-:W-:Y:S01]  /*8b30*/  BSSY B0, `(.L_x_1780) ;  /* 0x0000019000007945 */ /* 0x000fe20003800000 */
[----:B------:R-:W-:Y:S02]  /*8b40*/  IADD3 R27, R48, 0x1c0, RZ ;  /* 0x000001c0301b7810 */ /* 0x000fe40007ffe0ff */
[----:B------:R-:W-:Y:S02]  /*8b50*/  ISETP.GE.AND.EX P5, PT, R30, UR13, PT, P5 ;  /* 0x0000000d1e007c0c */ /* 0x000fe4000bfa6350 */
[----:B------:R-:W-:Y:S02]  /*8b60*/  SHF.R.S32.HI R28, RZ, 0x1f, R27 ;  /* 0x0000001fff1c7819 */ /* 0x000fe4000001141b */
[----:B------:R-:W-:-:S13]  /*8b70*/  ISETP.LT.U32.AND P5, PT, R9, 0x100, !P5 ;  /* 0x000001000900780c */ /* 0x000fda0006fa1070 */
[----:B------:R-:W-:Y:S05]  /*8b80*/  @!P5 BRA `(.L_x_1781) ;  /* 0x00000000004cd947 */ /* 0x000fea0003800000 */
[----:B-1-34-:R-:W-:Y:S01]  /*8b90*/  IADD3 R25, R0, 0x1a0, RZ ;  /* 0x000001a000197810 */ /* 0x01afe20007ffe0ff */
        /* <DEDUP_REMOVED lines=8> */
[----:B--2---:R-:W-:-:S04]  /*8c20*/  IMAD.WIDE.U32 R22, R25, UR14, R14 ;  /* 0x0000000e19167c25 */ /* 0x004fc8000f8e000e */
        /* <DEDUP_REMOVED lines=9> */
.L_x_1781:
[----:B------:R-:W-:Y:S05]  /*8cc0*/  BSYNC B0 ;  /* 0x0000000000007941 */ /* 0x000fea0003800000 */
.L_x_1780:
[----:B------:R-:W-:Y:S05]  /*8cd0*/  @!P6 BRA `(.L_x_1782) ;  /* 0x000000000048e947 */ /* 0x000fea0003800000 */
[----:B-1----:R-:W-:Y:S01]  /*8ce0*/  FFMA.FTZ R14, R72, R5, R6 ;  /* 0x00000005480e7223 */ /* 0x002fe20000010006 */
[----:B------:R-:W-:-:S03]  /*8cf0*/  FFMA.FTZ R15, R71, R8, R7 ;  /* 0x00000008470f7223 */ /* 0x000fc60000010007 */
[----:B------:R-:W-:Y:S01]  /*8d00*/  FMUL.FTZ R16, R14, -1.4426950216293334961 ;  /* 0xbfb8aa3b0e107820 */ /* 0x000fe20000410000 */
[----:B--234-:R-:W-:-:S05]  /*8d10*/  FMUL.FTZ R22, R15, -1.4426950216293334961 ;  /* 0xbfb8aa3b0f167820 */ /* 0x01cfca0000410000 */
        /* <DEDUP_REMOVED lines=14> */
.L_x_1782:
[----:B------:R-:W-:Y:S01]  /*8e00*/  ISETP.GE.U32.AND P5, PT, R27, UR12, PT ;  /* 0x0000000c1b007c0c */ /* 0x000fe2000bfa6070 */
[----:B------:R-:W-:Y:S01]  /*8e10*/  BSSY B0, `(.L_x_1783) ;  /* 0x0000019000007945 */ /* 0x000fe20003800000 */
[----:B------:R-:W-:Y:S02]  /*8e20*/  IADD3 R48, R48, 0x1e0, RZ ;  /* 0x000001e030307810 */ /* 0x000fe40007ffe0ff */
[----:B------:R-:W-:Y:S02]  /*8e30*/  ISETP.GE.AND.EX P5, PT, R28, UR13, PT, P5 ;  /* 0x0000000d1c007c0c */ /* 0x000fe4000bfa6350 */
[----:B-1-34-:R-:W-:Y:S02]  /*8e40*/  SHF.R.S32.HI R24, RZ, 0x1f, R48 ;  /* 0x0000001fff187819 */ /* 0x01afe40000011430 */
[----:B------:R-:W-:-:S13]  /*8e50*/  ISETP.LT.U32.AND P5, PT, R9, 0x100, !P5 ;  /* 0x000001000900780c */ /* 0x000fda0006fa1070 */
[----:B------:R-:W-:Y:S05]  /*8e60*/  @!P5 BRA `(.L_x_1784) ;  /* 0x00000000004cd947 */ /* 0x000fea0003800000 */
[----:B--2---:R-:W-:Y:S01]  /*8e70*/  IADD3 R23, R0, 0x1c0, RZ ;  /* 0x000001c000177810 */ /* 0x004fe20007ffe0ff */
        /* <DEDUP_REMOVED lines=18> */
.L_x_1784:
[----:B------:R-:W-:Y:S05]  /*8fa0*/  BSYNC B0 ;  /* 0x0000000000007941 */ /* 0x000fea0003800000 */
.L_x_1783:
[----:B------:R-:W-:Y:S05]  /*8fb0*/  @!P6 BRA `(.L_x_1785) ;  /* 0x000000000048e947 */ /* 0x000fea0003800000 */
[----:B------:R-:W-:Y:S01]  /*8fc0*/  FFMA.FTZ R6, R103, R5, R6 ;  /* 0x0000000567067223 */ /* 0x000fe20000010006 */
[----:B------:R-:W-:-:S03]  /*8fd0*/  FFMA.FTZ R7, R102, R8, R7 ;  /* 0x0000000866077223 */ /* 0x000fc60000010007 */
[----:B-1----:R-:W-:Y:S01]  /*8fe0*/  FMUL.FTZ R14, R6, -1.4426950216293334961 ;  /* 0xbfb8aa3b060e7820 */ /* 0x002fe20000410000 */
[----:B------:R-:W-:-:S05]  /*8ff0*/  FMUL.FTZ R16, R7, -1.4426950216293334961 ;  /* 0xbfb8aa3b07107820 */ /* 0x000fca0000410000 */
[----:B------:R-:W1:Y:S08]  /*9000*/  MUFU.EX2 R14, R14 ;  /* 0x0000000e000e7308 */ /* 0x000e700000000800 */
[----:B------:R-:W3:Y:S01]  /*9010*/  MUFU.EX2 R16, R16 ;  /* 0x0000001000107308 */ /* 0x000ee20000000800 */
[----:B-1----:R-:W-:-:S07]  /*9020*/  FADD.FTZ R15, R14, 1 ;  /* 0x3f8000000e0f7421 */ /* 0x002fce0000010000 */
[----:B------:R-:W1:Y:S01]  /*9030*/  MUFU.RCP R15, R15 ;  /* 0x0000000f000f7308 */ /* 0x000e620000001000 */
[----:B---3--:R-:W-:-:S07]  /*9040*/  FADD.FTZ R17, R16, 1 ;  /* 0x3f80000010117421 */ /* 0x008fce0000010000 */
        /* <DEDUP_REMOVED lines=9> */
.L_x_1785:
[----:B------:R-:W-:Y:S01]  /*90e0*/  ISETP.GE.U32.AND P5, PT, R48, UR12, PT ;  /* 0x0000000c30007c0c */ /* 0x000fe2000bfa6070 */
[----:B------:R-:W-:Y:S03]  /*90f0*/  BSSY B0, `(.L_x_1786) ;  /* 0x0000015000007945 */ /* 0x000fe60003800000 */
[----:B------:R-:W-:-:S04]  /*9100*/  ISETP.GE.AND.EX P5, PT, R24, UR13, PT, P5 ;  /* 0x0000000d18007c0c */ /* 0x000fc8000bfa6350 */
[----:B------:R-:W-:-:S13]  /*9110*/  ISETP.LT.U32.AND P5, PT, R9, 0x100, !P5 ;  /* 0x000001000900780c */ /* 0x000fda0006fa1070 */
[----:B------:R-:W-:Y:S05]  /*9120*/  @!P5 BRA `(.L_x_1787) ;  /* 0x000000000044d947 */ /* 0x000fea0003800000 */
[----:B------:R-:W-:Y:S01]  /*9130*/  SHF.R.S32.HI R6, RZ, 0x1f, R101 ;  /* 0x0000001fff067819 */ /* 0x000fe20000011465 */
[----:B------:R-:W-:Y:S01]  /*9140*/  ULDC.64 UR12, c[0x0][0x288] ;  /* 0x0000a200000c7ab9 */ /* 0x000fe20000000a00 */
        /* <DEDUP_REMOVED lines=8> */
[-CC-:B------:R-:W-:Y:S01]  /*91d0*/  FFMA.FTZ R10, R103, R51.reuse, R52.reuse ;  /* 0x00000033670a7223 */ /* 0x180fe20000010034 */
[----:B------:R-:W-:-:S03]  /*91e0*/  FFMA.FTZ R51, R102, R51, R52 ;  /* 0x0000003366337223 */ /* 0x000fc60000010034 */
[----:B------:R-:W-:Y:S01]  /*91f0*/  FFMA.FTZ R5, R5, R20, -R10 ;  /* 0x0000001405057223 */ /* 0x000fe2000001080a */
[----:B------:R-:W-:-:S03]  /*9200*/  FFMA.FTZ R51, R8, R21, -R51 ;  /* 0x0000001508337223 */ /* 0x000fc60000010833 */
[-C--:B------:R-:W-:Y:S01]  /*9210*/  FMUL.FTZ R50, R5, R4.reuse ;  /* 0x0000000405327220 */ /* 0x080fe20000410000 */
[----:B------:R-:W-:-:S05]  /*9220*/  FMUL.FTZ R51, R51, R4 ;  /* 0x0000000433337220 */ /* 0x000fca0000410000 */
[----:B------:R3:W-:Y:S02]  /*9230*/  STG.E.64 desc[UR8][R6.64], R50 ;  /* 0x0000003206007986 */ /* 0x0007e4000c101b08 */
.L_x_1787:
[----:B------:R-:W-:Y:S05]  /*9240*/  BSYNC B0 ;  /* 0x0000000000007941 */ /* 0x000fea0003800000 */
.L_x_1786:
[----:B------:R-:W-:Y:S02]  /*9250*/  IADD3 R69, R2, R69, RZ ;  /* 0x0000004502457210 */ /* 0x000fe40007ffe0ff */
[----:B------:R-:W-:Y:S02]  /*9260*/  IADD3 R106, R106, 0x1, RZ ;  /* 0x000000016a6a7810 */ /* 0x000fe40007ffe0ff */
[----:B------:R-:W-:-:S13]  /*9270*/  ISETP.GE.AND P5, PT, R69, UR4, PT ;  /* 0x0000000445007c0c */ /* 0x000fda000bfa6270 */
[----:B------:R-:W-:Y:S05]  /*9280*/  @!P5 BRA `(.L_x_1788) ;  /* 0xffffff7000fcd947 */ /* 0x000fea000383ffff */
.L_x_1705:
[----:B------:R-:W4:Y:S01]  /*9290*/  LDC R4, c[0x0][0xc] ;  /* 0x00000300ff047b82 */ /* 0x000f220000000800 */
[----:B------:R-:W-:Y:S01]  /*92a0*/  ISETP.NE.AND P2, PT, R9, RZ, PT ;  /* 0x000000ff0900720c */ /* 0x000fe20003f45270 */
[----:B------:R-:W-:Y:S06]  /*92b0*/  BSSY B0, `(.L_x_1789) ;  /* 0x0000015000007945 */ /* 0x000fec0003800000 */
[----:B---3--:R-:W3:Y:S08]  /*92c0*/  LDC R7, c[0x0][0x10] ;  /* 0x00000400ff077b82 */ /* 0x008ef00000000800 */
[----:B------:R-:W5:Y:S01]  /*92d0*/  LDC.64 R2, c[0x0][0x258] ;  /* 0x00009600ff027b82 */ /* 0x000f620000000a00 */
[----:B----4-:R-:W-:-:S02]  /*92e0*/  IADD3 R0, R4, -0x1, RZ ;  /* 0xffffffff04007810 */ /* 0x010fc40007ffe0ff */
[----:B------:R-:W-:Y:S02]  /*92f0*/  ISETP.NE.AND P1, PT, R4, 0x1, PT ;  /* 0x000000010400780c */ /* 0x000fe40003f25270 */
[----:B------:R-:W-:Y:S02]  /*9300*/  ISETP.NE.AND P0, PT, R0, UR10, PT ;  /* 0x0000000a00007c0c */ /* 0x000fe4000bf05270 */
[C---:B---3--:R-:W-:Y:S02]  /*9310*/  IADD3 R5, R7.reuse, -0x1, RZ ;  /* 0xffffffff07057810 */ /* 0x048fe40007ffe0ff */
[----:B------:R-:W-:Y:S02]  /*9320*/  SHF.L.U32 R0, R7, 0x1, RZ ;  /* 0x0000000107007819 */ /* 0x000fe400000006ff */
[----:B------:R-:W-:Y:S02]  /*9330*/  ISETP.NE.OR P0, PT, R68, R5, P0 ;  /* 0x000000054400720c */ /* 0x000fe40000705670 */
[----:B------:R-:W-:-:S05]  /*9340*/  SEL R5, R0, RZ, P1 ;  /* 0x000000ff00057207 */ /* 0x000fca0000800000 */
[----:B-----5:R-:W-:Y:S01]  /*9350*/  IMAD.WIDE.U32 R2, R5, 0x4, R2 ;  /* 0x0000000405027825 */ /* 0x020fe200078e0002 */
[----:B------:R-:W-:Y:S06]  /*9360*/  @P2 BRA `(.L_x_1790) ;  /* 0x0000000000242947 */ /* 0x000fec0003800000 */
[----:B------:R-:W3:Y:S01]  /*9370*/  S2R R0, SR_LANEID ;  /* 0x0000000000007919 */ /* 0x000ee20000000000 */
[----:B------:R-:W-:Y:S02]  /*9380*/  VOTEU.ANY UR4, UPT, PT ;  /* 0x0000000000047886 */ /* 0x000fe400038e0100 */
[----:B------:R-:W-:Y:S02]  /*9390*/  UFLO.U32 UR5, UR4 ;  /* 0x00000004000572bd */ /* 0x000fe400080e0000 */
[----:B------:R-:W4:Y:S04]  /*93a0*/  POPC R5, UR4 ;  /* 0x0000000400057d09 */ /* 0x000f280008000000 */
[----:B---3--:R-:W-:-:S13]  /*93b0*/  ISETP.EQ.U32.AND P1, PT, R0, UR5, PT ;  /* 0x0000000500007c0c */ /* 0x008fda000bf22070 */
[----:B------:R-:W-:Y:S06]  /*93c0*/  @P1 MEMBAR.ALL.GPU ;  /* 0x0000000000001992 */ /* 0x000fec000000a000 */
[----:B------:R-:W-:-:S00]  /*93d0*/  @P1 ERRBAR ;  /* 0x00000000000019ab */ /* 0x000fc00000000000 */
[----:B------:R-:W-:Y:S06]  /*93e0*/  @P1 CGAERRBAR ;  /* 0x00000000000015ab */ /* 0x000fec0000000000 */
[----:B----4-:R3:W-:Y:S02]  /*93f0*/  @P1 REDG.E.ADD.S32.STRONG.GPU desc[UR8][R2.64], R5 ;  /* 0x000000050200198e */ /* 0x0107e4000c10e388 */
.L_x_1790:
[----:B------:R-:W-:Y:S05]  /*9400*/  BSYNC B0 ;  /* 0x0000000000007941 */ /* 0x000fea0003800000 */
.L_x_1789:
[----:B------:R-:W-:Y:S05]  /*9410*/  @P0 EXIT ;  /* 0x000000000000094d */ /* 0x000fea0003800000 */
[----:B------:R-:W-:Y:S05]  /*9420*/  @P2 BRA `(.L_x_1791) ;  /* 0x0000000000202947 */ /* 0x000fea0003800000 */
[----:B------:R-:W-:-:S05]  /*9430*/  IMAD R0, R4, R7, RZ ;  /* 0x0000000704007224 */ /* 0x000fca00078e02ff */
[----:B------:R-:W-:-:S13]  /*9440*/  ISETP.NE.AND P0, PT, R0, -0x1, PT ;  /* 0xffffffff0000780c */ /* 0x000fda0003f05270 */
[----:B------:R-:W-:Y:S05]  /*9450*/  @!P0 BRA `(.L_x_1791) ;  /* 0x0000000000148947 */ /* 0x000fea0003800000 */
.L_x_1792:
[----:B---3--:R-:W3:Y:S04]  /*9460*/  LDG.E.STRONG.GPU R5, desc[UR8][R2.64] ;  /* 0x0000000802057981 */ /* 0x008ee8000c1ef900 */
[----:B---3--:R-:W-:Y:S01]  /*9470*/  CCTL.IVALL ;  /* 0x00000000ff00798f */ /* 0x008fe20002000000 */
[----:B------:R-:W-:Y:S05]  /*9480*/  YIELD ;  /* 0x0000000000007946 */ /* 0x000fea0003800000 */
[----:B------:R-:W-:-:S13]  /*9490*/  ISETP.NE.AND P0, PT, R5, R0, PT ;  /* 0x000000000500720c */ /* 0x000fda0003f05270 */
[----:B------:R-:W-:Y:S05]  /*94a0*/  @P0 BRA `(.L_x_1792) ;  /* 0xfffffffc00ec0947 */ /* 0x000fea000383ffff */
.L_x_1791:
[----:B------:R-:W-:Y:S05]  /*94b0*/  WARPSYNC.ALL ;  /* 0x0000000000007948 */ /* 0x000fea0003800000 */
[----:B------:R-:W4:Y:S08]  /*94c0*/  LDC.64 R24, c[0x0][0x288] ;  /* 0x0000a200ff187b82 */ /* 0x000f300000000a00 */
[----:B------:R-:W-:Y:S01]  /*94d0*/  BAR.SYNC.DEFER_BLOCKING 0x0 ;  /* 0x0000000000007b1d */ /* 0x000fe20000010000 */
[----:B----4-:R-:W-:-:S04]  /*94e0*/  LEA.HI R0, P0, R25, R24, RZ, 0x1 ;  /* 0x0000001819007211 */ /* 0x010fc800078108ff */
[----:B---3--:R-:W-:-:S04]  /*94f0*/  IADD3.X R3, RZ, R25, RZ, P0, !PT ;  /* 0x00000019ff037210 */ /* 0x008fc800007fe4ff */
        /* <DEDUP_REMOVED lines=8> */
[----:B-1----:R-:W1:Y:S01]  /*9580*/  LDC.64 R16, c[0x0][0x218] ;  /* 0x00008600ff107b82 */ /* 0x002e620000000a00 */
[----:B------:R-:W-:Y:S01]  /*9590*/  SHF.L.U64.HI R25, R24, 0x2, R25 ;  /* 0x0000000218197819 */ /* 0x000fe20000010219 */
[----:B------:R-:W-:Y:S01]  /*95a0*/  ULDC.64 UR4, c[0x0][0x268] ;  /* 0x00009a0000047ab9 */ /* 0x000fe20000000a00 */
[----:B------:R-:W-:Y:S02]  /*95b0*/  IADD3 R5, R3, R5, RZ ;  /* 0x0000000503057210 */ /* 0x000fe40007ffe0ff */
[----:B------:R-:W-:Y:S02]  /*95c0*/  SHF.L.U64.HI R33, R8, 0x2, R27 ;  /* 0x0000000208217819 */ /* 0x000fe4000001021b */
[----:B------:R-:W-:Y:S01]  /*95d0*/  LEA.HI R2, P0, R5, R2, RZ, 0x1 ;  /* 0x0000000205027211 */ /* 0x000fe200078108ff */
[----:B------:R-:W3:Y:S03]  /*95e0*/  LDC.64 R18, c[0x0][0x220] ;  /* 0x00008800ff127b82 */ /* 0x000ee60000000a00 */
[----:B------:R-:W-:-:S04]  /*95f0*/  IADD3.X R5, RZ, R5, RZ, P0, !PT ;  /* 0x00000005ff057210 */ /* 0x000fc800007fe4ff */
[--C-:B------:R-:W-:Y:S02]  /*9600*/  SHF.R.S64 R29, R2, 0x1, R5.reuse ;  /* 0x00000001021d7819 */ /* 0x100fe40000001005 */
[----:B------:R-:W-:-:S04]  /*9610*/  SHF.R.S32.HI R2, RZ, 0x1, R5 ;  /* 0x00000001ff027819 */ /* 0x000fc80000011405 */
[----:B------:R-:W-:-:S07]  /*9620*/  SHF.L.U64.HI R31, R29, 0x2, R2 ;  /* 0x000000021d1f7819 */ /* 0x000fce0000010202 */
.L_x_1793:
[----:B------:R-:W-:-:S04]  /*9630*/  LEA R6, P0, R9, UR4, 0x2 ;  /* 0x0000000409067c11 */ /* 0x000fc8000f8010ff */
[----:B------:R-:W-:Y:S02]  /*9640*/  LEA.HI.X R7, R9, UR5, R0, 0x2, P0 ;  /* 0x0000000509077c11 */ /* 0x000fe400080f1400 */
[-C--:B------:R-:W-:Y:S02]  /*9650*/  LEA R10, P0, R8, R6.reuse, 0x2 ;  /* 0x00000006080a7211 */ /* 0x080fe400078010ff */
[-C--:B------:R-:W-:Y:S01]  /*9660*/  LEA R14, P2, R29, R6.reuse, 0x2 ;  /* 0x000000061d0e7211 */ /* 0x080fe200078410ff */
[----:B------:R-:W4:Y:S01]  /*9670*/  LDG.E R0, desc[UR8][R6.64] ;  /* 0x0000000806007981 */ /* 0x000f22000c1e1900 */
[----:B------:R-:W-:Y:S02]  /*9680*/  LEA R12, P1, R24, R6, 0x2 ;  /* 0x00000006180c7211 */ /* 0x000fe400078210ff */
[C---:B------:R-:W-:Y:S02]  /*9690*/  IADD3.X R11, R7.reuse, R33, RZ, P0, !PT ;  /* 0x00000021070b7210 */ /* 0x040fe400007fe4ff */
[----:B------:R-:W-:-:S02]  /*96a0*/  IADD3.X R15, R7, R31, RZ, P2, !PT ;  /* 0x0000001f070f7210 */ /* 0x000fc400017fe4ff */
[----:B------:R-:W-:Y:S02]  /*96b0*/  IADD3.X R13, R25, R7, RZ, P1, !PT ;  /* 0x00000007190d7210 */ /* 0x000fe40000ffe4ff */
[----:B------:R-:W4:Y:S04]  /*96c0*/  LDG.E R11, desc[UR8][R10.64] ;  /* 0x000000080a0b7981 */ /* 0x000f28000c1e1900 */
[----:B------:R-:W2:Y:S04]  /*96d0*/  LDG.E R12, desc[UR8][R12.64] ;  /* 0x000000080c0c7981 */ /* 0x000ea8000c1e1900 */
[----:B------:R-:W2:Y:S01]  /*96e0*/  LDG.E R15, desc[UR8][R14.64] ;  /* 0x000000080e0f7981 */ /* 0x000ea2000c1e1900 */
[----:B------:R-:W-:-:S02]  /*96f0*/  SHF.L.U32 R5, R9, 0x1, RZ ;  /* 0x0000000109057819 */ /* 0x000fc400000006ff */
[----:B------:R-:W-:-:S03]  /*9700*/  IADD3 R9, R9, 0x100, RZ ;  /* 0x0000010009097810 */ /* 0x000fc60007ffe0ff */
[----:B-1----:R-:W-:-:S04]  /*9710*/  IMAD.WIDE R2, R5, 0x2, R16 ;  /* 0x0000000205027825 */ /* 0x002fc800078e0210 */
[----:B---3--:R-:W-:Y:S01]  /*9720*/  IMAD.WIDE R4, R5, 0x2, R18 ;  /* 0x0000000205047825 */ /* 0x008fe200078e0212 */
[----:B------:R-:W-:Y:S02]  /*9730*/  ISETP.GT.U32.AND P0, PT, R8, R9, PT ;  /* 0x000000090800720c */ /* 0x000fe40003f04070 */
[----:B----4-:R-:W-:Y:S02]  /*9740*/  F2FP.BF16.F32.PACK_AB R21, R11, R0 ;  /* 0x000000000b15723e */ /* 0x010fe400000010ff */
[----:B------:R-:W-:Y:S02]  /*9750*/  SHF.R.S32.HI R0, RZ, 0x1f, R9 ;  /* 0x0000001fff007819 */ /* 0x000fe40000011409 */
[----:B--2---:R-:W-:Y:S01]  /*9760*/  F2FP.BF16.F32.PACK_AB R23, R15, R12 ;  /* 0x0000000c0f17723e */ /* 0x004fe200000010ff */
[----:B------:R4:W-:Y:S04]  /*9770*/  STG.E desc[UR8][R2.64], R21 ;  /* 0x0000001502007986 */ /* 0x0009e8000c101908 */
[----:B------:R4:W-:Y:S01]  /*9780*/  STG.E desc[UR8][R4.64], R23 ;  /* 0x0000001704007986 */ /* 0x0009e2000c101908 */
[----:B------:R-:W-:-:S13]  /*9790*/  ISETP.GT.AND.EX P0, PT, R27, R0, PT, P0 ;  /* 0x000000001b00720c */ /* 0x000fda0003f04300 */
[----:B----4-:R-:W-:Y:S05]  /*97a0*/  @P0 BRA `(.L_x_1793) ;  /* 0xfffffffc00a00947 */ /* 0x010fea000383ffff */
[----:B------:R-:W-:Y:S05]  /*97b0*/  EXIT ;  /* 0x000000000000794d */ /* 0x000fea0003800000 */
.L_x_1794:
        /* <DEDUP_REMOVED lines=12> */
.L_x_3327:


//--------------------- .text._Z35group_norm_nhwc_bwd_one_pass_kernelI11Fp32IOFp16WLi64ELi16ELi256EEv26Group_norm_nhwc_bwd_params --------------------------
	.section	.text._Z35group_norm_nhwc_bwd_one_pass_kernelI11Fp32IOFp16WLi64ELi16ELi256EEv26Group_norm_nhwc_bwd_params,"ax",@progbits
	.align	128
        .global         _Z35group_norm_nhwc_bwd_one_pass_kernelI11Fp32IOFp16WLi64ELi16ELi256EEv26Group_norm_nhwc_bwd_params
        .type           _Z35group_norm_nhwc_bwd_one_pass_kernelI11Fp32IOFp16WLi64ELi16ELi256EEv26Group_norm_nhwc_bwd_params,@function
        .size           _Z35group_norm_nhwc_bwd_one_pass_kernelI11Fp32IOFp16WLi64ELi16ELi256EEv26Group_norm_nhwc_bwd_params,(.L_x_3328 - _Z35group_norm_nhwc_bwd_one_pass_kernelI11Fp32IOFp16WLi64ELi16ELi256EEv26Group_norm_nhwc_bwd_params)
        .other          _Z35group_norm_nhwc_bwd_one_pass_kernelI11Fp32IOFp16WLi64ELi16ELi256EEv26Group_norm_nhwc_bwd_params,@"STO_CUDA_ENTRY STV_DEFAULT"
_Z35group_norm_nhwc_bwd_one_pass_kernelI11Fp32IOFp16WLi64ELi16ELi256EEv26Group_norm_nhwc_bwd_params:
.text._Z35group_norm_nhwc_bwd_one_pass_kernelI11Fp32IOFp16WLi64ELi16ELi256EEv26Group_norm_nhwc_bwd_params:
        /* <DEDUP_REMOVED lines=45> */
.L_x_1822:
        /* <DEDUP_REMOVED lines=126> */
.L_x_1797:
[----:B------:R-:W-:Y:S05]  /*0ab0*/  BSYNC B0 ;  /* 0x0000000000007941 */ /* 0x000fea0003800000 */
.L_x_1796:
        /* <DEDUP_REMOVED lines=30> */
.L_x_1798:
        /* <DEDUP_REMOVED lines=26> */
.L_x_1799:
        /* <DEDUP_REMOVED lines=74> */
.L_x_1801:
[----:B------:R-:W-:Y:S05]  /*12e0*/  BSYNC B0 ;  /* 0x0000000000007941 */ /* 0x000fea0003800000 */
.L_x_1800:
        /* <DEDUP_REMOVED lines=158> */
.L_x_1803:
[----:B------:R-:W-:Y:S05]  /*1cd0*/  BSYNC B0 ;  /* 0x0000000000007941 */ /* 0x000fea0003800000 */
.L_x_1802:
        /* <DEDUP_REMOVED lines=19> */
.L_x_1805:
[----:B------:R-:W-:Y:S05]  /*1e10*/  BSYNC B0 ;  /* 0x0000000000007941 */ /* 0x000fea0003800000 */
.L_x_1804:
        /* <DEDUP_REMOVED lines=31> */
.L_x_1808:
[----:B0-----:R-:W2:Y:S04]  /*2010*/  LDG.E.STRONG.GPU R3, desc[UR12][R12.64] ;  /* 0x0000000c0c037981 */ /* 0x001ea8000c1ef900 */
[----:B--2---:R-:W-:Y:S01]  /*2020*/  CCTL.IVALL ;  /* 0x00000000ff00798f */ /* 0x004fe20002000000 */
[----:B------:R-:W-:Y:S05]  /*2030*/  YIELD ;  /* 0x0000000000007946 */ /* 0x000fea0003800000 */
[----:B------:R-:W-:-:S13]  /*2040*/  ISETP.NE.AND P0, PT, R3, R18, PT ;  /* 0x000000120300720c */ /* 0x000fda0003f05270 */
[----:B------:R-:W-:Y:S05]  /*2050*/  @P0 BRA `(.L_x_1808) ;  /* 0xfffffffc00ec0947 */ /* 0x000fea000383ffff */
.L_x_1807:
        /* <DEDUP_REMOVED lines=17> */
.L_x_1812:
        /* <DEDUP_REMOVED lines=115> */
.L_x_1811:
        /* <DEDUP_REMOVED lines=61> */
.L_x_1813:
[----:B------:R-:W-:-:S13]  /*2c70*/  ISETP.NE.OR P0, PT, R3, RZ, P0 ;  /* 0x000000ff0300720c */ /* 0x000fda0000705670 */
[----:B------:R-:W-:Y:S05]  /*2c80*/  @!P0 BRA `(.L_x_1809) ;  /* 0x00000000007c8947 */ /* 0x000fea0003800000 */
.L_x_1810:
        /* <DEDUP_REMOVED lines=31> */
.L_x_1809:
        /* <DEDUP_REMOVED lines=12> */
.L_x_1815:
[----:B------:R-:W-:Y:S05]  /*2f40*/  BSYNC B0 ;  /* 0x0000000000007941 */ /* 0x000fea0003800000 */
.L_x_1814:
        /* <DEDUP_REMOVED lines=16> */
.L_x_1806:
        /* <DEDUP_REMOVED lines=32> */
.L_x_1816:
        /* <DEDUP_REMOVED lines=20> */
.L_x_1818:
[----:B------:R-:W-:Y:S05]  /*3390*/  BSYNC B0 ;  /* 0x0000000000007941 */ /* 0x000fea0003800000 */
.L_x_1817:
        /* <DEDUP_REMOVED lines=19> */
.L_x_1819:
        /* <DEDUP_REMOVED lines=25> */
.L_x_1821:
[----:B------:R-:W-:Y:S05]  /*3660*/  BSYNC B0 ;  /* 0x0000000000007941 */ /* 0x000fea0003800000 */
.L_x_1820:
[----:B------:R-:W-:Y:S01]  /*3670*/  ULDC UR4, c[0x0][0x2a0] ;  /* 0x0000a80000047ab9 */ /* 0x000fe20000000800 */
[----:B------:R-:W-:Y:S01]  /*3680*/  ULDC UR6, c[0x0][0x270] ;  /* 0x00009c0000067ab9 */ /* 0x000fe20000000800 */
[----:B------:R-:W-:Y:S01]  /*3690*/  IADD3 R34, R2, R34, RZ ;  /* 0x0000002202227210 */ /* 0x000fe20007ffe0ff */
[----:B------:R-:W-:Y:S01]  /*36a0*/  UIMAD UR4, UR4, UR6, URZ ;  /* 0x00000006040472a4 */ /* 0x000fe2000f8e023f */
[----:B------:R-:W-:-:S05]  /*36b0*/  IADD3 R42, R42, 0x1, RZ ;  /* 0x000000012a2a7810 */ /* 0x000fca0007ffe0ff */
[----:B------:R-:W-:-:S13]  /*36c0*/  ISETP.GE.AND P0, PT, R34, UR4, PT ;  /* 0x0000000422007c0c */ /* 0x000fda000bf06270 */
[----:B------:R-:W-:Y:S05]  /*36d0*/  @!P0 BRA `(.L_x_1822) ;  /* 0xffffffc800fc8947 */ /* 0x000fea000383ffff */
.L_x_1795:
        /* <DEDUP_REMOVED lines=23> */
.L_x_1824:
[----:B------:R-:W-:Y:S05]  /*3850*/  BSYNC B0 ;  /* 0x0000000000007941 */ /* 0x000fea0003800000 */
.L_x_1823:
[----:B------:R-:W-:Y:S05]  /*3860*/  @P0 EXIT ;  /* 0x000000000000094d */ /* 0x000fea0003800000 */
[----:B------:R-:W-:Y:S05]  /*3870*/  @P2 BRA `(.L_x_1825) ;  /* 0x0000000000202947 */ /* 0x000fea0003800000 */
[----:B------:R-:W-:-:S05]  /*3880*/  IMAD R4, R7, R8, RZ ;  /* 0x0000000807047224 */ /* 0x000fca00078e02ff */
[----:B------:R-:W-:-:S13]  /*3890*/  ISETP.NE.AND P0, PT, R4, -0x1, PT ;  /* 0xffffffff0400780c */ /* 0x000fda0003f05270 */
[----:B------:R-:W-:Y:S05]  /*38a0*/  @!P0 BRA `(.L_x_1825) ;  /* 0x0000000000148947 */ /* 0x000fea0003800000 */
.L_x_1826:
[----:B0-----:R-:W2:Y:S04]  /*38b0*/  LDG.E.STRONG.GPU R5, desc[UR12][R2.64] ;  /* 0x0000000c02057981 */ /* 0x001ea8000c1ef900 */
[----:B--2---:R-:W-:Y:S01]  /*38c0*/  CCTL.IVALL ;  /* 0x00000000ff00798f */ /* 0x004fe20002000000 */
[----:B------:R-:W-:Y:S05]  /*38d0*/  YIELD ;  /* 0x0000000000007946 */ /* 0x000fea0003800000 */
[----:B------:R-:W-:-:S13]  /*38e0*/  ISETP.NE.AND P0, PT, R5, R4, PT ;  /* 0x000000040500720c */ /* 0x000fda0003f05270 */
[----:B------:R-:W-:Y:S05]  /*38f0*/  @P0 BRA `(.L_x_1826) ;  /* 0xfffffffc00ec0947 */ /* 0x000fea000383ffff */
.L_x_1825:
        /* <DEDUP_REMOVED lines=25> */
.L_x_1827:
        /* <DEDUP_REMOVED lines=19> */
[----:B---3--:R-:W-:Y:S02]  /*3bc0*/  F2FP.F16.F32.PACK_AB R3, R14, R3 ;  /* 0x000000030e03723e */ /* 0x008fe400000000ff */
[----:B----4-:R-:W-:-:S03]  /*3bd0*/  F2FP.F16.F32.PACK_AB R21, R19, R16 ;  /* 0x000000101315723e */ /* 0x010fc600000000ff */
[----:B------:R2:W-:Y:S04]  /*3be0*/  STG.E desc[UR12][R8.64], R3 ;  /* 0x0000000308007986 */ /* 0x0005e8000c10190c */
[----:B------:R2:W-:Y:S02]  /*3bf0*/  STG.E desc[UR12][R10.64], R21 ;  /* 0x000000150a007986 */ /* 0x0005e4000c10190c */
[----:B------:R-:W-:Y:S05]  /*3c00*/  @P0 BRA `(.L_x_1827) ;  /* 0xfffffffc00a00947 */ /* 0x000fea000383ffff */
[----:B------:R-:W-:Y:S05]  /*3c10*/  EXIT ;  /* 0x000000000000794d */ /* 0x000fea0003800000 */
.L_x_1828:
        /* <DEDUP_REMOVED lines=14> */
.L_x_3328:


//--------------------- .text._Z35group_norm_nhwc_bwd_one_pass_kernelI11Fp32IOFp16WLi128ELi16ELi256EEv26Group_norm_nhwc_bwd_params --------------------------
	.section	.text._Z35group_norm_nhwc_bwd_one_pass_kernelI11Fp32IOFp16WLi128ELi16ELi256EEv26Group_norm_nhwc_bwd_params,"ax",@progbits
	.align	128
        .global         _Z35group_norm_nhwc_bwd_one_pass_kernelI11Fp32IOFp16WLi128ELi16ELi256EEv26Group_norm_nhwc_bwd_params
        .type           _Z35group_norm_nhwc_bwd_one_pass_kernelI11Fp32IOFp16WLi128ELi16ELi256EEv26Group_norm_nhwc_bwd_params,@function
        .size           _Z35group_norm_nhwc_bwd_one_pass_kernelI11Fp32IOFp16WLi128ELi16ELi256EEv26Group_norm_nhwc_bwd_params,(.L_x_3329 - _Z35group_norm_nhwc_bwd_one_pass_kernelI11Fp32IOFp16WLi128ELi16ELi256EEv26Group_norm_nhwc_bwd_params)
        .other          _Z35group_norm_nhwc_bwd_one_pass_kernelI11Fp32IOFp16WLi128ELi16ELi256EEv26Group_norm_nhwc_bwd_params,@"STO_CUDA_ENTRY STV_DEFAULT"
_Z35group_norm_nhwc_bwd_one_pass_kernelI11Fp32IOFp16WLi128ELi16ELi256EEv26Group_norm_nhwc_bwd_params:
.text._Z35group_norm_nhwc_bwd_one_pass_kernelI11Fp32IOFp16WLi128ELi16ELi256EEv26Group_norm_nhwc_bwd_params:
        /* <DEDUP_REMOVED lines=48> */
.L_x_1864:
        /* <DEDUP_REMOVED lines=170> */
.L_x_1831:
[----:B------:R-:W-:Y:S05]  /*0da0*/  BSYNC B0 ;  /* 0x0000000000007941 */ /* 0x000fea0003800000 */
.L_x_1830:
        /* <DEDUP_REMOVED lines=30> */
.L_x_1832:
        /* <DEDUP_REMOVED lines=26> */
.L_x_1833:
        /* <DEDUP_REMOVED lines=31> */
.L_x_1834:
        /* <DEDUP_REMOVED lines=31> */
.L_x_1835:
        /* <DEDUP_REMOVED lines=83> */
.L_x_1837:
[----:B------:R-:W-:Y:S05]  /*1a40*/  BSYNC B0 ;  /* 0x0000000000007941 */ /* 0x000fea0003800000 */
.L_x_1836:
        /* <DEDUP_REMOVED lines=158> */
.L_x_1839:
[----:B------:R-:W-:Y:S05]  /*2430*/  BSYNC B0 ;  /* 0x0000000000007941 */ /* 0x000fea0003800000 */
.L_x_1838:
        /* <DEDUP_REMOVED lines=20> */
.L_x_1841:
[----:B------:R-:W-:Y:S05]  /*2580*/  BSYNC B0 ;  /* 0x0000000000007941 */ /* 0x000fea0003800000 */
.L_x_1840:
        /* <DEDUP_REMOVED lines=35> */
.L_x_1844:
[----:B------:R-:W3:Y:S04]  /*27c0*/  LDG.E.STRONG.GPU R20, desc[UR12][R18.64] ;  /* 0x0000000c12147981 */ /* 0x000ee8000c1ef900 */
[----:B---3--:R-:W-:Y:S01]  /*27d0*/  CCTL.IVALL ;  /* 0x00000000ff00798f */ /* 0x008fe20002000000 */
[----:B------:R-:W-:Y:S05]  /*27e0*/  YIELD ;  /* 0x0000000000007946 */ /* 0x000fea0003800000 */
[----:B------:R-:W-:-:S13]  /*27f0*/  ISETP.NE.AND P0, PT, R20, R23, PT ;  /* 0x000000171400720c */ /* 0x000fda0003f05270 */
[----:B------:R-:W-:Y:S05]  /*2800*/  @P0 BRA `(.L_x_1844) ;  /* 0xfffffffc00ec0947 */ /* 0x000fea000383ffff */
.L_x_1843:
        /* <DEDUP_REMOVED lines=17> */
.L_x_1848:
        /* <DEDUP_REMOVED lines=115> */
.L_x_1847:
        /* <DEDUP_REMOVED lines=61> */
.L_x_1849:
[----:B------:R-:W-:-:S13]  /*3420*/  ISETP.NE.OR P0, PT, R24, RZ, P0 ;  /* 0x000000ff1800720c */ /* 0x000fda0000705670 */
[----:B------:R-:W-:Y:S05]  /*3430*/  @!P0 BRA `(.L_x_1845) ;  /* 0x00000000007c8947 */ /* 0x000fea0003800000 */
.L_x_1846:
        /* <DEDUP_REMOVED lines=31> */
.L_x_1845:
        /* <DEDUP_REMOVED lines=11> */
.L_x_1851:
[----:B------:R-:W-:Y:S05]  /*36e0*/  BSYNC B0 ;  /* 0x0000000000007941 */ /* 0x000fea0003800000 */
.L_x_1850:
        /* <DEDUP_REMOVED lines=16> */
.L_x_1842:
        /* <DEDUP_REMOVED lines=39> */
.L_x_1852:
        /* <DEDUP_REMOVED lines=20> */
.L_x_1854:
[----:B------:R-:W-:Y:S05]  /*3ba0*/  BSYNC B0 ;  /* 0x0000000000007941 */ /* 0x000fea0003800000 */
.L_x_1853:
        /* <DEDUP_REMOVED lines=19> */
.L_x_1855:
        /* <DEDUP_REMOVED lines=21> */
.L_x_1857:
[----:B------:R-:W-:Y:S05]  /*3e30*/  BSYNC B0 ;  /* 0x0000000000007941 */ /* 0x000fea0003800000 */
.L_x_1856:
        /* <DEDUP_REMOVED lines=19> */
.L_x_1858:
        /* <DEDUP_REMOVED lines=19> */
.L_x_1860:
[----:B------:R-:W-:Y:S05]  /*40a0*/  BSYNC B0 ;  /* 0x0000000000007941 */ /* 0x000fea0003800000 */
.L_x_1859:
        /* <DEDUP_REMOVED lines=19> */
.L_x_1861:
        /* <DEDUP_REMOVED lines=18> */
.L_x_1863:
[----:B------:R-:W-:Y:S05]  /*4300*/  BSYNC B0 ;  /* 0x0000000000007941 */ /* 0x000fea0003800000 */
.L_x_1862:
        /* <DEDUP_REMOVED lines=8> */
.L_x_1829:
        /* <DEDUP_REMOVED lines=23> */
.L_x_1866:
[----:B------:R-:W-:Y:S05]  /*4500*/  BSYNC B0 ;  /* 0x0000000000007941 */ /* 0x000fea0003800000 */
.L_x_1865:
[----:B------:R-:W-:Y:S05]  /*4510*/  @P0 EXIT ;  /* 0x000000000000094d */ /* 0x000fea0003800000 */
[----:B------:R-:W-:Y:S05]  /*4520*/  @P2 BRA `(.L_x_1867) ;  /* 0x0000000000202947 */ /* 0x000fea0003800000 */
[----:B------:R-:W-:-:S05]  /*4530*/  IMAD R0, R6, R7, RZ ;  /* 0x0000000706007224 */ /* 0x000fca00078e02ff */
[----:B------:R-:W-:-:S13]  /*4540*/  ISETP.NE.AND P0, PT, R0, -0x1, PT ;  /* 0xffffffff0000780c */ /* 0x000fda0003f05270 */
[----:B------:R-:W-:Y:S05]  /*4550*/  @!P0 BRA `(.L_x_1867) ;  /* 0x0000000000148947 */ /* 0x000fea0003800000 */
.L_x_1868:
[----:B0-----:R-:W3:Y:S04]  /*4560*/  LDG.E.STRONG.GPU R5, desc[UR12][R2.64] ;  /* 0x0000000c02057981 */ /* 0x001ee8000c1ef900 */
[----:B---3--:R-:W-:Y:S01]  /*4570*/  CCTL.IVALL ;  /* 0x00000000ff00798f */ /* 0x008fe20002000000 */
[----:B------:R-:W-:Y:S05]  /*4580*/  YIELD ;  /* 0x0000000000007946 */ /* 0x000fea0003800000 */
[----:B------:R-:W-:-:S13]  /*4590*/  ISETP.NE.AND P0, PT, R5, R0, PT ;  /* 0x000000000500720c */ /* 0x000fda0003f05270 */
[----:B------:R-:W-:Y:S05]  /*45a0*/  @P0 BRA `(.L_x_1868) ;  /* 0xfffffffc00ec0947 */ /* 0x000fea000383ffff */
.L_x_1867:
        /* <DEDUP_REMOVED lines=24> */
.L_x_1869:
        /* <DEDUP_REMOVED lines=25> */
.L_x_1870:
        /* <DEDUP_REMOVED lines=12> */
.L_x_3329:


//--------------------- .text._Z35group_norm_nhwc_bwd_one_pass_kernelI11Fp32IOFp16WLi256ELi16ELi256EEv26Group_norm_nhwc_bwd_params --------------------------
	.section	.text._Z35group_norm_nhwc_bwd_one_pass_kernelI11Fp32IOFp16WLi256ELi16ELi256EEv26Group_norm_nhwc_bwd_params,"ax",@progbits
	.align	128
        .global         _Z35group_norm_nhwc_bwd_one_pass_kernelI11Fp32IOFp16WLi256ELi16ELi256EEv26Group_norm_nhwc_bwd_params
        .type           _Z35group_norm_nhwc_bwd_one_pass_kernelI11Fp32IOFp16WLi256ELi16ELi256EEv26Group_norm_nhwc_bwd_params,@function
        .size           _Z35group_norm_nhwc_bwd_one_pass_kernelI11Fp32IOFp16WLi256ELi16ELi256EEv26Group_norm_nhwc_bwd_params,(.L_x_3330 - _Z35group_norm_nhwc_bwd_one_pass_kernelI11Fp32IOFp16WLi256ELi16ELi256EEv26Group_norm_nhwc_bwd_params)
        .other          _Z35group_norm_nhwc_bwd_one_pass_kernelI11Fp32IOFp16WLi256ELi16ELi256EEv26Group_norm_nhwc_bwd_params,@"STO_CUDA_ENTRY STV_DEFAULT"
_Z35group_norm_nhwc_bwd_one_pass_kernelI11Fp32IOFp16WLi256ELi16ELi256EEv26Group_norm_nhwc_bwd_params:
.text._Z35group_norm_nhwc_bwd_one_pass_kernelI11Fp32IOFp16WLi256ELi16ELi256EEv26Group_norm_nhwc_bwd_params:
        /* <DEDUP_REMOVED lines=34> */
.L_x_1923:
        /* <DEDUP_REMOVED lines=279> */
.L_x_1873:
[----:B------:R-:W-:Y:S05]  /*1390*/  BSYNC B0 ;  /* 0x0000000000007941 */ /* 0x000fea0003800000 */
.L_x_1872:
        /* <DEDUP_REMOVED lines=30> */
.L_x_1874:
        /* <DEDUP_REMOVED lines=26> */
.L_x_1875:
        /* <DEDUP_REMOVED lines=31> */
.L_x_1876:
        /* <DEDUP_REMOVED lines=31> */
.L_x_1877:
        /* <DEDUP_REMOVED lines=31> */
.L_x_1878:
        /* <DEDUP_REMOVED lines=31> */
.L_x_1879:
        /* <DEDUP_REMOVED lines=31> */
.L_x_1880:
        /* <DEDUP_REMOVED lines=31> */
.L_x_1881:
        /* <DEDUP_REMOVED lines=98> */
.L_x_1883:
[----:B------:R-:W-:Y:S05]  /*28e0*/  BSYNC B0 ;  /* 0x0000000000007941 */ /* 0x000fea0003800000 */
.L_x_1882:
        /* <DEDUP_REMOVED lines=160> */
.L_x_1885:
[----:B------:R-:W-:Y:S05]  /*32f0*/  BSYNC B0 ;  /* 0x0000000000007941 */ /* 0x000fea0003800000 */
.L_x_1884:
        /* <DEDUP_REMOVED lines=19> */
.L_x_1887:
[----:B------:R-:W-:Y:S05]  /*3430*/  BSYNC B0 ;  /* 0x0000000000007941 */ /* 0x000fea0003800000 */
.L_x_1886:
        /* <DEDUP_REMOVED lines=35> */
.L_x_1890:
[----:B------:R-:W2:Y:S04]  /*3670*/  LDG.E.STRONG.GPU R28, desc[UR14][R24.64] ;  /* 0x0000000e181c7981 */ /* 0x000ea8000c1ef900 */
[----:B--2---:R-:W-:Y:S01]  /*3680*/  CCTL.IVALL ;  /* 0x00000000ff00798f */ /* 0x004fe20002000000 */
[----:B------:R-:W-:Y:S05]  /*3690*/  YIELD ;  /* 0x0000000000007946 */ /* 0x000fea0003800000 */
[----:B------:R-:W-:-:S13]  /*36a0*/  ISETP.NE.AND P6, PT, R28, R31, PT ;  /* 0x0000001f1c00720c */ /* 0x000fda0003fc5270 */
[----:B------:R-:W-:Y:S05]  /*36b0*/  @P6 BRA `(.L_x_1890) ;  /* 0xfffffffc00ec6947 */ /* 0x000fea000383ffff */
.L_x_1889:
        /* <DEDUP_REMOVED lines=20> */
.L_x_1894:
        /* <DEDUP_REMOVED lines=117> */
.L_x_1893:
        /* <DEDUP_REMOVED lines=62> */
.L_x_1895:
[----:B------:R-:W-:-:S06]  /*4330*/  UISETP.NE.OR UP0, UPT, UR10, URZ, UP0 ;  /* 0x0000003f0a00728c */ /* 0x000fcc0008705670 */
[----:B------:R-:W-:-:S13]  /*4340*/  PLOP3.LUT P6, PT, PT, PT, UP0, 0x80, 0x0 ;  /* 0x000000000000781c */ /* 0x000fda0003fcf008 */
[----:B------:R-:W-:Y:S05]  /*4350*/  @!P6 BRA `(.L_x_1891) ;  /* 0x000000000088e947 */ /* 0x000fea0003800000 */
.L_x_1892:
[----:B------:R-:W0:Y:S01]  /*4360*/  S2UR UR11, SR_CTAID.X ;  /* 0x00000000000b79c3 */ /* 0x000e220000002500 */
[----:B------:R-:W-:Y:S01]  /*4370*/  NOP ;  /* 0x0000000000007918 */ /* 0x000fe20000000000 */
.L_x_1896:
        /* <DEDUP_REMOVED lines=32> */
.L_x_1891:
        /* <DEDUP_REMOVED lines=10> */
.L_x_1898:
[----:B------:R-:W-:Y:S05]  /*4620*/  BSYNC B0 ;  /* 0x0000000000007941 */ /* 0x000fea0003800000 */
.L_x_1897:
        /* <DEDUP_REMOVED lines=17> */
.L_x_1888:
        /* <DEDUP_REMOVED lines=34> */
.L_x_1899:
        /* <DEDUP_REMOVED lines=19> */
.L_x_1901:
[----:B------:R-:W-:Y:S05]  /*4a90*/  BSYNC B0 ;  /* 0x0000000000007941 */ /* 0x000fea0003800000 */
.L_x_1900:
        /* <DEDUP_REMOVED lines=21> */
.L_x_1902:
        /* <DEDUP_REMOVED lines=22> */
.L_x_1904:
[----:B------:R-:W-:Y:S05]  /*4d50*/  BSYNC B0 ;  /* 0x0000000000007941 */ /* 0x000fea0003800000 */
.L_x_1903:
        /* <DEDUP_REMOVED lines=27> */
.L_x_1905:
        /* <DEDUP_REMOVED lines=21> */
.L_x_1907:
[----:B------:R-:W-:Y:S05]  /*5060*/  BSYNC B0 ;  /* 0x0000000000007941 */ /* 0x000fea0003800000 */
.L_x_1906:
        /* <DEDUP_REMOVED lines=19> */
.L_x_1908:
        /* <DEDUP_REMOVED lines=21> */
.L_x_1910:
[----:B------:R-:W-:Y:S05]  /*52f0*/  BSYNC B0 ;  /* 0x0000000000007941 */ /* 0x000fea0003800000 */
.L_x_1909:
        /* <DEDUP_REMOVED lines=19> */
.L_x_1911:
        /* <DEDUP_REMOVED lines=21> */
.L_x_1913:
[----:B------:R-:W-:Y:S05]  /*5580*/  BSYNC B0 ;  /* 0x0000000000007941 */ /* 0x000fea0003800000 */
.L_x_1912:
        /* <DEDUP_REMOVED lines=19> */
.L_x_1914:
        /* <DEDUP_REMOVED lines=21> */
.L_x_1916:
[----:B------:R-:W-:Y:S05]  /*5810*/  BSYNC B0 ;  /* 0x0000000000007941 */ /* 0x000fea0003800000 */
.L_x_1915:
        /* <DEDUP_REMOVED lines=19> */
.L_x_1917:
        /* <DEDUP_REMOVED lines=20> */
.L_x_1919:
[----:B------:R-:W-:Y:S05]  /*5a90*/  BSYNC B0 ;  /* 0x0000000000007941 */ /* 0x000fea0003800000 */
.L_x_1918:
        /* <DEDUP_REMOVED lines=19> */
.L_x_1920:
        /* <DEDUP_REMOVED lines=18> */
.L_x_1922:
[----:B------:R-:W-:Y:S05]  /*5cf0*/  BSYNC B0 ;  /* 0x0000000000007941 */ /* 0x000fea0003800000 */
.L_x_1921:
        /* <DEDUP_REMOVED lines=9> */
.L_x_1871:
        /* <DEDUP_REMOVED lines=19> */
.L_x_1925:
[----:B------:R-:W-:Y:S05]  /*5ec0*/  BSYNC B0 ;  /* 0x0000000000007941 */ /* 0x000fea0003800000 */
.L_x_1924:
        /* <DEDUP_REMOVED lines=11> */
.L_x_1927:
[----:B------:R-:W5:Y:S04]  /*5f80*/  LDG.E.STRONG.GPU R5, desc[UR14][R2.64] ;  /* 0x0000000e02057981 */ /* 0x000f68000c1ef900 */
[----:B-----5:R-:W-:Y:S01]  /*5f90*/  CCTL.IVALL ;  /* 0x00000000ff00798f */ /* 0x020fe20002000000 */
[----:B------:R-:W-:Y:S05]  /*5fa0*/  YIELD ;  /* 0x0000000000007946 */ /* 0x000fea0003800000 */
[----:B------:R-:W-:-:S13]  /*5fb0*/  ISETP.NE.AND P0, PT, R5, R0, PT ;  /* 0x000000000500720c */ /* 0x000fda0003f05270 */
[----:B------:R-:W-:Y:S05]  /*5fc0*/  @P0 BRA `(.L_x_1927) ;  /* 0xfffffffc00ec0947 */ /* 0x000fea000383ffff */
.L_x_1926:
        /* <DEDUP_REMOVED lines=24> */
.L_x_1928:
        /* <DEDUP_REMOVED lines=23> */
[----:B0-----:R-:W-:Y:S05]  /*62c0*/  @P0 BRA `(.L_x_1928) ;  /* 0xfffffffc00a00947 */ /* 0x001fea000383ffff */
[----:B------:R-:W-:Y:S05]  /*62d0*/  EXIT ;  /* 0x000000000000794d */ /* 0x000fea0003800000 */
.L_x_1929:
        /* <DEDUP_REMOVED lines=10> */
.L_x_3330:


//--------------------- .text._Z35group_norm_nhwc_bwd_one_pass_kernelI11Fp32IOFp16WLi512ELi16ELi256EEv26Group_norm_nhwc_bwd_params --------------------------
	.section	.text._Z35group_norm_nhwc_bwd_one_pass_kernelI11Fp32IOFp16WLi512ELi16ELi256EEv26Group_norm_nhwc_bwd_params,"ax",@progbits
	.align	128
        .global         _Z35group_norm_nhwc_bwd_one_pass_kernelI11Fp32IOFp16WLi512ELi16ELi256EEv26Group_norm_nhwc_bwd_params
        .type           _Z35group_norm_nhwc_bwd_one_pass_kernelI11Fp32IOFp16WLi512ELi16ELi256EEv26Group_norm_nhwc_bwd_params,@function
        .size           _Z35group_norm_nhwc_bwd_one_pass_kernelI11Fp32IOFp16WLi512ELi16ELi256EEv26Group_norm_nhwc_bwd_params,(.L_x_3331 - _Z35group_norm_nhwc_bwd_one_pass_kernelI11Fp32IOFp16WLi512ELi16ELi256EEv26Group_norm_nhwc_bwd_params)
        .other          _Z35group_norm_nhwc_bwd_one_pass_kernelI11Fp32IOFp16WLi512ELi16ELi256EEv26Group_norm_nhwc_bwd_params,@"STO_CUDA_ENTRY STV_DEFAULT"
_Z35group_norm_nhwc_bwd_one_pass_kernelI11Fp32IOFp16WLi512ELi16ELi256EEv26Group_norm_nhwc_bwd_params:
.text._Z35group_norm_nhwc_bwd_one_pass_kernelI11Fp32IOFp16WLi512ELi16ELi256EEv26Group_norm_nhwc_bwd_params:
        /* <DEDUP_REMOVED lines=104> */
.L_x_2013:
        /* <DEDUP_REMOVED lines=444> */
.L_x_1932:
[----:B------:R-:W-:Y:S05]  /*2240*/  BSYNC B0 ;  /* 0x0000000000007941 */ /* 0x000fea0003800000 */
.L_x_1931:
        /* <DEDUP_REMOVED lines=29> */
.L_x_1933:
        /* <DEDUP_REMOVED lines=26> */
.L_x_1934:
        /* <DEDUP_REMOVED lines=31> */
.L_x_1935:
        /* <DEDUP_REMOVED lines=31> */
.L_x_1936:
        /* <DEDUP_REMOVED lines=55> */
.L_x_1937:
        /* <DEDUP_REMOVED lines=35> */
.L_x_1938:
        /* <DEDUP_REMOVED lines=33> */
.L_x_1939:
        /* <DEDUP_REMOVED lines=33> */
.L_x_1940:
        /* <DEDUP_REMOVED lines=33> */
.L_x_1941:
        /* <DEDUP_REMOVED lines=33> */
.L_x_1942:
        /* <DEDUP_REMOVED lines=33> */
.L_x_1943:
        /* <DEDUP_REMOVED lines=33> */
.L_x_1944:
        /* <DEDUP_REMOVED lines=33> */
.L_x_1945:
        /* <DEDUP_REMOVED lines=29> */
.L_x_1946:
        /* <DEDUP_REMOVED lines=29> */
.L_x_1947:
        /* <DEDUP_REMOVED lines=29> */
.L_x_1948:
        /* <DEDUP_REMOVED lines=93> */
.L_x_1950:
[----:B------:R-:W-:Y:S05]  /*48f0*/  BSYNC B0 ;  /* 0x0000000000007941 */ /* 0x000fea0003800000 */
.L_x_1949:
        /* <DEDUP_REMOVED lines=159> */
.L_x_1952:
[----:B------:R-:W-:Y:S05]  /*52f0*/  BSYNC B0 ;  /* 0x0000000000007941 */ /* 0x000fea0003800000 */
.L_x_1951:
        /* <DEDUP_REMOVED lines=16> */
.L_x_1954:
[----:B------:R-:W-:Y:S05]  /*5400*/  BSYNC B0 ;  /* 0x0000000000007941 */ /* 0x000fea0003800000 */
.L_x_1953:
        /* <DEDUP_REMOVED lines=34> */
.L_x_1957:
[----:B-1----:R-:W2:Y:S04]  /*5630*/  LDG.E.STRONG.GPU R46, desc[UR8][R44.64] ;  /* 0x000000082c2e7981 */ /* 0x002ea8000c1ef900 */
[----:B--2---:R-:W-:Y:S01]  /*5640*/  CCTL.IVALL ;  /* 0x00000000ff00798f */ /* 0x004fe20002000000 */
[----:B------:R-:W-:Y:S05]  /*5650*/  YIELD ;  /* 0x0000000000007946 */ /* 0x000fea0003800000 */
[----:B------:R-:W-:-:S13]  /*5660*/  ISETP.NE.AND P6, PT, R46, R53, PT ;  /* 0x000000352e00720c */ /* 0x000fda0003fc5270 */
[----:B------:R-:W-:Y:S05]  /*5670*/  @P6 BRA `(.L_x_1957) ;  /* 0xfffffffc00ec6947 */ /* 0x000fea000383ffff */
.L_x_1956:
        /* <DEDUP_REMOVED lines=22> */
.L_x_1961:
        /* <DEDUP_REMOVED lines=115> */
.L_x_1960:
        /* <DEDUP_REMOVED lines=62> */
.L_x_1962:
[----:B------:R-:W-:-:S04]  /*62f0*/  ISETP.NE.AND P6, PT, R44, RZ, PT ;  /* 0x000000ff2c00720c */ /* 0x000fc80003fc5270 */
[----:B------:R-:W-:-:S13]  /*6300*/  ISETP.NE.OR P6, PT, R46, RZ, P6 ;  /* 0x000000ff2e00720c */ /* 0x000fda00037c5670 */
[----:B------:R-:W-:Y:S05]  /*6310*/  @!P6 BRA `(.L_x_1958) ;  /* 0x00000000007ce947 */ /* 0x000fea0003800000 */
.L_x_1959:
        /* <DEDUP_REMOVED lines=31> */
.L_x_1958:
        /* <DEDUP_REMOVED lines=11> */
.L_x_1964:
[----:B------:R-:W-:Y:S05]  /*65c0*/  BSYNC B0 ;  /* 0x0000000000007941 */ /* 0x000fea0003800000 */
.L_x_1963:
        /* <DEDUP_REMOVED lines=17> */
.L_x_1955:
        /* <DEDUP_REMOVED lines=35> */
.L_x_1965:
        /* <DEDUP_REMOVED lines=20> */
.L_x_1967:
[----:B------:R-:W-:Y:S05]  /*6a50*/  BSYNC B0 ;  /* 0x0000000000007941 */ /* 0x000fea0003800000 */
.L_x_1966:
        /* <DEDUP_REMOVED lines=20> */
.L_x_1968:
        /* <DEDUP_REMOVED lines=19> */
.L_x_1970:
[----:B------:R-:W-:Y:S05]  /*6cd0*/  BSYNC B0 ;  /* 0x0000000000007941 */ /* 0x000fea0003800000 */
.L_x_1969:
        /* <DEDUP_REMOVED lines=19> */
.L_x_1971:
        /* <DEDUP_REMOVED lines=19> */
.L_x_1973:
[----:B------:R-:W-:Y:S05]  /*6f40*/  BSYNC B0 ;  /* 0x0000000000007941 */ /* 0x000fea0003800000 */
.L_x_1972:
        /* <DEDUP_REMOVED lines=19> */
.L_x_1974:
        /* <DEDUP_REMOVED lines=22> */
.L_x_1976:
[----:B------:R-:W-:Y:S05]  /*71e0*/  BSYNC B0 ;  /* 0x0000000000007941 */ /* 0x000fea0003800000 */
.L_x_1975:
        /* <DEDUP_REMOVED lines=20> */
.L_x_1977:
        /* <DEDUP_REMOVED lines=21> */
.L_x_1979:
[----:B------:R-:W-:Y:S05]  /*7480*/  BSYNC B0 ;  /* 0x0000000000007941 */ /* 0x000fea0003800000 */
.L_x_1978:
        /* <DEDUP_REMOVED lines=20> */
.L_x_1980:
        /* <DEDUP_REMOVED lines=22> */
.L_x_1982:
[----:B------:R-:W-:Y:S05]  /*7730*/  BSYNC B0 ;  /* 0x0000000000007941 */ /* 0x000fea0003800000 */
.L_x_1981:
        /* <DEDUP_REMOVED lines=20> */
.L_x_1983:
        /* <DEDUP_REMOVED lines=22> */
.L_x_1985:
[----:B------:R-:W-:Y:S05]  /*79e0*/  BSYNC B0 ;  /* 0x0000000000007941 */ /* 0x000fea0003800000 */
.L_x_1984:
        /* <DEDUP_REMOVED lines=20> */
.L_x_1986:
        /* <DEDUP_REMOVED lines=22> */
.L_x_1988:
[----:B------:R-:W-:Y:S05]  /*7c90*/  BSYNC B0 ;  /* 0x0000000000007941 */ /* 0x000fea0003800000 */
.L_x_1987:
        /* <DEDUP_REMOVED lines=20> */
.L_x_1989:
        /* <DEDUP_REMOVED lines=22> */
.L_x_1991:
[----:B------:R-:W-:Y:S05]  /*7f40*/  BSYNC B0 ;  /* 0x0000000000007941 */ /* 0x000fea0003800000 */
.L_x_1990:
        /* <DEDUP_REMOVED lines=20> */
.L_x_1992:
        /* <DEDUP_REMOVED lines=21> */
.L_x_1994:
[----:B------:R-:W-:Y:S05]  /*81e0*/  BSYNC B0 ;  /* 0x0000000000007941 */ /* 0x000fea0003800000 */
.L_x_1993:
        /* <DEDUP_REMOVED lines=19> */
.L_x_1995:
        /* <DEDUP_REMOVED lines=21> */
.L_x_1997:
[----:B------:R-:W-:Y:S05]  /*8470*/  BSYNC B0 ;  /* 0x0000000000007941 */ /* 0x000fea0003800000 */
.L_x_1996:
        /* <DEDUP_REMOVED lines=19> */
.L_x_1998:
        /* <DEDUP_REMOVED lines=21> */
.L_x_2000:
[----:B------:R-:W-:Y:S05]  /*8700*/  BSYNC B0 ;  /* 0x0000000000007941 */ /* 0x000fea0003800000 */
.L_x_1999:
        /* <DEDUP_REMOVED lines=19> */
.L_x_2001:
        /* <DEDUP_REMOVED lines=26> */
.L_x_2003:
[----:B------:R-:W-:Y:S05]  /*89e0*/  BSYNC B0 ;  /* 0x0000000000007941 */ /* 0x000fea0003800000 */
.L_x_2002:
        /* <DEDUP_REMOVED lines=19> */
.L_x_2004:
        /* <DEDUP_REMOVED lines=26> */
.L_x_2006:
[----:B------:R-:W-:Y:S05]  /*8cc0*/  BSYNC B0 ;  /* 0x0000000000007941 */ /* 0x000fea0003800000 */
.L_x_2005:
        /* <DEDUP_REMOVED lines=19> */
.L_x_2007:
        /* <DEDUP_REMOVED lines=26> */
.L_x_2009:
[----:B------:R-:W-:Y:S05]  /*8fa0*/  BSYNC B0 ;  /* 0x0000000000007941 */ /* 0x000fea0003800000 */
.L_x_2008:
        /* <DEDUP_REMOVED lines=19> */
.L_x_2010:
        /* <DEDUP_REMOVED lines=22> */
.L_x_2012:
[----:B------:R-:W-:Y:S05]  /*9240*/  BSYNC B0 ;  /* 0x0000000000007941 */ /* 0x000fea0003800000 */
.L_x_2011:
[----:B------:R-:W-:Y:S02]  /*9250*/  IADD3 R69, R2, R69, RZ ;  /* 0x0000004502457210 */ /* 0x000fe40007ffe0ff */
[----:B------:R-:W-:Y:S02]  /*9260*/  IADD3 R106, R106, 0x1, RZ ;  /* 0x000000016a6a7810 */ /* 0x000fe40007ffe0ff */
[----:B------:R-:W-:-:S13]  /*9270*/  ISETP.GE.AND P5, PT, R69, UR4, PT ;  /* 0x0000000445007c0c */ /* 0x000fda000bfa6270 */
[----:B------:R-:W-:Y:S05]  /*9280*/  @!P5 BRA `(.L_x_2013) ;  /* 0xffffff7000fcd947 */ /* 0x000fea000383ffff */
.L_x_1930:
        /* <DEDUP_REMOVED lines=23> */
.L_x_2015:
[----:B------:R-:W-:Y:S05]  /*9400*/  BSYNC B0 ;  /* 0x0000000000007941 */ /* 0x000fea0003800000 */
.L_x_2014:
[----:B------:R-:W-:Y:S05]  /*9410*/  @P0 EXIT ;  /* 0x000000000000094d */ /* 0x000fea0003800000 */
[----:B------:R-:W-:Y:S05]  /*9420*/  @P2 BRA `(.L_x_2016) ;  /* 0x0000000000202947 */ /* 0x000fea0003800000 */
[----:B------:R-:W-:-:S05]  /*9430*/  IMAD R0, R4, R7, RZ ;  /* 0x0000000704007224 */ /* 0x000fca00078e02ff */
[----:B------:R-:W-:-:S13]  /*9440*/  ISETP.NE.AND P0, PT, R0, -0x1, PT ;  /* 0xffffffff0000780c */ /* 0x000fda0003f05270 */
[----:B------:R-:W-:Y:S05]  /*9450*/  @!P0 BRA `(.L_x_2016) ;  /* 0x0000000000148947 */ /* 0x000fea0003800000 */
.L_x_2017:
[----:B---3--:R-:W3:Y:S04]  /*9460*/  LDG.E.STRONG.GPU R5, desc[UR8][R2.64] ;  /* 0x0000000802057981 */ /* 0x008ee8000c1ef900 */
[----:B---3--:R-:W-:Y:S01]  /*9470*/  CCTL.IVALL ;  /* 0x00000000ff00798f */ /* 0x008fe20002000000 */
[----:B------:R-:W-:Y:S05]  /*9480*/  YIELD ;  /* 0x0000000000007946 */ /* 0x000fea0003800000 */
[----:B------:R-:W-:-:S13]  /*9490*/  ISETP.NE.AND P0, PT, R5, R0, PT ;  /* 0x000000000500720c */ /* 0x000fda0003f05270 */
[----:B------:R-:W-:Y:S05]  /*94a0*/  @P0 BRA `(.L_x_2017) ;  /* 0xfffffffc00ec0947 */ /* 0x000fea000383ffff */
.L_x_2016:
        /* <DEDUP_REMOVED lines=24> */
.L_x_2018:
        /* <DEDUP_REMOVED lines=17> */
[----:B----4-:R-:W-:Y:S02]  /*9740*/  F2FP.F16.F32.PACK_AB R21, R11, R0 ;  /* 0x000000000b15723e */ /* 0x010fe400000000ff */
[----:B------:R-:W-:Y:S02]  /*9750*/  SHF.R.S32.HI R0, RZ, 0x1f, R9 ;  /* 0x0000001fff007819 */ /* 0x000fe40000011409 */
[----:B--2---:R-:W-:Y:S01]  /*9760*/  F2FP.F16.F32.PACK_AB R23, R15, R12 ;  /* 0x0000000c0f17723e */ /* 0x004fe200000000ff */
[----:B------:R4:W-:Y:S04]  /*9770*/  STG.E desc[UR8][R2.64], R21 ;  /* 0x0000001502007986 */ /* 0x0009e8000c101908 */
[----:B------:R4:W-:Y:S01]  /*9780*/  STG.E desc[UR8][R4.64], R23 ;  /* 0x0000001704007986 */ /* 0x0009e2000c101908 */
[----:B------:R-:W-:-:S13]  /*9790*/  ISETP.GT.AND.EX P0, PT, R27, R0, PT, P0 ;  /* 0x000000001b00720c */ /* 0x000fda0003f04300 */
[----:B----4-:R-:W-:Y:S05]  /*97a0*/  @P0 BRA `(.L_x_2018) ;  /* 0xfffffffc00a00947 */ /* 0x010fea000383ffff */
[----:B------:R-:W-:Y:S05]  /*97b0*/  EXIT ;  /* 0x000000000000794d */ /* 0x000fea0003800000 */
.L_x_2019:
        /* <DEDUP_REMOVED lines=12> */
.L_x_3331:


//--------------------- .text._Z35group_norm_nhwc_fwd_one_pass_kernelI11Bf16IOFp32WLi64ELi16ELi256EEv26Group_norm_nhwc_fwd_params --------------------------
	.section	.text._Z35group_norm_nhwc_fwd_one_pass_kernelI11Bf16IOFp32WLi64ELi16ELi256EEv26Group_norm_nhwc_fwd_params,"ax",@progbits
	.align	128
        .global         _Z35group_norm_nhwc_fwd_one_pass_kernelI11Bf16IOFp32WLi64ELi16ELi256EEv26Group_norm_nhwc_fwd_params
        .type           _Z35group_norm_nhwc_fwd_one_pass_kernelI11Bf16IOFp32WLi64ELi16ELi256EEv26Group_norm_nhwc_fwd_params,@function
        .size           _Z35group_norm_nhwc_fwd_one_pass_kernelI11Bf16IOFp32WLi64ELi16ELi256EEv26Group_norm_nhwc_fwd_params,(.L_x_3332 - _Z35group_norm_nhwc_fwd_one_pass_kernelI11Bf16IOFp32WLi64ELi16ELi256EEv26Group_norm_nhwc_fwd_params)
        .other          _Z35group_norm_nhwc_fwd_one_pass_kernelI11Bf16IOFp32WLi64ELi16ELi256EEv26Group_norm_nhwc_fwd_params,@"STO_CUDA_ENTRY STV_DEFAULT"
_Z35group_norm_nhwc_fwd_one_pass_kernelI11Bf16IOFp32WLi64ELi16ELi256EEv26Group_norm_nhwc_fwd_params:
.text._Z35group_norm_nhwc_fwd_one_pass_kernelI11Bf16IOFp32WLi64ELi16ELi256EEv26Group_norm_nhwc_fwd_params:
[----:B------:R-:W-:Y:S01]  /*0000*/  LDC R1, c[0x0][0x28] ;  /* 0x00000a00ff017b82 */ /* 0x000fe20000000800 */
[----:B------:R-:W0:Y:S01]  /*0010*/  S2R R4, SR_CTAID.Y ;  /* 0x0000000000047919 */ /* 0x000e220000002600 */
[----:B------:R-:W-:Y:S01]  /*0020*/  ULDC UR4, c[0x0][0x288] ;  /* 0x0000a20000047ab9 */ /* 0x000fe20000000800 */
[----:B------:R-:W-:Y:S02]  /*0030*/  ULDC UR5, c[0x0][0x258] ;  /* 0x0000960000057ab9 */ /* 0x000fe40000000800 */
[----:B------:R-:W-:-:S06]  /*0040*/  UIMAD UR4, UR4, UR5, URZ ;  /* 0x00000005040472a4 */ /* 0x000fcc000f8e023f */
[----:B0-----:R-:W-:-:S13]  /*0050*/  ISETP.GE.AND P0, PT, R4, UR4, PT ;  /* 0x0000000404007c0c */ /* 0x001fda000bf06270 */
[----:B------:R-:W-:Y:S05]  /*0060*/  @P0 EXIT ;  /* 0x000000000000094d */ /* 0x000fea0003800000 */
[----:B------:R-:W0:Y:S01]  /*0070*/  S2R R0, SR_TID.X ;  /* 0x0000000000007919 */ /* 0x000e220000002100 */
[----:B------:R-:W1:Y:S01]  /*0080*/  S2UR UR6, SR_CgaCtaId ;  /* 0x00000000000679c3 */ /* 0x000e620000008800 */
[----:B------:R-:W-:Y:S01]  /*0090*/  UMOV UR5, 0x400 ;  /* 0x0000040000057882 */ /* 0x000fe20000000000 */
[----:B------:R-:W-:Y:S01]  /*00a0*/  HFMA2.MMA R26, -RZ, RZ, 0, 0 ;  /* 0x00000000ff1a7435 */ /* 0x000fe200000001ff */
[----:B------:R-:W2:Y:S01]  /*00b0*/  S2R R2, SR_LANEID ;  /* 0x0000000000027919 */ /* 0x000ea20000000000 */
[----:B------:R-:W-:Y:S01]  /*00c0*/  ULDC.U8 UR10, c[0x0][0x28c] ;  /* 0x0000a300000a7ab9 */ /* 0x000fe20000000000 */
[----:B------:R-:W-:Y:S01]  /*00d0*/  ULDC.64 UR8, c[0x0][0x208] ;  /* 0x0000820000087ab9 */ /* 0x000fe20000000a00 */
[----:B-1----:R-:W-:Y:S01]  /*00e0*/  ULEA UR5, UR6, UR5, 0x18 ;  /* 0x0000000506057291 */ /* 0x002fe2000f8ec03f */
[----:B0-----:R-:W-:-:S04]  /*00f0*/  SHF.R.S32.HI R3, RZ, 0x1f, R0 ;  /* 0x0000001fff037819 */ /* 0x001fc80000011400 */
[----:B------:R-:W-:-:S04]  /*0100*/  LEA.HI R3, R3, R0, RZ, 0x5 ;  /* 0x0000000003037211 */ /* 0x000fc800078f28ff */
[----:B------:R-:W-:Y:S02]  /*0110*/  SHF.R.S32.HI R27, RZ, 0x5, R3 ;  /* 0x00000005ff1b7819 */ /* 0x000fe40000011403 */
[----:B------:R-:W-:Y:S02]  /*0120*/  MOV R3, R4 ;  /* 0x0000000400037202 */ /* 0x000fe40000000f00 */
[----:B--2---:R-:W-:-:S07]  /*0130*/  LEA R27, R27, UR5, 0x3 ;  /* 0x000000051b1b7c11 */ /* 0x004fce000f8e18ff */
.L_x_2035:
[----:B0-----:R-:W0:Y:S01]  /*0140*/  LDC R4, c[0x0][0x288] ;  /* 0x0000a200ff047b82 */ /* 0x001e220000000800 */
[----:B------:R-:W-:Y:S01]  /*0150*/  IABS R10, R3 ;  /* 0x00000003000a7213 */ /* 0x000fe20000000000 */
[----:B------:R-:W-:Y:S01]  /*0160*/  ULDC.64 UR6, c[0x0][0x278] ;  /* 0x00009e0000067ab9 */ /* 0x000fe20000000a00 */
[----:B------:R-:W-:Y:S02]  /*0170*/  SHF.R.U32.HI R13, RZ, 0x3, R0 ;  /* 0x00000003ff0d7819 */ /* 0x000fe40000011600 */
[----:B------:R-:W-:-:S03]  /*0180*/  CS2R R28, SRZ ;  /* 0x00000000001c7805 */ /* 0x000fc6000001ff00 */
[----:B------:R-:W1:Y:S01]  /*0190*/  S2UR UR5, SR_CTAID.X ;  /* 0x00000000000579c3 */ /* 0x000e620000002500 */
[----:B0-----:R-:W-:Y:S02]  /*01a0*/  IABS R8, R4 ;  /* 0x0000000400087213 */ /* 0x001fe40000000000 */
[----:B------:R-:W-:Y:S02]  /*01b0*/  ISETP.NE.AND P3, PT, R4, RZ, PT ;  /* 0x000000ff0400720c */ /* 0x000fe40003f65270 */
[----:B------:R-:W0:Y:S08]  /*01c0*/  I2F.RP R5, R8 ;  /* 0x0000000800057306 */ /* 0x000e300000209400 */
[----:B0-----:R-:W0:Y:S02]  /*01d0*/  MUFU.RCP R5, R5 ;  /* 0x0000000500057308 */ /* 0x001e240000001000 */
[----:B0-----:R-:W-:-:S06]  /*01e0*/  IADD3 R6, R5, 0xffffffe, RZ ;  /* 0x0ffffffe05067810 */ /* 0x001fcc0007ffe0ff */
[----:B------:R0:W2:Y:S02]  /*01f0*/  F2I.FTZ.U32.TRUNC.NTZ R7, R6 ;  /* 0x0000000600077305 */ /* 0x0000a4000021f000 */
[----:B0-----:R-:W-:Y:S02]  /*0200*/  MOV R6, RZ ;  /* 0x000000ff00067202 */ /* 0x001fe40000000f00 */
[----:B--2---:R-:W-:-:S05]  /*0210*/  IADD3 R9, RZ, -R7, RZ ;  /* 0x80000007ff097210 */ /* 0x004fca0007ffe0ff */
[----:B------:R-:W-:-:S04]  /*0220*/  IMAD R9, R9, R8, RZ ;  /* 0x0000000809097224 */ /* 0x000fc800078e02ff */
[----:B------:R-:W-:Y:S01]  /*0230*/  IMAD.HI.U32 R7, R7, R9, R6 ;  /* 0x0000000907077227 */ /* 0x000fe200078e0006 */
[----:B------:R-:W-:Y:S01]  /*0240*/  MOV R9, R10 ;  /* 0x0000000a00097202 */ /* 0x000fe20000000f00 */
[----:B------:R-:W1:Y:S04]  /*0250*/  LDC R6, c[0x0][0x294] ;  /* 0x0000a500ff067b82 */ /* 0x000e680000000800 */
[----:B------:R-:W-:-:S04]  /*0260*/  IMAD.HI.U32 R7, R7, R9, RZ ;  /* 0x0000000907077227 */ /* 0x000fc800078e00ff */
[----:B------:R-:W-:-:S04]  /*0270*/  IMAD.MOV R5, RZ, RZ, -R7 ;  /* 0x000000ffff057224 */ /* 0x000fc800078e0a07 */
[----:B------:R-:W-:-:S05]  /*0280*/  IMAD R5, R8, R5, R9 ;  /* 0x0000000508057224 */ /* 0x000fca00078e0209 */
[----:B------:R-:W-:Y:S01]  /*0290*/  ISETP.GT.U32.AND P1, PT, R8, R5, PT ;  /* 0x000000050800720c */ /* 0x000fe20003f24070 */
[----:B-1----:R-:W-:Y:S01]  /*02a0*/  IMAD R13, R6, UR5, R13 ;  /* 0x00000005060d7c24 */ /* 0x002fe2000f8e020d */
[----:B------:R-:W-:-:S04]  /*02b0*/  LOP3.LUT R6, R3, R4, RZ, 0x3c, !PT ;  /* 0x0000000403067212 */ /* 0x000fc800078e3cff */
[----:B------:R-:W-:-:S07]  /*02c0*/  IADD3 R12, R13, 0x20, RZ ;  /* 0x000000200d0c7810 */ /* 0x000fce0007ffe0ff */
[-C--:B------:R-:W-:Y:S02]  /*02d0*/  @!P1 IADD3 R5, R5, -R8.reuse, RZ ;  /* 0x8000000805059210 */ /* 0x080fe40007ffe0ff */
[----:B------:R-:W-:Y:S02]  /*02e0*/  ISETP.GE.U32.AND P0, PT, R13, UR6, PT ;  /* 0x000000060d007c0c */ /* 0x000fe4000bf06070 */
[----:B------:R-:W-:Y:S02]  /*02f0*/  ISETP.GE.U32.AND P4, PT, R5, R8, PT ;  /* 0x000000080500720c */ /* 0x000fe40003f86070 */
[----:B------:R-:W-:Y:S02]  /*0300*/  SHF.R.S32.HI R21, RZ, 0x1f, R13 ;  /* 0x0000001fff157819 */ /* 0x000fe4000001140d */
[----:B------:R-:W-:Y:S02]  /*0310*/  @!P1 IADD3 R7, R7, 0x1, RZ ;  /* 0x0000000107079810 */ /* 0x000fe40007ffe0ff */
[----:B------:R-:W-:-:S02]  /*0320*/  ISETP.GE.U32.AND P1, PT, R12, UR6, PT ;  /* 0x000000060c007c0c */ /* 0x000fc4000bf26070 */
[----:B------:R-:W-:Y:S02]  /*0330*/  SHF.R.S32.HI R15, RZ, 0x1f, R12 ;  /* 0x0000001fff0f7819 */ /* 0x000fe4000001140c */
[----:B------:R-:W-:Y:S02]  /*0340*/  ISETP.GE.AND P2, PT, R6, RZ, PT ;  /* 0x000000ff0600720c */ /* 0x000fe40003f46270 */
[----:B------:R-:W-:Y:S02]  /*0350*/  ISETP.GE.AND.EX P0, PT, R21, UR7, PT, P0 ;  /* 0x0000000715007c0c */ /* 0x000fe4000bf06300 */
[----:B------:R-:W-:Y:S01]  /*0360*/  ISETP.GE.AND.EX P1, PT, R15, UR7, PT, P1 ;  /* 0x000000070f007c0c */ /* 0x000fe2000bf26310 */
[----:B------:R-:W-:Y:S01]  /*0370*/  ULDC.64 UR6, c[0x0][0x280] ;  /* 0x0000a00000067ab9 */ /* 0x000fe20000000a00 */
[----:B------:R-:W-:Y:S02]  /*0380*/  ISETP.GT.U32.OR P0, PT, R0, 0xff, P0 ;  /* 0x000000ff0000780c */ /* 0x000fe40000704470 */
[----:B------:R-:W-:-:S02]  /*0390*/  @P4 IADD3 R7, R7, 0x1, RZ ;  /* 0x0000000107074810 */ /* 0x000fc40007ffe0ff */
[C---:B------:R-:W-:Y:S02]  /*03a0*/  ISETP.GT.U32.OR P1, PT, R0.reuse, 0xff, P1 ;  /* 0x000000ff0000780c */ /* 0x040fe40000f24470 */
[----:B------:R-:W-:Y:S02]  /*03b0*/  MOV R19, R7 ;  /* 0x0000000700137202 */ /* 0x000fe40000000f00 */
[----:B------:R-:W-:Y:S02]  /*03c0*/  SHF.L.U32 R5, R0, 0x1, RZ ;  /* 0x0000000100057819 */ /* 0x000fe400000006ff */
[----:B------:R-:W-:Y:S02]  /*03d0*/  @!P2 IADD3 R19, -R19, RZ, RZ ;  /* 0x000000ff1313a210 */ /* 0x000fe40007ffe1ff */
[----:B------:R-:W-:Y:S01]  /*03e0*/  @!P3 LOP3.LUT R19, RZ, R4, RZ, 0x33, !PT ;  /* 0x00000004ff13b212 */ /* 0x000fe200078e33ff */
[----:B------:R-:W0:Y:S01]  /*03f0*/  @!P0 LDC.64 R10, c[0x0][0x270] ;  /* 0x00009c00ff0a8b82 */ /* 0x000e220000000a00 */
[----:B------:R-:W-:-:S03]  /*0400*/  LOP3.LUT R5, R5, 0xe, RZ, 0xc0, !PT ;  /* 0x0000000e05057812 */ /* 0x000fc600078ec0ff */
[----:B------:R-:W-:-:S04]  /*0410*/  IMAD.MOV R6, RZ, RZ, -R19 ;  /* 0x000000ffff067224 */ /* 0x000fc800078e0a13 */
[----:B------:R-:W1:Y:S01]  /*0420*/  @!P1 LDC.64 R8, c[0x0][0x270] ;  /* 0x00009c00ff089b82 */ /* 0x000e620000000a00 */
[----:B------:R-:W-:Y:S01]  /*0430*/  IMAD R4, R4, R6, R3 ;  /* 0x0000000604047224 */ /* 0x000fe200078e0203 */
[----:B------:R-:W-:-:S04]  /*0440*/  SHF.R.S32.HI R6, RZ, 0x1f, R19 ;  /* 0x0000001fff067819 */ /* 0x000fc80000011413 */
[----:B------:R-:W-:Y:S01]  /*0450*/  LEA R16, R4, R5, 0x4 ;  /* 0x0000000504107211 */ /* 0x000fe200078e20ff */
[----:B------:R-:W-:Y:S01]  /*0460*/  IMAD R14, R6, UR6, RZ ;  /* 0x00000006060e7c24 */ /* 0x000fe2000f8e02ff */
[----:B------:R-:W2:Y:S02]  /*0470*/  @!P0 LDC.64 R4, c[0x0][0x220] ;  /* 0x00008800ff048b82 */ /* 0x000ea40000000a00 */
[----:B------:R-:W-:Y:S01]  /*0480*/  SHF.R.S32.HI R17, RZ, 0x1f, R16 ;  /* 0x0000001fff117819 */ /* 0x000fe20000011410 */
[C---:B------:R-:W-:Y:S02]  /*0490*/  IMAD R23, R19.reuse, UR7, R14 ;  /* 0x0000000713177c24 */ /* 0x040fe4000f8e020e */
[----:B------:R-:W-:-:S03]  /*04a0*/  IMAD.WIDE.U32 R18, R19, UR6, R16 ;  /* 0x0000000613127c25 */ /* 0x000fc6000f8e0010 */
[----:B------:R-:W3:Y:S01]  /*04b0*/  @!P1 LDC.64 R6, c[0x0][0x220] ;  /* 0x00008800ff069b82 */ /* 0x000ee20000000a00 */
[----:B0-----:R-:W-:Y:S01]  /*04c0*/  @!P0 IMAD R14, R21, R10, RZ ;  /* 0x0000000a150e8224 */ /* 0x001fe200078e02ff */
[----:B------:R-:W-:Y:S02]  /*04d0*/  IADD3 R21, R19, R23, RZ ;  /* 0x0000001713157210 */ /* 0x000fe40007ffe0ff */
[-C--:B------:R-:W-:Y:S01]  /*04e0*/  @!P0 MOV R20, R18.reuse ;  /* 0x0000001200148202 */ /* 0x080fe20000000f00 */
[----:B------:R-:W-:Y:S01]  /*04f0*/  @!P0 IMAD R23, R13, R11, R14 ;  /* 0x0000000b0d178224 */ /* 0x000fe200078e020e */
[----:B------:R-:W-:Y:S01]  /*0500*/  @!P1 MOV R14, R18 ;  /* 0x00000012000e9202 */ /* 0x000fe20000000f00 */
[----:B-1----:R-:W-:Y:S02]  /*0510*/  @!P1 IMAD R15, R15, R8, RZ ;  /* 0x000000080f0f9224 */ /* 0x002fe400078e02ff */
[----:B------:R-:W-:-:S04]  /*0520*/  @!P0 IMAD.WIDE.U32 R10, R13, R10, R20 ;  /* 0x0000000a0d0a8225 */ /* 0x000fc800078e0014 */
[----:B------:R-:W-:Y:S01]  /*0530*/  @!P1 IMAD R13, R12, R9, R15 ;  /* 0x000000090c0d9224 */ /* 0x000fe200078e020f */
[----:B------:R-:W-:Y:S01]  /*0540*/  @!P1 MOV R15, R21 ;  /* 0x00000015000f9202 */ /* 0x000fe20000000f00 */
[----:B------:R-:W-:Y:S01]  /*0550*/  @!P0 IMAD.IADD R11, R11, 0x1, R23 ;  /* 0x000000010b0b8824 */ /* 0x000fe200078e0217 */
[----:B--2---:R-:W-:Y:S01]  /*0560*/  @!P0 LEA R4, P2, R10, R4, 0x1 ;  /* 0x000000040a048211 */ /* 0x004fe200078408ff */
[----:B------:R-:W-:-:S03]  /*0570*/  @!P1 IMAD.WIDE.U32 R8, R12, R8, R14 ;  /* 0x000000080c089225 */ /* 0x000fc600078e000e */
[----:B------:R-:W-:Y:S02]  /*0580*/  @!P0 LEA.HI.X R5, R10, R5, R11, 0x1, P2 ;  /* 0x000000050a058211 */ /* 0x000fe400010f0c0b */
[----:B------:R-:W-:-:S03]  /*0590*/  @!P1 IADD3 R9, R9, R13, RZ ;  /* 0x0000000d09099210 */ /* 0x000fc60007ffe0ff */
[----:B------:R-:W2:Y:S01]  /*05a0*/  @!P0 LDG.E R28, desc[UR8][R4.64] ;  /* 0x00000008041c8981 */ /* 0x000ea2000c1e1900 */
[----:B---3--:R-:W-:-:S04]  /*05b0*/  @!P1 LEA R6, P3, R8, R6, 0x1 ;  /* 0x0000000608069211 */ /* 0x008fc800078608ff */
[----:B------:R-:W-:-:S05]  /*05c0*/  @!P1 LEA.HI.X R7, R8, R7, R9, 0x1, P3 ;  /* 0x0000000708079211 */ /* 0x000fca00018f0c09 */
[----:B------:R-:W3:Y:S01]  /*05d0*/  @!P1 LDG.E R29, desc[UR8][R6.64] ;  /* 0x00000008061d9981 */ /* 0x000ee2000c1e1900 */
[C---:B------:R-:W-:Y:S02]  /*05e0*/  ISETP.GT.AND P0, PT, R2.reuse, 0x1e, PT ;  /* 0x0000001e0200780c */ /* 0x040fe40003f04270 */
[----:B------:R-:W-:Y:S02]  /*05f0*/  ISETP.NE.AND P2, PT, R2, RZ, PT ;  /* 0x000000ff0200720c */ /* 0x000fe40003f45270 */
[----:B------:R-:W-:Y:S01]  /*0600*/  ISETP.NE.AND P1, PT, R0, RZ, PT ;  /* 0x000000ff0000720c */ /* 0x000fe20003f25270 */
[----:B------:R-:W-:Y:S01]  /*0610*/  BSSY B0, `(.L_x_2020) ;  /* 0x0000043000007945 */ /* 0x000fe20003800000 */
[----:B--2---:R-:W-:-:S04]  /*0620*/  PRMT R8, R28, 0x7632, R8 ;  /* 0x000076321c087816 */ /* 0x004fc80000000008 */
[----:B------:R-:W-:Y:S02]  /*0630*/  SHF.L.U32 R9, R8, 0x10, RZ ;  /* 0x0000001008097819 */ /* 0x000fe400000006ff */
[----:B------:R-:W-:Y:S02]  /*0640*/  SHF.L.U32 R8, R28, 0x10, RZ ;  /* 0x000000101c087819 */ /* 0x000fe400000006ff */
[----:B---3--:R-:W-:Y:S01]  /*0650*/  PRMT R10, R29, 0x7632, R10 ;  /* 0x000076321d0a7816 */ /* 0x008fe2000000000a */
[----:B------:R-:W-:-:S03]  /*0660*/  FMUL.FTZ R11, R9, R9 ;  /* 0x00000009090b7220 */ /* 0x000fc60000410000 */
[----:B------:R-:W-:Y:S01]  /*0670*/  SHF.L.U32 R13, R10, 0x10, RZ ;  /* 0x000000100a0d7819 */ /* 0x000fe200000006ff */
[C---:B------:R-:W-:Y:S01]  /*0680*/  FADD.FTZ R9, R8.reuse, R9 ;  /* 0x0000000908097221 */ /* 0x040fe20000010000 */
[----:B------:R-:W-:Y:S01]  /*0690*/  SHF.L.U32 R10, R29, 0x10, RZ ;  /* 0x000000101d0a7819 */ /* 0x000fe200000006ff */
[----:B------:R-:W-:Y:S02]  /*06a0*/  FFMA.FTZ R11, R8, R8, R11 ;  /* 0x00000008080b7223 */ /* 0x000fe4000001000b */
[----:B------:R-:W-:Y:S01]  /*06b0*/  FMUL.FTZ R15, R13, R13 ;  /* 0x0000000d0d0f7220 */ /* 0x000fe20000410000 */
[----:B------:R-:W-:Y:S01]  /*06c0*/  FADD.FTZ R9, RZ, R9 ;  /* 0x00000009ff097221 */ /* 0x000fe20000010000 */
[C---:B------:R-:W-:Y:S01]  /*06d0*/  FADD.FTZ R4, R10.reuse, R13 ;  /* 0x0000000d0a047221 */ /* 0x040fe20000010000 */
[----:B------:R-:W-:Y:S01]  /*06e0*/  FADD.FTZ R11, RZ, R11 ;  /* 0x0000000bff0b7221 */ /* 0x000fe20000010000 */
[----:B------:R-:W-:Y:S02]  /*06f0*/  FFMA.FTZ R10, R10, R10, R15 ;  /* 0x0000000a0a0a7223 */ /* 0x000fe4000001000f */
[----:B------:R-:W-:-:S02]  /*0700*/  FADD.FTZ R4, R9, R4 ;  /* 0x0000000409047221 */ /* 0x000fc40000010000 */
[----:B------:R-:W-:-:S03]  /*0710*/  FADD.FTZ R10, R11, R10 ;  /* 0x0000000a0b0a7221 */ /* 0x000fc60000010000 */
[----:B------:R-:W0:Y:S04]  /*0720*/  SHFL.DOWN PT, R5, R4, 0x1, 0x1f ;  /* 0x08201f0004057f89 */ /* 0x000e2800000e0000 */
[----:B------:R-:W1:Y:S01]  /*0730*/  SHFL.DOWN PT, R7, R10, 0x1, 0x1f ;  /* 0x08201f000a077f89 */ /* 0x000e6200000e0000 */
[----:B0-----:R-:W-:Y:S01]  /*0740*/  @!P0 FADD.FTZ R4, R4, R5 ;  /* 0x0000000504048221 */ /* 0x001fe20000010000 */
[----:B-1----:R-:W-:-:S04]  /*0750*/  @!P0 FADD.FTZ R10, R10, R7 ;  /* 0x000000070a0a8221 */ /* 0x002fc80000010000 */
[----:B------:R-:W0:Y:S04]  /*0760*/  SHFL.DOWN PT, R5, R4, 0x2, 0x1f ;  /* 0x08401f0004057f89 */ /* 0x000e2800000e0000 */
[----:B------:R-:W1:Y:S01]  /*0770*/  SHFL.DOWN PT, R7, R10, 0x2, 0x1f ;  /* 0x08401f000a077f89 */ /* 0x000e6200000e0000 */
[----:B------:R-:W-:-:S13]  /*0780*/  ISETP.GT.AND P0, PT, R2, 0x1d, PT ;  /* 0x0000001d0200780c */ /* 0x000fda0003f04270 */
        /* <DEDUP_REMOVED lines=17> */
[----:B------:R-:W-:Y:S01]  /*08a0*/  MOV R22, R4 ;  /* 0x0000000400167202 */ /* 0x000fe20000000f00 */
[----:B------:R-:W-:-:S05]  /*08b0*/  IMAD.MOV.U32 R23, RZ, RZ, R10 ;  /* 0x000000ffff177224 */ /* 0x000fca00078e000a */
[----:B------:R0:W-:Y:S01]  /*08c0*/  @!P2 STS.64 [R27+0x8], R22 ;  /* 0x000008161b00a388 */ /* 0x0001e20000000a00 */
[----:B------:R-:W-:Y:S06]  /*08d0*/  BAR.SYNC.DEFER_BLOCKING 0x0 ;  /* 0x0000000000007b1d */ /* 0x000fec0000010000 */
[----:B------:R-:W-:Y:S05]  /*08e0*/  @P1 BRA `(.L_x_2021) ;  /* 0x0000000000541947 */ /* 0x000fea0003800000 */
[----:B------:R-:W1:Y:S01]  /*08f0*/  S2UR UR7, SR_CgaCtaId ;  /* 0x00000000000779c3 */ /* 0x000e620000008800 */
[----:B------:R-:W-:Y:S02]  /*0900*/  UMOV UR6, 0x400 ;  /* 0x0000040000067882 */ /* 0x000fe40000000000 */
[----:B-1----:R-:W-:-:S09]  /*0910*/  ULEA UR6, UR7, UR6, 0x18 ;  /* 0x0000000607067291 */ /* 0x002fd2000f8ec03f */
        /* <DEDUP_REMOVED lines=18> */
.L_x_2021:
[----:B------:R-:W-:Y:S05]  /*0a40*/  BSYNC B0 ;  /* 0x0000000000007941 */ /* 0x000fea0003800000 */
.L_x_2020:
[----:B------:R-:W1:Y:S01]  /*0a50*/  LDC R13, c[0x0][0xc] ;  /* 0x00000300ff0d7b82 */ /* 0x000e620000000800 */
[----:B------:R-:W-:Y:S02]  /*0a60*/  PRMT R10, R28, 0x7632, R10 ;  /* 0x000076321c0a7816 */ /* 0x000fe4000000000a */
[----:B------:R-:W-:Y:S02]  /*0a70*/  PRMT R11, R29, 0x7632, R11 ;  /* 0x000076321d0b7816 */ /* 0x000fe4000000000b */
[----:B-1----:R-:W-:-:S13]  /*0a80*/  ISETP.GE.U32.AND P0, PT, R13, 0x2, PT ;  /* 0x000000020d00780c */ /* 0x002fda0003f06070 */
[----:B------:R-:W-:Y:S05]  /*0a90*/  @!P0 BRA `(.L_x_2022) ;  /* 0x0000000800788947 */ /* 0x000fea0003800000 */
[----:B------:R-:W-:Y:S05]  /*0aa0*/  @P1 BRA `(.L_x_2023) ;  /* 0x0000000000741947 */ /* 0x000fea0003800000 */
[----:B------:R-:W1:Y:S01]  /*0ab0*/  LDC R15, c[0x0][0x10] ;  /* 0x00000400ff0f7b82 */ /* 0x000e620000000800 */
[----:B------:R-:W2:Y:S01]  /*0ac0*/  S2R R8, SR_CTAID.Y ;  /* 0x0000000000087919 */ /* 0x000ea20000002600 */
[C---:B------:R-:W-:Y:S02]  /*0ad0*/  LOP3.LUT R9, R26.reuse, 0x1, RZ, 0xc0, !PT ;  /* 0x000000011a097812 */ /* 0x040fe400078ec0ff */
[----:B------:R-:W-:-:S04]  /*0ae0*/  LOP3.LUT P0, RZ, R26, 0x2, RZ, 0xc0, !PT ;  /* 0x000000021aff7812 */ /* 0x000fc8000780c0ff */
[----:B------:R-:W3:Y:S08]  /*0af0*/  LDC.64 R6, c[0x0][0x248] ;  /* 0x00009200ff067b82 */ /* 0x000ef00000000a00 */
[----:B------:R-:W4:Y:S01]  /*0b00*/  LDC.64 R4, c[0x0][0x240] ;  /* 0x00009000ff047b82 */ /* 0x000f220000000a00 */
[----:B-1----:R-:W-:-:S04]  /*0b10*/  IMAD R9, R9, R15, RZ ;  /* 0x0000000f09097224 */ /* 0x002fc800078e02ff */
[----:B------:R-:W-:-:S05]  /*0b20*/  IMAD R12, R9, R13, RZ ;  /* 0x0000000d090c7224 */ /* 0x000fca00078e02ff */
[----:B------:R-:W-:Y:S01]  /*0b30*/  SHF.L.U32 R25, R12, 0x1, RZ ;  /* 0x000000010c197819 */ /* 0x000fe200000006ff */
[----:B--2---:R-:W-:Y:S01]  /*0b40*/  IMAD R15, R15, UR5, R8 ;  /* 0x000000050f0f7c24 */ /* 0x004fe2000f8e0208 */
[----:B------:R-:W-:Y:S02]  /*0b50*/  IADD3 R9, R9, R8, RZ ;  /* 0x0000000809097210 */ /* 0x000fe40007ffe0ff */
[----:B------:R-:W-:Y:S01]  /*0b60*/  MOV R8, 0xffffffff ;  /* 0xffffffff00087802 */ /* 0x000fe20000000f00 */
[----:B---3--:R-:W-:-:S04]  /*0b70*/  IMAD.WIDE R6, R25, 0x4, R6 ;  /* 0x0000000419067825 */ /* 0x008fc800078e0206 */
[----:B----4-:R-:W-:Y:S01]  /*0b80*/  IMAD.WIDE.U32 R4, R9, 0x4, R4 ;  /* 0x0000000409047825 */ /* 0x010fe200078e0004 */
[----:B------:R-:W-:-:S03]  /*0b90*/  SEL R9, R13, RZ, !P0 ;  /* 0x000000ff0d097207 */ /* 0x000fc60004000000 */
[----:B------:R-:W-:Y:S01]  /*0ba0*/  IMAD.WIDE.U32 R6, R15, 0x8, R6 ;  /* 0x000000080f067825 */ /* 0x000fe200078e0006 */
[----:B------:R-:W-:Y:S02]  /*0bb0*/  SEL R15, R8, 0x1, P0 ;  /* 0x00000001080f7807 */ /* 0x000fe40000000000 */
[----:B------:R-:W-:Y:S02]  /*0bc0*/  ISETP.NE.AND P0, PT, R9, -0x1, PT ;  /* 0xffffffff0900780c */ /* 0x000fe40003f05270 */
[----:B------:R1:W-:Y:S01]  /*0bd0*/  STG.E.64 desc[UR8][R6.64], R22 ;  /* 0x0000001606007986 */ /* 0x0003e2000c101b08 */
[----:B------:R-:W-:Y:S06]  /*0be0*/  MEMBAR.ALL.GPU ;  /* 0x0000000000007992 */ /* 0x000fec000000a000 */
[----:B------:R-:W-:-:S00]  /*0bf0*/  ERRBAR ;  /* 0x00000000000079ab */ /* 0x000fc00000000000 */
[----:B------:R-:W-:Y:S06]  /*0c00*/  CGAERRBAR ;  /* 0x00000000000075ab */ /* 0x000fec0000000000 */
[----:B------:R1:W-:Y:S01]  /*0c10*/  REDG.E.ADD.S32.STRONG.GPU desc[UR8][R4.64], R15 ;  /* 0x0000000f0400798e */ /* 0x0003e2000c10e388 */
[----:B------:R-:W-:Y:S05]  /*0c20*/  @!P0 BRA `(.L_x_2023) ;  /* 0x0000000000148947 */ /* 0x000fea0003800000 */
.L_x_2024:
[----:B-1----:R-:W2:Y:S04]  /*0c30*/  LDG.E.STRONG.GPU R6, desc[UR8][R4.64] ;  /* 0x0000000804067981 */ /* 0x002ea8000c1ef900 */
[----:B--2---:R-:W-:Y:S01]  /*0c40*/  CCTL.IVALL ;  /* 0x00000000ff00798f */ /* 0x004fe20002000000 */
[----:B------:R-:W-:Y:S05]  /*0c50*/  YIELD ;  /* 0x0000000000007946 */ /* 0x000fea0003800000 */
[----:B------:R-:W-:-:S13]  /*0c60*/  ISETP.NE.AND P0, PT, R6, R9, PT ;  /* 0x000000090600720c */ /* 0x000fda0003f05270 */
[----:B------:R-:W-:Y:S05]  /*0c70*/  @P0 BRA `(.L_x_2024) ;  /* 0xfffffffc00ec0947 */ /* 0x000fea000383ffff */
.L_x_2023:
[----:B------:R-:W-:Y:S01]  /*0c80*/  ISETP.NE.AND P0, PT, R13, RZ, PT ;  /* 0x000000ff0d00720c */ /* 0x000fe20003f05270 */
[----:B------:R-:W-:Y:S05]  /*0c90*/  WARPSYNC.ALL ;  /* 0x0000000000007948 */ /* 0x000fea0003800000 */
[----:B------:R-:W-:Y:S07]  /*0ca0*/  BAR.SYNC.DEFER_BLOCKING 0x0 ;  /* 0x0000000000007b1d */ /* 0x000fee0000010000 */
[----:B------:R-:W-:Y:S05]  /*0cb0*/  @!P0 BRA `(.L_x_2022) ;  /* 0x0000000400f08947 */ /* 0x000fea0003800000 */
[----:B-1----:R-:W-:Y:S01]  /*0cc0*/  IADD3 R4, R13, -0x1, RZ ;  /* 0xffffffff0d047810 */ /* 0x002fe20007ffe0ff */
[----:B------:R-:W-:-:S03]  /*0cd0*/  HFMA2.MMA R12, -RZ, RZ, 0, 0 ;  /* 0x00000000ff0c7435 */ /* 0x000fc600000001ff */
[----:B------:R-:W-:-:S13]  /*0ce0*/  ISETP.GE.U32.AND P0, PT, R4, 0x3, PT ;  /* 0x000000030400780c */ /* 0x000fda0003f06070 */
[----:B------:R-:W-:Y:S05]  /*0cf0*/  @!P0 BRA `(.L_x_2025) ;  /* 0x0000000400108947 */ /* 0x000fea0003800000 */
[----:B------:R-:W1:Y:S01]  /*0d00*/  S2UR UR6, SR_CTAID.X ;  /* 0x00000000000679c3 */ /* 0x000e620000002500 */
[----:B------:R-:W-:Y:S02]  /*0d10*/  LOP3.LUT R14, R13, 0x3, RZ, 0xc0, !PT ;  /* 0x000000030d0e7812 */ /* 0x000fe400078ec0ff */
[----:B------:R-:W-:-:S03]  /*0d20*/  MOV R12, RZ ;  /* 0x000000ff000c7202 */ /* 0x000fc60000000f00 */
[----:B------:R-:W-:-:S07]  /*0d30*/  IMAD.IADD R14, R13, 0x1, -R14 ;  /* 0x000000010d0e7824 */ /* 0x000fce00078e0a0e */
.L_x_2026:
[----:B------:R-:W-:-:S13]  /*0d40*/  ISETP.EQ.OR P2, PT, R12, UR5, P1 ;  /* 0x000000050c007c0c */ /* 0x000fda0008f42670 */
[----:B------:R-:W2:Y:S01]  /*0d50*/  @!P2 LDC R6, c[0x0][0x10] ;  /* 0x00000400ff06ab82 */ /* 0x000ea20000000800 */
[----:B------:R-:W3:Y:S01]  /*0d60*/  @!P2 S2R R7, SR_CTAID.Y ;  /* 0x000000000007a919 */ /* 0x000ee20000002600 */
[----:B------:R-:W-:-:S06]  /*0d70*/  @!P2 LOP3.LUT R9, R26, 0x1, RZ, 0xc0, !PT ;  /* 0x000000011a09a812 */ /* 0x000fcc00078ec0ff */
[----:B------:R-:W4:Y:S01]  /*0d80*/  @!P2 LDC.64 R4, c[0x0][0x248] ;  /* 0x00009200ff04ab82 */ /* 0x000f220000000a00 */
[----:B--2---:R-:W-:-:S04]  /*0d90*/  @!P2 IMAD R8, R9, R6, RZ ;  /* 0x000000060908a224 */ /* 0x004fc800078e02ff */
[----:B------:R-:W-:-:S05]  /*0da0*/  @!P2 IMAD R8, R8, R13, RZ ;  /* 0x0000000d0808a224 */ /* 0x000fca00078e02ff */
[----:B------:R-:W-:Y:S01]  /*0db0*/  @!P2 SHF.L.U32 R9, R8, 0x1, RZ ;  /* 0x000000010809a819 */ /* 0x000fe200000006ff */
[----:B---3--:R-:W-:-:S04]  /*0dc0*/  @!P2 IMAD R7, R6, R12, R7 ;  /* 0x0000000c0607a224 */ /* 0x008fc800078e0207 */
[----:B----4-:R-:W-:-:S04]  /*0dd0*/  @!P2 IMAD.WIDE R4, R9, 0x4, R4 ;  /* 0x000000040904a825 */ /* 0x010fc800078e0204 */
[----:B------:R-:W-:-:S06]  /*0de0*/  @!P2 IMAD.WIDE.U32 R4, R7, 0x8, R4 ;  /* 0x000000080704a825 */ /* 0x000fcc00078e0004 */
[----:B------:R-:W0:Y:S01]  /*0df0*/  @!P2 LDG.E.64 R4, desc[UR8][R4.64] ;  /* 0x000000080404a981 */ /* 0x000e22000c1e1b00 */
[C---:B------:R-:W-:Y:S01]  /*0e00*/  IADD3 R9, R12.reuse, 0x1, RZ ;  /* 0x000000010c097810 */ /* 0x040fe20007ffe0ff */
[----:B-1----:R-:W-:Y:S01]  /*0e10*/  UMOV UR5, UR6 ;  /* 0x0000000600057c82 */ /* 0x002fe20008000000 */
[----:B------:R-:W-:Y:S02]  /*0e20*/  IADD3 R8, R12, 0x2, RZ ;  /* 0x000000020c087810 */ /* 0x000fe40007ffe0ff */
[----:B------:R-:W-:Y:S02]  /*0e30*/  ISETP.EQ.OR P3, PT, R9, UR5, P1 ;  /* 0x0000000509007c0c */ /* 0x000fe40008f62670 */
[----:B------:R-:W-:-:S11]  /*0e40*/  ISETP.EQ.OR P0, PT, R8, UR5, P1 ;  /* 0x0000000508007c0c */ /* 0x000fd60008f02670 */
[----:B------:R-:W1:Y:S01]  /*0e50*/  @!P3 S2R R15, SR_CTAID.Y ;  /* 0x00000000000fb919 */ /* 0x000e620000002600 */
[----:B------:R-:W1:Y:S01]  /*0e60*/  @!P3 LDC R6, c[0x0][0x10] ;  /* 0x00000400ff06bb82 */ /* 0x000e620000000800 */
[C---:B------:R-:W-:Y:S01]  /*0e70*/  @!P3 LOP3.LUT R7, R26.reuse, 0x1, RZ, 0xc0, !PT ;  /* 0x000000011a07b812 */ /* 0x040fe200078ec0ff */
[----:B------:R-:W2:Y:S06]  /*0e80*/  @!P0 S2R R25, SR_CTAID.Y ;  /* 0x0000000000198919 */ /* 0x000eac0000002600 */
[----:B------:R-:W2:Y:S01]  /*0e90*/  @!P0 LDC R24, c[0x0][0x10] ;  /* 0x00000400ff188b82 */ /* 0x000ea20000000800 */
[----:B-1----:R-:W-:Y:S01]  /*0ea0*/  @!P3 IMAD R9, R9, R6, R15 ;  /* 0x000000060909b224 */ /* 0x002fe200078e020f */
[----:B------:R-:W-:Y:S01]  /*0eb0*/  @!P0 LOP3.LUT R15, R26, 0x1, RZ, 0xc0, !PT ;  /* 0x000000011a0f8812 */ /* 0x000fe200078ec0ff */
[----:B--2---:R-:W-:Y:S01]  /*0ec0*/  @!P0 IMAD R25, R8, R24, R25 ;  /* 0x0000001808198224 */ /* 0x004fe200078e0219 */
[----:B------:R-:W-:-:S03]  /*0ed0*/  IADD3 R8, R12, 0x3, RZ ;  /* 0x000000030c087810 */ /* 0x000fc60007ffe0ff */
[----:B------:R-:W-:-:S04]  /*0ee0*/  @!P0 IMAD R24, R15, R24, RZ ;  /* 0x000000180f188224 */ /* 0x000fc800078e02ff */
[----:B------:R-:W-:-:S05]  /*0ef0*/  @!P0 IMAD R24, R24, R13, RZ ;  /* 0x0000000d18188224 */ /* 0x000fca00078e02ff */
[----:B------:R-:W-:Y:S01]  /*0f00*/  @!P0 SHF.L.U32 R15, R24, 0x1, RZ ;  /* 0x00000001180f8819 */ /* 0x000fe200000006ff */
[----:B0-----:R-:W-:Y:S01]  /*0f10*/  @!P2 FADD.FTZ R22, R22, R4 ;  /* 0x000000041616a221 */ /* 0x001fe20000010000 */
[----:B------:R-:W-:Y:S02]  /*0f20*/  @!P3 IMAD R4, R7, R6, RZ ;  /* 0x000000060704b224 */ /* 0x000fe400078e02ff */
[----:B------:R-:W-:Y:S01]  /*0f30*/  @!P2 FADD.FTZ R23, R23, R5 ;  /* 0x000000051717a221 */ /* 0x000fe20000010000 */
[----:B------:R-:W0:Y:S01]  /*0f40*/  @!P3 LDC.64 R6, c[0x0][0x248] ;  /* 0x00009200ff06bb82 */ /* 0x000e220000000a00 */
[----:B------:R-:W-:Y:S01]  /*0f50*/  ISETP.EQ.OR P2, PT, R8, UR5, P1 ;  /* 0x0000000508007c0c */ /* 0x000fe20008f42670 */
[----:B------:R-:W-:-:S05]  /*0f60*/  @!P3 IMAD R4, R4, R13, RZ ;  /* 0x0000000d0404b224 */ /* 0x000fca00078e02ff */
[----:B------:R-:W-:-:S07]  /*0f70*/  @!P3 SHF.L.U32 R5, R4, 0x1, RZ ;  /* 0x000000010405b819 */ /* 0x000fce00000006ff */
[----:B------:R-:W-:Y:S01]  /*0f80*/  @!P2 LOP3.LUT R24, R26, 0x1, RZ, 0xc0, !PT ;  /* 0x000000011a18a812 */ /* 0x000fe200078ec0ff */
[----:B0-----:R-:W-:Y:S02]  /*0f90*/  @!P3 IMAD.WIDE R4, R5, 0x4, R6 ;  /* 0x000000040504b825 */ /* 0x001fe400078e0206 */
[----:B------:R-:W0:Y:S02]  /*0fa0*/  @!P0 LDC.64 R6, c[0x0][0x248] ;  /* 0x00009200ff068b82 */ /* 0x000e240000000a00 */
[----:B------:R-:W-:Y:S02]  /*0fb0*/  @!P3 IMAD.WIDE.U32 R4, R9, 0x8, R4 ;  /* 0x000000080904b825 */ /* 0x000fe400078e0004 */
[----:B------:R-:W1:Y:S04]  /*0fc0*/  @!P2 S2R R9, SR_CTAID.Y ;  /* 0x000000000009a919 */ /* 0x000e680000002600 */
[----:B------:R-:W2:Y:S01]  /*0fd0*/  @!P3 LDG.E.64 R4, desc[UR8][R4.64] ;  /* 0x000000080404b981 */ /* 0x000ea2000c1e1b00 */
[----:B0-----:R-:W-:-:S02]  /*0fe0*/  @!P0 IMAD.WIDE R6, R15, 0x4, R6 ;  /* 0x000000040f068825 */ /* 0x001fc400078e0206 */
[----:B------:R-:W1:Y:S02]  /*0ff0*/  @!P2 LDC R15, c[0x0][0x10] ;  /* 0x00000400ff0fab82 */ /* 0x000e640000000800 */
[----:B------:R-:W-:-:S06]  /*1000*/  @!P0 IMAD.WIDE.U32 R6, R25, 0x8, R6 ;  /* 0x0000000819068825 */ /* 0x000fcc00078e0006 */
[----:B------:R-:W3:Y:S01]  /*1010*/  @!P0 LDG.E.64 R6, desc[UR8][R6.64] ;  /* 0x0000000806068981 */ /* 0x000ee2000c1e1b00 */
[-C--:B-1----:R-:W-:Y:S02]  /*1020*/  @!P2 IMAD R9, R8, R15.reuse, R9 ;  /* 0x0000000f0809a224 */ /* 0x082fe400078e0209 */
[----:B------:R-:W-:Y:S02]  /*1030*/  @!P2 IMAD R8, R24, R15, RZ ;  /* 0x0000000f1808a224 */ /* 0x000fe400078e02ff */
[----:B------:R-:W0:Y:S02]  /*1040*/  @!P2 LDC.64 R24, c[0x0][0x248] ;  /* 0x00009200ff18ab82 */ /* 0x000e240000000a00 */
[----:B------:R-:W-:-:S04]  /*1050*/  @!P2 IMAD R8, R8, R13, RZ ;  /* 0x0000000d0808a224 */ /* 0x000fc800078e02ff */
[----:B------:R-:W-:-:S04]  /*1060*/  @!P2 IMAD.SHL.U32 R15, R8, 0x2, RZ ;  /* 0x00000002080fa824 */ /* 0x000fc800078e00ff */
[----:B0-----:R-:W-:-:S04]  /*1070*/  @!P2 IMAD.WIDE R24, R15, 0x4, R24 ;  /* 0x000000040f18a825 */ /* 0x001fc800078e0218 */
        /* <DEDUP_REMOVED lines=12> */
.L_x_2025:
[----:B------:R-:W-:-:S13]  /*1140*/  LOP3.LUT P0, R6, R13, 0x3, RZ, 0xc0, !PT ;  /* 0x000000030d067812 */ /* 0x000fda000780c0ff */
[----:B------:R-:W-:Y:S05]  /*1150*/  @!P0 BRA `(.L_x_2022) ;  /* 0x0000000000c88947 */ /* 0x000fea0003800000 */
[----:B------:R-:W-:Y:S01]  /*1160*/  ISETP.EQ.OR P0, PT, R12, UR5, P1 ;  /* 0x000000050c007c0c */ /* 0x000fe20008f02670 */
[----:B------:R-:W-:Y:S01]  /*1170*/  BSSY B0, `(.L_x_2027) ;  /* 0x0000010000007945 */ /* 0x000fe20003800000 */
[----:B------:R-:W-:-:S11]  /*1180*/  ISETP.NE.AND P2, PT, R6, 0x1, PT ;  /* 0x000000010600780c */ /* 0x000fd60003f45270 */
[----:B------:R-:W-:Y:S05]  /*1190*/  @P0 BRA `(.L_x_2028) ;  /* 0x0000000000340947 */ /* 0x000fea0003800000 */
[----:B------:R-:W1:Y:S01]  /*11a0*/  S2R R9, SR_CTAID.Y ;  /* 0x0000000000097919 */ /* 0x000e620000002600 */
[----:B------:R-:W2:Y:S01]  /*11b0*/  LDC.64 R4, c[0x0][0x248] ;  /* 0x00009200ff047b82 */ /* 0x000ea20000000a00 */
[----:B------:R-:W-:Y:S01]  /*11c0*/  LOP3.LUT R8, R26, 0x1, RZ, 0xc0, !PT ;  /* 0x000000011a087812 */ /* 0x000fe200078ec0ff */
[----:B------:R-:W-:-:S04]  /*11d0*/  ULDC UR6, c[0x0][0x10] ;  /* 0x0000040000067ab9 */ /* 0x000fc80000000800 */
[----:B------:R-:W-:-:S04]  /*11e0*/  IMAD R8, R8, UR6, RZ ;  /* 0x0000000608087c24 */ /* 0x000fc8000f8e02ff */
[----:B------:R-:W-:-:S05]  /*11f0*/  IMAD R8, R8, R13, RZ ;  /* 0x0000000d08087224 */ /* 0x000fca00078e02ff */
[----:B------:R-:W-:-:S05]  /*1200*/  SHF.L.U32 R7, R8, 0x1, RZ ;  /* 0x0000000108077819 */ /* 0x000fca00000006ff */
[----:B--2---:R-:W-:-:S04]  /*1210*/  IMAD.WIDE R4, R7, 0x4, R4 ;  /* 0x0000000407047825 */ /* 0x004fc800078e0204 */
[----:B-1----:R-:W-:-:S04]  /*1220*/  IMAD R7, R12, UR6, R9 ;  /* 0x000000060c077c24 */ /* 0x002fc8000f8e0209 */
[----:B------:R-:W-:-:S06]  /*1230*/  IMAD.WIDE.U32 R4, R7, 0x8, R4 ;  /* 0x0000000807047825 */ /* 0x000fcc00078e0004 */
[----:B------:R-:W0:Y:S02]  /*1240*/  LDG.E.64 R4, desc[UR8][R4.64] ;  /* 0x0000000804047981 */ /* 0x000e24000c1e1b00 */
[----:B0-----:R-:W-:Y:S01]  /*1250*/  FADD.FTZ R22, R22, R4 ;  /* 0x0000000416167221 */ /* 0x001fe20000010000 */
[----:B------:R-:W-:-:S07]  /*1260*/  FADD.FTZ R23, R23, R5 ;  /* 0x0000000517177221 */ /* 0x000fce0000010000 */
.L_x_2028:
[----:B------:R-:W-:Y:S05]  /*1270*/  BSYNC B0 ;  /* 0x0000000000007941 */ /* 0x000fea0003800000 */
.L_x_2027:
[----:B------:R-:W-:Y:S05]  /*1280*/  @!P2 BRA `(.L_x_2022) ;  /* 0x00000000007ca947 */ /* 0x000fea0003800000 */
[C---:B------:R-:W-:Y:S02]  /*1290*/  IADD3 R9, R12.reuse, 0x1, RZ ;  /* 0x000000010c097810 */ /* 0x040fe40007ffe0ff */
[----:B------:R-:W-:Y:S02]  /*12a0*/  IADD3 R12, R12, 0x2, RZ ;  /* 0x000000020c0c7810 */ /* 0x000fe40007ffe0ff */
[----:B------:R-:W-:Y:S02]  /*12b0*/  ISETP.EQ.OR P2, PT, R9, UR5, P1 ;  /* 0x0000000509007c0c */ /* 0x000fe40008f42670 */
[----:B------:R-:W-:-:S04]  /*12c0*/  ISETP.EQ.OR P0, PT, R12, UR5, P1 ;  /* 0x000000050c007c0c */ /* 0x000fc80008f02670 */
[----:B------:R-:W-:-:S07]  /*12d0*/  ISETP.EQ.OR P0, PT, R6, 0x2, P0 ;  /* 0x000000020600780c */ /* 0x000fce0000702670 */
[----:B------:R-:W1:Y:S01]  /*12e0*/  @!P2 S2R R4, SR_CTAID.Y ;  /* 0x000000000004a919 */ /* 0x000e620000002600 */
[----:B------:R-:W1:Y:S01]  /*12f0*/  @!P2 LDC R14, c[0x0][0x10] ;  /* 0x00000400ff0eab82 */ /* 0x000e620000000800 */
[----:B------:R-:W-:-:S04]  /*1300*/  @!P2 LOP3.LUT R25, R26, 0x1, RZ, 0xc0, !PT ;  /* 0x000000011a19a812 */ /* 0x000fc800078ec0ff */
[----:B------:R-:W2:Y:S01]  /*1310*/  @!P0 S2R R8, SR_CTAID.Y ;  /* 0x0000000000088919 */ /* 0x000ea20000002600 */
[----:B------:R-:W-:Y:S02]  /*1320*/  @!P0 LOP3.LUT R24, R26, 0x1, RZ, 0xc0, !PT ;  /* 0x000000011a188812 */ /* 0x000fe400078ec0ff */
[----:B------:R-:W3:Y:S08]  /*1330*/  @!P0 LDC R15, c[0x0][0x10] ;  /* 0x00000400ff0f8b82 */ /* 0x000ef00000000800 */
[----:B------:R-:W4:Y:S01]  /*1340*/  @!P2 LDC.64 R6, c[0x0][0x248] ;  /* 0x00009200ff06ab82 */ /* 0x000f220000000a00 */
[----:B-1----:R-:W-:-:S07]  /*1350*/  @!P2 IMAD R9, R9, R14, R4 ;  /* 0x0000000e0909a224 */ /* 0x002fce00078e0204 */
[----:B------:R-:W1:Y:S01]  /*1360*/  @!P0 LDC.64 R4, c[0x0][0x248] ;  /* 0x00009200ff048b82 */ /* 0x000e620000000a00 */
[----:B------:R-:W-:Y:S02]  /*1370*/  @!P2 IMAD R14, R25, R14, RZ ;  /* 0x0000000e190ea224 */ /* 0x000fe400078e02ff */
[----:B---3--:R-:W-:Y:S02]  /*1380*/  @!P0 IMAD R24, R24, R15, RZ ;  /* 0x0000000f18188224 */ /* 0x008fe400078e02ff */
[-C--:B------:R-:W-:Y:S02]  /*1390*/  @!P2 IMAD R14, R14, R13.reuse, RZ ;  /* 0x0000000d0e0ea224 */ /* 0x080fe400078e02ff */
[----:B------:R-:W-:Y:S02]  /*13a0*/  @!P0 IMAD R24, R24, R13, RZ ;  /* 0x0000000d18188224 */ /* 0x000fe400078e02ff */
[----:B--2---:R-:W-:Y:S01]  /*13b0*/  @!P0 IMAD R15, R12, R15, R8 ;  /* 0x0000000f0c0f8224 */ /* 0x004fe200078e0208 */
[----:B------:R-:W-:Y:S01]  /*13c0*/  @!P2 SHF.L.U32 R13, R14, 0x1, RZ ;  /* 0x000000010e0da819 */ /* 0x000fe200000006ff */
[----:B------:R-:W-:-:S04]  /*13d0*/  @!P0 IMAD.SHL.U32 R25, R24, 0x2, RZ ;  /* 0x0000000218198824 */ /* 0x000fc800078e00ff */
[----:B----4-:R-:W-:-:S04]  /*13e0*/  @!P2 IMAD.WIDE R6, R13, 0x4, R6 ;  /* 0x000000040d06a825 */ /* 0x010fc800078e0206 */
[----:B------:R-:W-:-:S04]  /*13f0*/  @!P2 IMAD.WIDE.U32 R8, R9, 0x8, R6 ;  /* 0x000000080908a825 */ /* 0x000fc800078e0006 */
[----:B-1----:R-:W-:-:S04]  /*1400*/  @!P0 IMAD.WIDE R4, R25, 0x4, R4 ;  /* 0x0000000419048825 */ /* 0x002fc800078e0204 */
[----:B------:R-:W-:Y:S02]  /*1410*/  @!P0 IMAD.WIDE.U32 R6, R15, 0x8, R4 ;  /* 0x000000080f068825 */ /* 0x000fe400078e0004 */
[----:B------:R-:W0:Y:S04]  /*1420*/  @!P2 LDG.E.64 R4, desc[UR8][R8.64] ;  /* 0x000000080804a981 */ /* 0x000e28000c1e1b00 */
[----:B------:R-:W2:Y:S01]  /*1430*/  @!P0 LDG.E.64 R6, desc[UR8][R6.64] ;  /* 0x0000000806068981 */ /* 0x000ea2000c1e1b00 */
[----:B0-----:R-:W-:Y:S01]  /*1440*/  @!P2 FADD.FTZ R22, R22, R4 ;  /* 0x000000041616a221 */ /* 0x001fe20000010000 */
[----:B------:R-:W-:-:S03]  /*1450*/  @!P2 FADD.FTZ R23, R23, R5 ;  /* 0x000000051717a221 */ /* 0x000fc60000010000 */
[----:B--2---:R-:W-:Y:S01]  /*1460*/  @!P0 FADD.FTZ R22, R22, R6 ;  /* 0x0000000616168221 */ /* 0x004fe20000010000 */
[----:B------:R-:W-:-:S07]  /*1470*/  @!P0 FADD.FTZ R23, R23, R7 ;  /* 0x0000000717178221 */ /* 0x000fce0000010000 */
.L_x_2022:
[----:B------:R-:W-:Y:S01]  /*1480*/  ULDC.64 UR6, c[0x0][0x218] ;  /* 0x0000860000067ab9 */ /* 0x000fe20000000a00 */
[----:B------:R-:W-:Y:S01]  /*1490*/  LOP3.LUT P0, RZ, R0, UR5, RZ, 0xfc, !PT ;  /* 0x0000000500ff7c12 */ /* 0x000fe2000f80fcff */
[----:B------:R-:W-:Y:S01]  /*14a0*/  ULDC UR11, c[0x0][0x2a4] ;  /* 0x0000a900000b7ab9 */ /* 0x000fe20000000800 */
[----:B------:R-:W-:Y:S01]  /*14b0*/  ISETP.EQ.U32.AND P2, PT, RZ, UR6, PT ;  /* 0x00000006ff007c0c */ /* 0x000fe2000bf42070 */
[----:B------:R-:W-:Y:S01]  /*14c0*/  UMOV UR6, 0x400 ;  /* 0x0000040000067882 */ /* 0x000fe20000000000 */
[----:B-1----:R-:W-:Y:S01]  /*14d0*/  SHF.R.S32.HI R7, RZ, 0x1f, R16 ;  /* 0x0000001fff077819 */ /* 0x002fe20000011410 */
[----:B------:R-:W-:Y:S01]  /*14e0*/  ULDC.64 UR12, c[0x0][0x228] ;  /* 0x00008a00000c7ab9 */ /* 0x000fe20000000a00 */
[----:B------:R-:W-:Y:S01]  /*14f0*/  ISETP.EQ.OR.EX P0, PT, RZ, UR7, P0, P2 ;  /* 0x00000007ff007c0c */ /* 0x000fe20008702720 */
[----:B------:R-:W1:Y:S01]  /*1500*/  S2UR UR7, SR_CgaCtaId ;  /* 0x00000000000779c3 */ /* 0x000e620000008800 */
[C---:B------:R-:W-:Y:S01]  /*1510*/  SHF.L.U32 R8, R16.reuse, 0x2, RZ ;  /* 0x0000000210087819 */ /* 0x040fe200000006ff */
[----:B------:R-:W-:Y:S01]  /*1520*/  ULDC.64 UR14, c[0x0][0x230] ;  /* 0x00008c00000e7ab9 */ /* 0x000fe20000000a00 */
[----:B------:R-:W-:-:S02]  /*1530*/  SHF.L.U64.HI R16, R16, 0x2, R7 ;  /* 0x0000000210107819 */ /* 0x000fc40000010207 */
[C---:B------:R-:W-:Y:S02]  /*1540*/  IADD3 R12, P2, R8.reuse, UR12, RZ ;  /* 0x0000000c080c7c10 */ /* 0x040fe4000ff5e0ff */
[----:B------:R-:W-:Y:S01]  /*1550*/  IADD3 R8, P3, R8, UR14, RZ ;  /* 0x0000000e08087c10 */ /* 0x000fe2000ff7e0ff */
[----:B------:R-:W2:Y:S01]  /*1560*/  LDC R17, c[0x0][0x294] ;  /* 0x0000a500ff117b82 */ /* 0x000ea20000000800 */
[C---:B------:R-:W-:Y:S02]  /*1570*/  IADD3.X R13, R16.reuse, UR13, RZ, P2, !PT ;  /* 0x0000000d100d7c10 */ /* 0x040fe400097fe4ff */
[----:B------:R-:W-:Y:S01]  /*1580*/  IADD3.X R9, R16, UR15, RZ, P3, !PT ;  /* 0x0000000f10097c10 */ /* 0x000fe20009ffe4ff */
[----:B------:R-:W-:Y:S01]  /*1590*/  @!P0 FMUL.FTZ R7, R23, UR11 ;  /* 0x0000000b17078c20 */ /* 0x000fe20008410000 */
[----:B------:R-:W-:-:S03]  /*15a0*/  @!P0 FMUL.FTZ R6, R22, UR11 ;  /* 0x0000000b16068c20 */ /* 0x000fc60008410000 */
[----:B------:R-:W3:Y:S01]  /*15b0*/  @!P0 LDC.64 R4, c[0x0][0x218] ;  /* 0x00008600ff048b82 */ /* 0x000ee20000000a00 */
[----:B-1----:R-:W-:-:S09]  /*15c0*/  ULEA UR6, UR7, UR6, 0x18 ;  /* 0x0000000607067291 */ /* 0x002fd2000f8ec03f */
[----:B------:R-:W-:Y:S01]  /*15d0*/  @!P1 STS.64 [UR6+0x50], R22 ;  /* 0x00005016ff009988 */ /* 0x000fe20008000a06 */
[----:B---3--:R-:W-:-:S05]  /*15e0*/  @!P0 IMAD.WIDE R4, R3, 0x8, R4 ;  /* 0x0000000803048825 */ /* 0x008fca00078e0204 */
[----:B------:R1:W-:Y:S01]  /*15f0*/  @!P0 STG.E.64 desc[UR8][R4.64], R6 ;  /* 0x0000000604008986 */ /* 0x0003e2000c101b08 */
[----:B------:R-:W-:Y:S06]  /*1600*/  BAR.SYNC.DEFER_BLOCKING 0x0 ;  /* 0x0000000000007b1d */ /* 0x000fec0000010000 */
[----:B------:R-:W3:Y:S04]  /*1610*/  LDG.E.64 R12, desc[UR8][R12.64] ;  /* 0x000000080c0c7981 */ /* 0x000ee8000c1e1b00 */
[----:B------:R-:W3:Y:S01]  /*1620*/  LDG.E.64 R8, desc[UR8][R8.64] ;  /* 0x0000000808087981 */ /* 0x000ee2000c1e1b00 */
[----:B-1----:R-:W-:Y:S01]  /*1630*/  HFMA2.MMA R7, -RZ, RZ, 1.875, 0 ;  /* 0x3f800000ff077435 */ /* 0x002fe200000001ff */
[----:B------:R-:W-:Y:S01]  /*1640*/  SHF.R.U32.HI R4, RZ, 0x3, R0 ;  /* 0x00000003ff047819 */ /* 0x000fe20000011600 */
[----:B------:R-:W-:Y:S01]  /*1650*/  IMAD.U32 R11, R11, 0x10000, RZ ;  /* 0x000100000b0b7824 */ /* 0x000fe200078e00ff */
[----:B------:R-:W1:Y:S01]  /*1660*/  LDS.64 R14, [UR6+0x50] ;  /* 0x00005006ff0e7984 */ /* 0x000e620008000a00 */
[----:B0-----:R-:W-:Y:S01]  /*1670*/  SHF.L.U32 R23, R28, 0x10, RZ ;  /* 0x000000101c177819 */ /* 0x001fe200000006ff */
[----:B------:R-:W-:Y:S01]  /*1680*/  ULDC.64 UR6, c[0x0][0x278] ;  /* 0x00009e0000067ab9 */ /* 0x000fe20000000a00 */
[----:B------:R-:W-:-:S02]  /*1690*/  SHF.L.U32 R29, R29, 0x10, RZ ;  /* 0x000000101d1d7819 */ /* 0x000fc400000006ff */
[----:B------:R-:W-:Y:S01]  /*16a0*/  ISETP.NE.AND P2, PT, RZ, UR10, PT ;  /* 0x0000000aff007c0c */ /* 0x000fe2000bf45270 */
[----:B-1----:R-:W-:-:S04]  /*16b0*/  FMUL.FTZ R16, R14, UR11 ;  /* 0x0000000b0e107c20 */ /* 0x002fc80008410000 */
[----:B------:R-:W-:Y:S01]  /*16c0*/  FMUL.FTZ R14, R16, R16 ;  /* 0x00000010100e7220 */ /* 0x000fe20000410000 */
[----:B------:R-:W-:-:S03]  /*16d0*/  FADD.FTZ R24, R29, -R16 ;  /* 0x800000101d187221 */ /* 0x000fc60000010000 */
[----:B------:R-:W-:-:S05]  /*16e0*/  FFMA.FTZ R14, R15, UR11, -R14 ;  /* 0x0000000b0f0e7c23 */ /* 0x000fca000801080e */
[----:B------:R-:W-:-:S13]  /*16f0*/  FSETP.GTU.FTZ.AND P0, PT, R14, RZ, PT ;  /* 0x000000ff0e00720b */ /* 0x000fda0003f1c000 */
[----:B------:R-:W0:Y:S02]  /*1700*/  @P0 LDC R15, c[0x0][0x238] ;  /* 0x00008e00ff0f0b82 */ /* 0x000e240000000800 */
[----:B0-----:R-:W-:Y:S01]  /*1710*/  @P0 FADD.FTZ R15, R14, R15 ;  /* 0x0000000f0e0f0221 */ /* 0x001fe20000010000 */
[----:B--2---:R-:W-:Y:S01]  /*1720*/  IMAD R14, R17, UR5, R4 ;  /* 0x00000005110e7c24 */ /* 0x004fe2000f8e0204 */
[----:B------:R-:W-:Y:S01]  /*1730*/  SHF.L.U32 R17, R10, 0x10, RZ ;  /* 0x000000100a117819 */ /* 0x000fe200000006ff */
[----:B------:R-:W-:Y:S01]  /*1740*/  FADD.FTZ R10, R23, -R16 ;  /* 0x80000010170a7221 */ /* 0x000fe20000010000 */
[----:B------:R-:W0:Y:S02]  /*1750*/  @P0 MUFU.RSQ R7, R15 ;  /* 0x0000000f00070308 */ /* 0x000e240000001400 */
[----:B------:R-:W-:Y:S01]  /*1760*/  IADD3 R4, R14, 0x20, RZ ;  /* 0x000000200e047810 */ /* 0x000fe20007ffe0ff */
[C---:B------:R-:W-:Y:S01]  /*1770*/  FADD.FTZ R22, -R16.reuse, R17 ;  /* 0x0000001110167221 */ /* 0x040fe20000010100 */
[----:B------:R-:W-:Y:S01]  /*1780*/  FADD.FTZ R16, -R16, R11 ;  /* 0x0000000b10107221 */ /* 0x000fe20000010100 */
[----:B------:R-:W-:-:S02]  /*1790*/  ISETP.GE.U32.AND P0, PT, R14, UR6, PT ;  /* 0x000000060e007c0c */ /* 0x000fc4000bf06070 */
[----:B------:R-:W-:Y:S02]  /*17a0*/  SHF.R.S32.HI R6, RZ, 0x1f, R14 ;  /* 0x0000001fff067819 */ /* 0x000fe4000001140e */
[----:B------:R-:W-:Y:S02]  /*17b0*/  ISETP.GE.U32.AND P1, PT, R4, UR6, PT ;  /* 0x0000000604007c0c */ /* 0x000fe4000bf26070 */
[----:B------:R-:W-:Y:S02]  /*17c0*/  SHF.R.S32.HI R5, RZ, 0x1f, R4 ;  /* 0x0000001fff057819 */ /* 0x000fe40000011404 */
[----:B------:R-:W-:Y:S02]  /*17d0*/  ISETP.GE.AND.EX P0, PT, R6, UR7, PT, P0 ;  /* 0x0000000706007c0c */ /* 0x000fe4000bf06300 */
[----:B------:R-:W-:Y:S01]  /*17e0*/  ISETP.GE.AND.EX P1, PT, R5, UR7, PT, P1 ;  /* 0x0000000705007c0c */ /* 0x000fe2000bf26310 */
[-C--:B0-----:R-:W-:Y:S01]  /*17f0*/  FMUL.FTZ R11, R10, R7.reuse ;  /* 0x000000070a0b7220 */ /* 0x081fe20000410000 */
[-C--:B------:R-:W-:Y:S01]  /*1800*/  FMUL.FTZ R16, R16, R7.reuse ;  /* 0x0000000710107220 */ /* 0x080fe20000410000 */
[-C--:B------:R-:W-:Y:S01]  /*1810*/  FMUL.FTZ R15, R24, R7.reuse ;  /* 0x00000007180f7220 */ /* 0x080fe20000410000 */
[----:B------:R-:W-:Y:S01]  /*1820*/  FMUL.FTZ R22, R22, R7 ;  /* 0x0000000716167220 */ /* 0x000fe20000410000 */
[----:B------:R-:W-:-:S02]  /*1830*/  ISETP.GT.U32.OR P0, PT, R0, 0xff, P0 ;  /* 0x000000ff0000780c */ /* 0x000fc40000704470 */
[----:B------:R-:W-:Y:S01]  /*1840*/  ISETP.GT.U32.OR P1, PT, R0, 0xff, P1 ;  /* 0x000000ff0000780c */ /* 0x000fe20000f24470 */
[C-C-:B---3--:R-:W-:Y:S01]  /*1850*/  FFMA.FTZ R10, R12.reuse, R11, R8.reuse ;  /* 0x0000000b0c0a7223 */ /* 0x148fe20000010008 */
[C-C-:B------:R-:W-:Y:S01]  /*1860*/  FFMA.FTZ R11, R13.reuse, R16, R9.reuse ;  /* 0x000000100d0b7223 */ /* 0x140fe20000010009 */
[----:B------:R-:W-:Y:S01]  /*1870*/  FFMA.FTZ R12, R12, R15, R8 ;  /* 0x0000000f0c0c7223 */ /* 0x000fe20000010008 */
[----:B------:R-:W-:Y:S01]  /*1880*/  FFMA.FTZ R13, R13, R22, R9 ;  /* 0x000000160d0d7223 */ /* 0x000fe20000010009 */
[----:B------:R-:W-:Y:S08]  /*1890*/  @!P2 BRA `(.L_x_2029) ;  /* 0x000000000028a947 */ /* 0x000ff00003800000 */
        /* <DEDUP_REMOVED lines=9> */
[----:B-1----:R-:W-:-:S07]  /*1930*/  FMUL.FTZ R10, R10, R9 ;  /* 0x000000090a0a7220 */ /* 0x002fce0000410000 */
.L_x_2029:
[----:B------:R-:W-:Y:S04]  /*1940*/  BSSY B0, `(.L_x_2030) ;  /* 0x000000e000007945 */ /* 0x000fe80003800000 */
[----:B------:R-:W-:Y:S05]  /*1950*/  @P0 BRA `(.L_x_2031) ;  /* 0x0000000000300947 */ /* 0x000fea0003800000 */
[----:B------:R-:W-:Y:S01]  /*1960*/  ULDC.64 UR6, c[0x0][0x270] ;  /* 0x00009c0000067ab9 */ /* 0x000fe20000000a00 */
[----:B------:R-:W-:Y:S01]  /*1970*/  MOV R7, R21 ;  /* 0x0000001500077202 */ /* 0x000fe20000000f00 */
[----:B------:R-:W-:Y:S01]  /*1980*/  IMAD R9, R6, UR6, RZ ;  /* 0x0000000606097c24 */ /* 0x000fe2000f8e02ff */
[----:B------:R-:W-:Y:S02]  /*1990*/  MOV R6, R18 ;  /* 0x0000001200067202 */ /* 0x000fe40000000f00 */
[----:B------:R-:W-:Y:S01]  /*19a0*/  F2FP.BF16.F32.PACK_AB R13, R13, R10 ;  /* 0x0000000a0d0d723e */ /* 0x000fe200000010ff */
[C---:B------:R-:W-:Y:S02]  /*19b0*/  IMAD R9, R14.reuse, UR7, R9 ;  /* 0x000000070e097c24 */ /* 0x040fe4000f8e0209 */
[----:B------:R-:W-:Y:S01]  /*19c0*/  IMAD.WIDE.U32 R6, R14, UR6, R6 ;  /* 0x000000060e067c25 */ /* 0x000fe2000f8e0006 */
[----:B------:R-:W-:Y:S02]  /*19d0*/  ULDC.64 UR6, c[0x0][0x210] ;  /* 0x0000840000067ab9 */ /* 0x000fe40000000a00 */
[----:B------:R-:W-:-:S02]  /*19e0*/  LEA R8, P0, R6, UR6, 0x1 ;  /* 0x0000000606087c11 */ /* 0x000fc4000f8008ff */
[----:B------:R-:W-:-:S04]  /*19f0*/  IADD3 R9, R7, R9, RZ ;  /* 0x0000000907097210 */ /* 0x000fc80007ffe0ff */
[----:B------:R-:W-:-:S05]  /*1a00*/  LEA.HI.X R9, R6, UR7, R9, 0x1, P0 ;  /* 0x0000000706097c11 */ /* 0x000fca00080f0c09 */
[----:B------:R0:W-:Y:S02]  /*1a10*/  STG.E desc[UR8][R8.64], R13 ;  /* 0x0000000d08007986 */ /* 0x0001e4000c101908 */
.L_x_2031:
[----:B------:R-:W-:Y:S05]  /*1a20*/  BSYNC B0 ;  /* 0x0000000000007941 */ /* 0x000fea0003800000 */
.L_x_2030:
[----:B------:R-:W-:Y:S05]  /*1a30*/  @!P2 BRA `(.L_x_2032) ;  /* 0x000000000028a947 */ /* 0x000fea0003800000 */
        /* <DEDUP_REMOVED lines=10> */
.L_x_2032:
[----:B------:R-:W-:Y:S04]  /*1ae0*/  BSSY B0, `(.L_x_2033) ;  /* 0x000000d000007945 */ /* 0x000fe80003800000 */
[----:B------:R-:W-:Y:S05]  /*1af0*/  @P1 BRA `(.L_x_2034) ;  /* 0x00000000002c1947 */ /* 0x000fea0003800000 */
[----:B------:R-:W-:Y:S01]  /*1b00*/  ULDC.64 UR6, c[0x0][0x270] ;  /* 0x00009c0000067ab9 */ /* 0x000fe20000000a00 */
[----:B------:R-:W-:Y:S01]  /*1b10*/  MOV R19, R21 ;  /* 0x0000001500137202 */ /* 0x000fe20000000f00 */
[----:B------:R-:W-:Y:S01]  /*1b20*/  IMAD R5, R5, UR6, RZ ;  /* 0x0000000605057c24 */ /* 0x000fe2000f8e02ff */
[----:B------:R-:W-:Y:S01]  /*1b30*/  F2FP.BF16.F32.PACK_AB R11, R11, R12 ;  /* 0x0000000c0b0b723e */ /* 0x000fe200000010ff */
[----:B------:R-:W-:-:S04]  /*1b40*/  IMAD.WIDE.U32 R18, R4, UR6, R18 ;  /* 0x0000000604127c25 */ /* 0x000fc8000f8e0012 */
[----:B------:R-:W-:Y:S01]  /*1b50*/  IMAD R5, R4, UR7, R5 ;  /* 0x0000000704057c24 */ /* 0x000fe2000f8e0205 */
[----:B------:R-:W-:Y:S02]  /*1b60*/  ULDC.64 UR6, c[0x0][0x210] ;  /* 0x0000840000067ab9 */ /* 0x000fe40000000a00 */
[----:B------:R-:W-:Y:S02]  /*1b70*/  LEA R4, P0, R18, UR6, 0x1 ;  /* 0x0000000612047c11 */ /* 0x000fe4000f8008ff */
[----:B------:R-:W-:-:S04]  /*1b80*/  IADD3 R5, R19, R5, RZ ;  /* 0x0000000513057210 */ /* 0x000fc80007ffe0ff */
[----:B------:R-:W-:-:S05]  /*1b90*/  LEA.HI.X R5, R18, UR7, R5, 0x1, P0 ;  /* 0x0000000712057c11 */ /* 0x000fca00080f0c05 */
[----:B------:R1:W-:Y:S02]  /*1ba0*/  STG.E desc[UR8][R4.64], R11 ;  /* 0x0000000b04007986 */ /* 0x0003e4000c101908 */
.L_x_2034:
[----:B------:R-:W-:Y:S05]  /*1bb0*/  BSYNC B0 ;  /* 0x0000000000007941 */ /* 0x000fea0003800000 */
.L_x_2033:
[----:B-1----:R-:W1:Y:S01]  /*1bc0*/  LDC R4, c[0x0][0x10] ;  /* 0x00000400ff047b82 */ /* 0x002e620000000800 */
[----:B------:R-:W-:Y:S02]  /*1bd0*/  IADD3 R26, R26, 0x1, RZ ;  /* 0x000000011a1a7810 */ /* 0x000fe40007ffe0ff */
[----:B-1----:R-:W-:-:S04]  /*1be0*/  IADD3 R3, R4, R3, RZ ;  /* 0x0000000304037210 */ /* 0x002fc80007ffe0ff */
[----:B------:R-:W-:-:S13]  /*1bf0*/  ISETP.GE.AND P0, PT, R3, UR4, PT ;  /* 0x0000000403007c0c */ /* 0x000fda000bf06270 */
[----:B------:R-:W-:Y:S05]  /*1c00*/  @!P0 BRA `(.L_x_2035) ;  /* 0xffffffe4004c8947 */ /* 0x000fea000383ffff */
[----:B------:R-:W-:Y:S05]  /*1c10*/  EXIT ;  /* 0x000000000000794d */ /* 0x000fea0003800000 */
.L_x_2036:
        /* <DEDUP_REMOVED lines=14> */
.L_x_3332:


//--------------------- .text._Z35group_norm_nhwc_fwd_one_pass_kernelI11Bf16IOFp32WLi128ELi16ELi256EEv26Group_norm_nhwc_fwd_params --------------------------
	.section	.text._Z35group_norm_nhwc_fwd_one_pass_kernelI11Bf16IOFp32WLi128ELi16ELi256EEv26Group_norm_nhwc_fwd_params,"ax",@progbits
	.align	128
        .global         _Z35group_norm_nhwc_fwd_one_pass_kernelI11Bf16IOFp32WLi128ELi16ELi256EEv26Group_norm_nhwc_fwd_params
        .type           _Z35group_norm_nhwc_fwd_one_pass_kernelI11Bf16IOFp32WLi128ELi16ELi256EEv26Group_norm_nhwc_fwd_params,@function
        .size           _Z35group_norm_nhwc_fwd_one_pass_kernelI11Bf16IOFp32WLi128ELi16ELi256EEv26Group_norm_nhwc_fwd_params,(.L_x_3333 - _Z35group_norm_nhwc_fwd_one_pass_kernelI11Bf16IOFp32WLi128ELi16ELi256EEv26Group_norm_nhwc_fwd_params)
        .other          _Z35group_norm_nhwc_fwd_one_pass_kernelI11Bf16IOFp32WLi128ELi16ELi256EEv26Group_norm_nhwc_fwd_params,@"STO_CUDA_ENTRY STV_DEFAULT"
_Z35group_norm_nhwc_fwd_one_pass_kernelI11Bf16IOFp32WLi128ELi16ELi256EEv26Group_norm_nhwc_fwd_params:
.text._Z35group_norm_nhwc_fwd_one_pass_kernelI11Bf16IOFp32WLi128ELi16ELi256EEv26Group_norm_nhwc_fwd_params:
        /* <DEDUP_REMOVED lines=8> */
[----:B------:R-:W0:Y:S01]  /*0080*/  S2UR UR7, SR_CTAID.X ;  /* 0x00000000000779c3 */ /* 0x000e220000002500 */
[----:B------:R-:W-:Y:S01]  /*0090*/  ULDC.64 UR8, c[0x0][0x218] ;  /* 0x0000860000087ab9 */ /* 0x000fe20000000a00 */
[----:B------:R-:W-:Y:S01]  /*00a0*/  HFMA2.MMA R17, -RZ, RZ, 0, 0 ;  /* 0x00000000ff117435 */ /* 0x000fe200000001ff */
[----:B------:R-:W-:Y:S01]  /*00b0*/  ISETP.NE.U32.AND P0, PT, RZ, UR8, PT ;  /* 0x00000008ff007c0c */ /* 0x000fe2000bf05070 */
[----:B------:R-:W-:Y:S01]  /*00c0*/  ULDC.U8 UR10, c[0x0][0x28c] ;  /* 0x0000a300000a7ab9 */ /* 0x000fe20000000000 */
[----:B------:R-:W-:-:S03]  /*00d0*/  MOV R18, R0 ;  /* 0x0000000000127202 */ /* 0x000fc60000000f00 */
[----:B------:R-:W1:Y:S08]  /*00e0*/  LDC R3, c[0x0][0x10] ;  /* 0x00000400ff037b82 */ /* 0x000e700000000800 */
[----:B------:R-:W2:Y:S01]  /*00f0*/  LDC R16, c[0x0][0xc] ;  /* 0x00000300ff107b82 */ /* 0x000ea20000000800 */
[----:B0-----:R-:W-:-:S04]  /*0100*/  LOP3.LUT P1, RZ, R2, UR7, RZ, 0xfc, !PT ;  /* 0x0000000702ff7c12 */ /* 0x001fc8000f82fcff */
[----:B------:R-:W-:Y:S01]  /*0110*/  ISETP.NE.AND.EX P1, PT, RZ, UR9, !P1, P0 ;  /* 0x00000009ff007c0c */ /* 0x000fe2000cf25300 */
[----:B------:R-:W-:-:S12]  /*0120*/  ULDC.64 UR8, c[0x0][0x208] ;  /* 0x0000820000087ab9 */ /* 0x000fd80000000a00 */
.L_x_2061:
[----:B0-2---:R-:W0:Y:S01]  /*0130*/  LDC R5, c[0x0][0x288] ;  /* 0x0000a200ff057b82 */ /* 0x005e220000000800 */
[----:B------:R-:W-:Y:S01]  /*0140*/  SHF.R.U32.HI R13, RZ, 0x3, R2 ;  /* 0x00000003ff0d7819 */ /* 0x000fe20000011602 */
[----:B------:R-:W-:Y:S01]  /*0150*/  ULDC.64 UR12, c[0x0][0x278] ;  /* 0x00009e00000c7ab9 */ /* 0x000fe20000000a00 */
[----:B------:R-:W-:-:S05]  /*0160*/  ULDC.64 UR14, c[0x0][0x280] ;  /* 0x0000a000000e7ab9 */ /* 0x000fca0000000a00 */
[----:B------:R-:W3:Y:S01]  /*0170*/  LDC R10, c[0x0][0x294] ;  /* 0x0000a500ff0a7b82 */ /* 0x000ee20000000800 */
[----:B01----:R-:W-:-:S04]  /*0180*/  IABS R9, R5 ;  /* 0x0000000500097213 */ /* 0x003fc80000000000 */
[----:B------:R-:W0:Y:S01]  /*0190*/  I2F.RP R4, R9 ;  /* 0x0000000900047306 */ /* 0x000e220000209400 */
[----:B---3--:R-:W-:-:S05]  /*01a0*/  IMAD R13, R10, UR7, R13 ;  /* 0x000000070a0d7c24 */ /* 0x008fca000f8e020d */
[C---:B------:R-:W-:Y:S02]  /*01b0*/  ISETP.GE.U32.AND P0, PT, R13.reuse, UR12, PT ;  /* 0x0000000c0d007c0c */ /* 0x040fe4000bf06070 */
[----:B------:R-:W-:Y:S02]  /*01c0*/  SHF.R.S32.HI R15, RZ, 0x1f, R13 ;  /* 0x0000001fff0f7819 */ /* 0x000fe4000001140d */
[----:B------:R-:W-:Y:S01]  /*01d0*/  IADD3 R10, R13, 0x20, RZ ;  /* 0x000000200d0a7810 */ /* 0x000fe20007ffe0ff */
[----:B0-----:R-:W0:Y:S01]  /*01e0*/  MUFU.RCP R4, R4 ;  /* 0x0000000400047308 */ /* 0x001e220000001000 */
[----:B------:R-:W-:Y:S02]  /*01f0*/  ISETP.GE.AND.EX P0, PT, R15, UR13, PT, P0 ;  /* 0x0000000d0f007c0c */ /* 0x000fe4000bf06300 */
[----:B------:R-:W-:Y:S02]  /*0200*/  IADD3 R12, R13, 0x40, RZ ;  /* 0x000000400d0c7810 */ /* 0x000fe40007ffe0ff */
[----:B------:R-:W-:-:S02]  /*0210*/  ISETP.LT.U32.AND P0, PT, R2, 0x100, !P0 ;  /* 0x000001000200780c */ /* 0x000fc40004701070 */
[----:B------:R-:W-:Y:S02]  /*0220*/  SHF.R.S32.HI R21, RZ, 0x1f, R12 ;  /* 0x0000001fff157819 */ /* 0x000fe4000001140c */
[----:B0-----:R-:W-:-:S09]  /*0230*/  IADD3 R6, R4, 0xffffffe, RZ ;  /* 0x0ffffffe04067810 */ /* 0x001fd20007ffe0ff */
[----:B------:R-:W0:Y:S01]  /*0240*/  @P0 LDC.64 R22, c[0x0][0x270] ;  /* 0x00009c00ff160b82 */ /* 0x000e220000000a00 */
[----:B------:R3:W4:Y:S02]  /*0250*/  F2I.FTZ.U32.TRUNC.NTZ R7, R6 ;  /* 0x0000000600077305 */ /* 0x000724000021f000 */
[----:B---3--:R-:W-:Y:S02]  /*0260*/  MOV R6, RZ ;  /* 0x000000ff00067202 */ /* 0x008fe40000000f00 */
[----:B----4-:R-:W-:-:S05]  /*0270*/  IADD3 R8, RZ, -R7, RZ ;  /* 0x80000007ff087210 */ /* 0x010fca0007ffe0ff */
[----:B------:R-:W-:Y:S01]  /*0280*/  IMAD R11, R8, R9, RZ ;  /* 0x00000009080b7224 */ /* 0x000fe200078e02ff */
[----:B------:R-:W-:-:S03]  /*0290*/  IABS R8, R18 ;  /* 0x0000001200087213 */ /* 0x000fc60000000000 */
[----:B------:R-:W-:Y:S01]  /*02a0*/  IMAD.HI.U32 R7, R7, R11, R6 ;  /* 0x0000000b07077227 */ /* 0x000fe200078e0006 */
[----:B------:R-:W-:-:S05]  /*02b0*/  SHF.R.S32.HI R11, RZ, 0x1f, R10 ;  /* 0x0000001fff0b7819 */ /* 0x000fca000001140a */
[----:B------:R-:W-:-:S05]  /*02c0*/  IMAD.HI.U32 R7, R7, R8, RZ ;  /* 0x0000000807077227 */ /* 0x000fca00078e00ff */
[----:B------:R-:W-:-:S05]  /*02d0*/  IADD3 R4, -R7, RZ, RZ ;  /* 0x000000ff07047210 */ /* 0x000fca0007ffe1ff */
[----:B------:R-:W-:-:S05]  /*02e0*/  IMAD R4, R9, R4, R8 ;  /* 0x0000000409047224 */ /* 0x000fca00078e0208 */
[----:B------:R-:W-:-:S13]  /*02f0*/  ISETP.GT.U32.AND P4, PT, R9, R4, PT ;  /* 0x000000040900720c */ /* 0x000fda0003f84070 */
[-C--:B------:R-:W-:Y:S02]  /*0300*/  @!P4 IADD3 R4, R4, -R9.reuse, RZ ;  /* 0x800000090404c210 */ /* 0x080fe40007ffe0ff */
[----:B------:R-:W-:Y:S02]  /*0310*/  @!P4 IADD3 R7, R7, 0x1, RZ ;  /* 0x000000010707c810 */ /* 0x000fe40007ffe0ff */
[----:B------:R-:W-:Y:S02]  /*0320*/  ISETP.GE.U32.AND P3, PT, R4, R9, PT ;  /* 0x000000090400720c */ /* 0x000fe40003f66070 */
[----:B------:R-:W-:Y:S02]  /*0330*/  LOP3.LUT R4, R18, R5, RZ, 0x3c, !PT ;  /* 0x0000000512047212 */ /* 0x000fe400078e3cff */
[----:B------:R-:W-:Y:S02]  /*0340*/  ISETP.NE.AND P4, PT, R5, RZ, PT ;  /* 0x000000ff0500720c */ /* 0x000fe40003f85270 */
[----:B------:R-:W-:-:S02]  /*0350*/  ISETP.GE.AND P2, PT, R4, RZ, PT ;  /* 0x000000ff0400720c */ /* 0x000fc40003f46270 */
[----:B------:R-:W-:-:S04]  /*0360*/  SHF.L.U32 R4, R2, 0x1, RZ ;  /* 0x0000000102047819 */ /* 0x000fc800000006ff */
[----:B------:R-:W-:Y:S02]  /*0370*/  LOP3.LUT R4, R4, 0xe, RZ, 0xc0, !PT ;  /* 0x0000000e04047812 */ /* 0x000fe400078ec0ff */
[----:B------:R-:W-:Y:S02]  /*0380*/  @P3 IADD3 R7, R7, 0x1, RZ ;  /* 0x0000000107073810 */ /* 0x000fe40007ffe0ff */
[----:B------:R-:W-:-:S03]  /*0390*/  ISETP.GE.U32.AND P3, PT, R12, UR12, PT ;  /* 0x0000000c0c007c0c */ /* 0x000fc6000bf66070 */
[----:B------:R-:W-:Y:S02]  /*03a0*/  @!P2 IADD3 R7, -R7, RZ, RZ ;  /* 0x000000ff0707a210 */ /* 0x000fe40007ffe1ff */
[----:B------:R-:W-:Y:S02]  /*03b0*/  @!P4 LOP3.LUT R7, RZ, R5, RZ, 0x33, !PT ;  /* 0x00000005ff07c212 */ /* 0x000fe400078e33ff */
[----:B------:R-:W-:Y:S02]  /*03c0*/  ISETP.GE.U32.AND P2, PT, R10, UR12, PT ;  /* 0x0000000c0a007c0c */ /* 0x000fe4000bf46070 */
[----:B------:R-:W-:Y:S02]  /*03d0*/  IADD3 R6, -R7, RZ, RZ ;  /* 0x000000ff07067210 */ /* 0x000fe40007ffe1ff */
[----:B------:R-:W-:Y:S02]  /*03e0*/  ISETP.GE.AND.EX P2, PT, R11, UR13, PT, P2 ;  /* 0x0000000d0b007c0c */ /* 0x000fe4000bf46320 */
[----:B------:R-:W-:Y:S01]  /*03f0*/  ISETP.GE.AND.EX P3, PT, R21, UR13, PT, P3 ;  /* 0x0000000d15007c0c */ /* 0x000fe2000bf66330 */
[----:B------:R-:W-:Y:S01]  /*0400*/  IMAD R5, R5, R6, R18 ;  /* 0x0000000605057224 */ /* 0x000fe200078e0212 */
[----:B------:R-:W-:-:S02]  /*0410*/  ISETP.LT.U32.AND P2, PT, R2, 0x100, !P2 ;  /* 0x000001000200780c */ /* 0x000fc40005741070 */
[----:B------:R-:W-:Y:S02]  /*0420*/  SHF.R.S32.HI R6, RZ, 0x1f, R7 ;  /* 0x0000001fff067819 */ /* 0x000fe40000011407 */
[----:B------:R-:W-:Y:S01]  /*0430*/  LEA R28, R5, R4, 0x4 ;  /* 0x00000004051c7211 */ /* 0x000fe200078e20ff */
[----:B0-----:R-:W-:Y:S01]  /*0440*/  @P0 IMAD R4, R15, R22, RZ ;  /* 0x000000160f040224 */ /* 0x001fe200078e02ff */
[----:B------:R-:W-:Y:S01]  /*0450*/  ISETP.LT.U32.AND P3, PT, R2, 0x100, !P3 ;  /* 0x000001000200780c */ /* 0x000fe20005f61070 */
[----:B------:R-:W-:Y:S01]  /*0460*/  IMAD R6, R6, UR14, RZ ;  /* 0x0000000e06067c24 */ /* 0x000fe2000f8e02ff */
[----:B------:R-:W-:Y:S01]  /*0470*/  SHF.R.S32.HI R29, RZ, 0x1f, R28 ;  /* 0x0000001fff1d7819 */ /* 0x000fe2000001141c */
[----:B------:R-:W-:Y:S02]  /*0480*/  @P0 IMAD R19, R13, R23, R4 ;  /* 0x000000170d130224 */ /* 0x000fe400078e0204 */
[C---:B------:R-:W-:Y:S02]  /*0490*/  IMAD R27, R7.reuse, UR15, R6 ;  /* 0x0000000f071b7c24 */ /* 0x040fe4000f8e0206 */
[----:B------:R-:W-:Y:S01]  /*04a0*/  IMAD.WIDE.U32 R24, R7, UR14, R28 ;  /* 0x0000000e07187c25 */ /* 0x000fe2000f8e001c */
[----:B------:R-:W0:Y:S04]  /*04b0*/  @P2 LDC.64 R8, c[0x0][0x270] ;  /* 0x00009c00ff082b82 */ /* 0x000e280000000a00 */
[----:B------:R-:W-:-:S02]  /*04c0*/  IADD3 R27, R25, R27, RZ ;  /* 0x0000001b191b7210 */ /* 0x000fc40007ffe0ff */
[-C--:B------:R-:W-:Y:S02]  /*04d0*/  @P0 MOV R26, R24.reuse ;  /* 0x00000018001a0202 */ /* 0x080fe40000000f00 */
[----:B------:R-:W3:Y:S01]  /*04e0*/  @P0 LDC.64 R6, c[0x0][0x220] ;  /* 0x00008800ff060b82 */ /* 0x000ee20000000a00 */
[----:B------:R-:W-:Y:S02]  /*04f0*/  @P2 MOV R30, R24 ;  /* 0x00000018001e2202 */ /* 0x000fe40000000f00 */
[C---:B------:R-:W-:Y:S01]  /*0500*/  @P0 IMAD.WIDE.U32 R22, R13.reuse, R22, R26 ;  /* 0x000000160d160225 */ /* 0x040fe200078e001a */
[----:B------:R-:W-:Y:S02]  /*0510*/  IADD3 R13, R13, 0x60, RZ ;  /* 0x000000600d0d7810 */ /* 0x000fe40007ffe0ff */
[----:B------:R-:W-:Y:S02]  /*0520*/  @P2 MOV R31, R27 ;  /* 0x0000001b001f2202 */ /* 0x000fe40000000f00 */
[----:B------:R-:W-:Y:S01]  /*0530*/  ISETP.GE.U32.AND P4, PT, R13, UR12, PT ;  /* 0x0000000c0d007c0c */ /* 0x000fe2000bf86070 */
[----:B------:R-:W4:Y:S01]  /*0540*/  @P2 LDC.64 R4, c[0x0][0x220] ;  /* 0x00008800ff042b82 */ /* 0x000f220000000a00 */
[----:B------:R-:W-:-:S02]  /*0550*/  SHF.R.S32.HI R15, RZ, 0x1f, R13 ;  /* 0x0000001fff0f7819 */ /* 0x000fc4000001140d */
[----:B------:R-:W-:Y:S02]  /*0560*/  @P0 IADD3 R19, R23, R19, RZ ;  /* 0x0000001317130210 */ /* 0x000fe40007ffe0ff */
[----:B------:R-:W-:Y:S01]  /*0570*/  ISETP.GE.AND.EX P4, PT, R15, UR13, PT, P4 ;  /* 0x0000000d0f007c0c */ /* 0x000fe2000bf86340 */
[----:B0-----:R-:W-:-:S03]  /*0580*/  @P2 IMAD R11, R11, R8, RZ ;  /* 0x000000080b0b2224 */ /* 0x001fc600078e02ff */
[----:B------:R-:W-:Y:S01]  /*0590*/  ISETP.LT.U32.AND P4, PT, R2, 0x100, !P4 ;  /* 0x000001000200780c */ /* 0x000fe20006781070 */
[C---:B------:R-:W-:Y:S02]  /*05a0*/  @P2 IMAD R9, R10.reuse, R9, R11 ;  /* 0x000000090a092224 */ /* 0x040fe400078e020b */
[----:B------:R-:W-:Y:S01]  /*05b0*/  @P2 IMAD.WIDE.U32 R10, R10, R8, R30 ;  /* 0x000000080a0a2225 */ /* 0x000fe200078e001e */
[----:B---3--:R-:W-:-:S04]  /*05c0*/  @P0 LEA R30, P5, R22, R6, 0x1 ;  /* 0x00000006161e0211 */ /* 0x008fc800078a08ff */
[----:B------:R-:W-:Y:S02]  /*05d0*/  @P2 IADD3 R11, R11, R9, RZ ;  /* 0x000000090b0b2210 */ /* 0x000fe40007ffe0ff */
[----:B------:R-:W-:-:S03]  /*05e0*/  @P0 LEA.HI.X R31, R22, R7, R19, 0x1, P5 ;  /* 0x00000007161f0211 */ /* 0x000fc600028f0c13 */
[----:B------:R-:W0:Y:S01]  /*05f0*/  @P4 LDC.64 R8, c[0x0][0x270] ;  /* 0x00009c00ff084b82 */ /* 0x000e220000000a00 */
[----:B------:R-:W-:Y:S02]  /*0600*/  MOV R20, RZ ;  /* 0x000000ff00147202 */ /* 0x000fe40000000f00 */
[C---:B----4-:R-:W-:Y:S02]  /*0610*/  @P2 LEA R22, P5, R10.reuse, R4, 0x1 ;  /* 0x000000040a162211 */ /* 0x050fe400078a08ff */
[----:B------:R-:W-:Y:S02]  /*0620*/  @P3 MOV R14, R24 ;  /* 0x00000018000e3202 */ /* 0x000fe40000000f00 */
[----:B------:R-:W-:Y:S01]  /*0630*/  @P2 LEA.HI.X R23, R10, R5, R11, 0x1, P5 ;  /* 0x000000050a172211 */ /* 0x000fe200028f0c0b */
[----:B------:R-:W3:Y:S01]  /*0640*/  @P3 LDC.64 R6, c[0x0][0x270] ;  /* 0x00009c00ff063b82 */ /* 0x000ee20000000a00 */
[----:B------:R-:W-:-:S03]  /*0650*/  MOV R19, RZ ;  /* 0x000000ff00137202 */ /* 0x000fc60000000f00 */
[----:B------:R4:W5:Y:S04]  /*0660*/  @P2 LDG.E R20, desc[UR8][R22.64] ;  /* 0x0000000816142981 */ /* 0x000968000c1e1900 */
[----:B------:R-:W1:Y:S01]  /*0670*/  @P3 LDC.64 R10, c[0x0][0x220] ;  /* 0x00008800ff0a3b82 */ /* 0x000e620000000a00 */
[----:B------:R-:W2:Y:S07]  /*0680*/  @P0 LDG.E R19, desc[UR8][R30.64] ;  /* 0x000000081e130981 */ /* 0x000eae000c1e1900 */
[----:B------:R-:W1:Y:S01]  /*0690*/  @P4 LDC.64 R4, c[0x0][0x220] ;  /* 0x00008800ff044b82 */ /* 0x000e620000000a00 */
[----:B0-----:R-:W-:Y:S01]  /*06a0*/  @P4 IMAD R32, R15, R8, RZ ;  /* 0x000000080f204224 */ /* 0x001fe200078e02ff */
[----:B------:R-:W-:-:S02]  /*06b0*/  @P3 MOV R15, R27 ;  /* 0x0000001b000f3202 */ /* 0x000fc40000000f00 */
[----:B----4-:R-:W-:Y:S02]  /*06c0*/  @P4 MOV R22, R24 ;  /* 0x0000001800164202 */ /* 0x010fe40000000f00 */
[----:B------:R-:W-:Y:S01]  /*06d0*/  @P4 MOV R23, R27 ;  /* 0x0000001b00174202 */ /* 0x000fe20000000f00 */
[-C--:B---3--:R-:W-:Y:S02]  /*06e0*/  @P3 IMAD R21, R21, R6.reuse, RZ ;  /* 0x0000000615153224 */ /* 0x088fe400078e02ff */
[----:B------:R-:W-:-:S04]  /*06f0*/  @P3 IMAD.WIDE.U32 R14, R12, R6, R14 ;  /* 0x000000060c0e3225 */ /* 0x000fc800078e000e */
[----:B------:R-:W-:Y:S02]  /*0700*/  @P3 IMAD R7, R12, R7, R21 ;  /* 0x000000070c073224 */ /* 0x000fe400078e0215 */
[C---:B------:R-:W-:Y:S02]  /*0710*/  @P4 IMAD R21, R13.reuse, R9, R32 ;  /* 0x000000090d154224 */ /* 0x040fe400078e0220 */
[----:B------:R-:W-:Y:S01]  /*0720*/  @P4 IMAD.WIDE.U32 R8, R13, R8, R22 ;  /* 0x000000080d084225 */ /* 0x000fe200078e0016 */
[----:B------:R-:W-:Y:S02]  /*0730*/  @P3 IADD3 R7, R15, R7, RZ ;  /* 0x000000070f073210 */ /* 0x000fe40007ffe0ff */
[----:B-1----:R-:W-:Y:S02]  /*0740*/  @P3 LEA R10, P0, R14, R10, 0x1 ;  /* 0x0000000a0e0a3211 */ /* 0x002fe400078008ff */
[----:B------:R-:W-:Y:S02]  /*0750*/  @P4 IADD3 R6, R9, R21, RZ ;  /* 0x0000001509064210 */ /* 0x000fe40007ffe0ff */
[----:B------:R-:W-:-:S02]  /*0760*/  @P4 LEA R4, P2, R8, R4, 0x1 ;  /* 0x0000000408044211 */ /* 0x000fc400078408ff */
[----:B------:R-:W-:Y:S02]  /*0770*/  MOV R21, RZ ;  /* 0x000000ff00157202 */ /* 0x000fe40000000f00 */
[----:B------:R-:W-:Y:S02]  /*0780*/  @P3 LEA.HI.X R11, R14, R11, R7, 0x1, P0 ;  /* 0x0000000b0e0b3211 */ /* 0x000fe400000f0c07 */
[----:B------:R-:W-:Y:S02]  /*0790*/  MOV R22, RZ ;  /* 0x000000ff00167202 */ /* 0x000fe40000000f00 */
[----:B------:R-:W-:Y:S01]  /*07a0*/  @P4 LEA.HI.X R5, R8, R5, R6, 0x1, P2 ;  /* 0x0000000508054211 */ /* 0x000fe200010f0c06 */
[----:B------:R0:W3:Y:S04]  /*07b0*/  @P3 LDG.E R21, desc[UR8][R10.64] ;  /* 0x000000080a153981 */ /* 0x0000e8000c1e1900 */
[----:B------:R1:W4:Y:S01]  /*07c0*/  @P4 LDG.E R22, desc[UR8][R4.64] ;  /* 0x0000000804164981 */ /* 0x000322000c1e1900 */
[----:B------:R-:W0:Y:S01]  /*07d0*/  S2UR UR6, SR_CgaCtaId ;  /* 0x00000000000679c3 */ /* 0x000e220000008800 */
[----:B------:R-:W-:-:S02]  /*07e0*/  UMOV UR5, 0x400 ;  /* 0x0000040000057882 */ /* 0x000fc40000000000 */
[----:B0-----:R-:W-:Y:S01]  /*07f0*/  ULEA UR5, UR6, UR5, 0x18 ;  /* 0x0000000506057291 */ /* 0x001fe2000f8ec03f */
[----:B------:R-:W-:Y:S01]  /*0800*/  BSSY B0, `(.L_x_2037) ;  /* 0x000005a000007945 */ /* 0x000fe20003800000 */
[----:B-----5:R-:W-:Y:S02]  /*0810*/  PRMT R8, R20, 0x7632, R8 ;  /* 0x0000763214087816 */ /* 0x020fe40000000008 */
[C---:B--2---:R-:W-:Y:S02]  /*0820*/  PRMT R6, R19.reuse, 0x7632, R6 ;  /* 0x0000763213067816 */ /* 0x044fe40000000006 */
[----:B------:R-:W-:Y:S02]  /*0830*/  SHF.L.U32 R13, R8, 0x10, RZ ;  /* 0x00000010080d7819 */ /* 0x000fe400000006ff */
[----:B------:R-:W-:Y:S02]  /*0840*/  SHF.L.U32 R7, R6, 0x10, RZ ;  /* 0x0000001006077819 */ /* 0x000fe400000006ff */
[----:B------:R-:W-:-:S02]  /*0850*/  SHF.L.U32 R6, R19, 0x10, RZ ;  /* 0x0000001013067819 */ /* 0x000fc400000006ff */
[----:B------:R-:W-:Y:S01]  /*0860*/  SHF.L.U32 R8, R20, 0x10, RZ ;  /* 0x0000001014087819 */ /* 0x000fe200000006ff */
[----:B------:R-:W-:Y:S01]  /*0870*/  FMUL.FTZ R9, R7, R7 ;  /* 0x0000000707097220 */ /* 0x000fe20000410000 */
[----:B------:R-:W-:Y:S01]  /*0880*/  FMUL.FTZ R15, R13, R13 ;  /* 0x0000000d0d0f7220 */ /* 0x000fe20000410000 */
[C---:B------:R-:W-:Y:S02]  /*0890*/  FADD.FTZ R7, R6.reuse, R7 ;  /* 0x0000000706077221 */ /* 0x040fe40000010000 */
[----:B------:R-:W-:Y:S01]  /*08a0*/  FFMA.FTZ R6, R6, R6, R9 ;  /* 0x0000000606067223 */ /* 0x000fe20000010009 */
[C---:B------:R-:W-:Y:S01]  /*08b0*/  FADD.FTZ R10, R8.reuse, R13 ;  /* 0x0000000d080a7221 */ /* 0x040fe20000010000 */
[----:B------:R-:W-:Y:S01]  /*08c0*/  FADD.FTZ R7, RZ, R7 ;  /* 0x00000007ff077221 */ /* 0x000fe20000010000 */
[----:B-1----:R-:W-:Y:S02]  /*08d0*/  FFMA.FTZ R4, R8, R8, R15 ;  /* 0x0000000808047223 */ /* 0x002fe4000001000f */
[----:B------:R-:W0:Y:S01]  /*08e0*/  S2R R8, SR_LANEID ;  /* 0x0000000000087919 */ /* 0x000e220000000000 */
[----:B------:R-:W-:Y:S01]  /*08f0*/  FADD.FTZ R7, R7, R10 ;  /* 0x0000000a07077221 */ /* 0x000fe20000010000 */
[----:B---3--:R-:W-:-:S02]  /*0900*/  PRMT R5, R21, 0x7632, R5 ;  /* 0x0000763215057816 */ /* 0x008fc40000000005 */
[C---:B----4-:R-:W-:Y:S02]  /*0910*/  PRMT R9, R22.reuse, 0x7632, R9 ;  /* 0x0000763216097816 */ /* 0x050fe40000000009 */
[----:B------:R-:W-:Y:S02]  /*0920*/  SHF.L.U32 R11, R5, 0x10, RZ ;  /* 0x00000010050b7819 */ /* 0x000fe400000006ff */
[----:B------:R-:W-:Y:S01]  /*0930*/  SHF.L.U32 R5, R9, 0x10, RZ ;  /* 0x0000001009057819 */ /* 0x000fe200000006ff */
[----:B------:R-:W-:Y:S01]  /*0940*/  FADD.FTZ R9, RZ, R6 ;  /* 0x00000006ff097221 */ /* 0x000fe20000010000 */
[----:B------:R-:W-:Y:S01]  /*0950*/  SHF.L.U32 R10, R21, 0x10, RZ ;  /* 0x00000010150a7819 */ /* 0x000fe200000006ff */
[----:B------:R-:W-:Y:S01]  /*0960*/  FMUL.FTZ R13, R11, R11 ;  /* 0x0000000b0b0d7220 */ /* 0x000fe20000410000 */
[----:B------:R-:W-:Y:S01]  /*0970*/  SHF.L.U32 R6, R22, 0x10, RZ ;  /* 0x0000001016067819 */ /* 0x000fe200000006ff */
[----:B------:R-:W-:Y:S01]  /*0980*/  FADD.FTZ R4, R9, R4 ;  /* 0x0000000409047221 */ /* 0x000fe20000010000 */
[----:B------:R-:W-:Y:S01]  /*0990*/  FMUL.FTZ R9, R5, R5 ;  /* 0x0000000505097220 */ /* 0x000fe20000410000 */
[C---:B------:R-:W-:Y:S01]  /*09a0*/  FADD.FTZ R12, R10.reuse, R11 ;  /* 0x0000000b0a0c7221 */ /* 0x040fe20000010000 */
[----:B------:R-:W-:Y:S01]  /*09b0*/  FFMA.FTZ R13, R10, R10, R13 ;  /* 0x0000000a0a0d7223 */ /* 0x000fe2000001000d */
[C---:B------:R-:W-:Y:S01]  /*09c0*/  FADD.FTZ R5, R6.reuse, R5 ;  /* 0x0000000506057221 */ /* 0x040fe20000010000 */
[----:B------:R-:W-:Y:S01]  /*09d0*/  FFMA.FTZ R6, R6, R6, R9 ;  /* 0x0000000606067223 */ /* 0x000fe20000010009 */
[----:B------:R-:W-:Y:S01]  /*09e0*/  FADD.FTZ R12, R7, R12 ;  /* 0x0000000c070c7221 */ /* 0x000fe20000010000 */
[----:B------:R-:W-:-:S03]  /*09f0*/  FADD.FTZ R13, R4, R13 ;  /* 0x0000000d040d7221 */ /* 0x000fc60000010000 */
[----:B------:R-:W-:Y:S01]  /*0a00*/  FADD.FTZ R12, R12, R5 ;  /* 0x000000050c0c7221 */ /* 0x000fe20000010000 */
[----:B------:R-:W-:-:S04]  /*0a10*/  FADD.FTZ R13, R13, R6 ;  /* 0x000000060d0d7221 */ /* 0x000fc80000010000 */
[----:B------:R-:W1:Y:S04]  /*0a20*/  SHFL.DOWN PT, R5, R12, 0x1, 0x1f ;  /* 0x08201f000c057f89 */ /* 0x000e6800000e0000 */
[----:B------:R-:W2:Y:S01]  /*0a30*/  SHFL.DOWN PT, R4, R13, 0x1, 0x1f ;  /* 0x08201f000d047f89 */ /* 0x000ea200000e0000 */
[----:B0-----:R-:W-:-:S13]  /*0a40*/  ISETP.GT.AND P0, PT, R8, 0x1e, PT ;  /* 0x0000001e0800780c */ /* 0x001fda0003f04270 */
[----:B-1----:R-:W-:Y:S01]  /*0a50*/  @!P0 FADD.FTZ R12, R12, R5 ;  /* 0x000000050c0c8221 */ /* 0x002fe20000010000 */
[----:B--2---:R-:W-:-:S04]  /*0a60*/  @!P0 FADD.FTZ R13, R13, R4 ;  /* 0x000000040d0d8221 */ /* 0x004fc80000010000 */
        /* <DEDUP_REMOVED lines=12> */
[----:B------:R-:W-:Y:S02]  /*0b30*/  ISETP.GT.AND P0, PT, R8, 0x17, PT ;  /* 0x000000170800780c */ /* 0x000fe40003f04270 */
[----:B------:R-:W-:-:S11]  /*0b40*/  SHF.R.S32.HI R7, RZ, 0x1f, R2 ;  /* 0x0000001fff077819 */ /* 0x000fd60000011402 */
[----:B0-----:R-:W-:Y:S01]  /*0b50*/  @!P0 FADD.FTZ R12, R12, R5 ;  /* 0x000000050c0c8221 */ /* 0x001fe20000010000 */
[----:B-1----:R-:W-:-:S04]  /*0b60*/  @!P0 FADD.FTZ R13, R13, R4 ;  /* 0x000000040d0d8221 */ /* 0x002fc80000010000 */
[----:B------:R-:W0:Y:S04]  /*0b70*/  SHFL.DOWN PT, R5, R12, 0x10, 0x1f ;  /* 0x0a001f000c057f89 */ /* 0x000e2800000e0000 */
[----:B------:R-:W1:Y:S01]  /*0b80*/  SHFL.DOWN PT, R4, R13, 0x10, 0x1f ;  /* 0x0a001f000d047f89 */ /* 0x000e6200000e0000 */
[C---:B------:R-:W-:Y:S02]  /*0b90*/  ISETP.GT.AND P0, PT, R8.reuse, 0xf, PT ;  /* 0x0000000f0800780c */ /* 0x040fe40003f04270 */
[----:B------:R-:W-:Y:S02]  /*0ba0*/  LEA.HI R7, R7, R2, RZ, 0x5 ;  /* 0x0000000207077211 */ /* 0x000fe400078f28ff */
[----:B------:R-:W-:Y:S02]  /*0bb0*/  ISETP.NE.AND P2, PT, R8, RZ, PT ;  /* 0x000000ff0800720c */ /* 0x000fe40003f45270 */
[----:B------:R-:W-:-:S04]  /*0bc0*/  SHF.R.S32.HI R7, RZ, 0x5, R7 ;  /* 0x00000005ff077819 */ /* 0x000fc80000011407 */
[----:B------:R-:W-:-:S03]  /*0bd0*/  LEA R7, R7, UR5, 0x3 ;  /* 0x0000000507077c11 */ /* 0x000fc6000f8e18ff */
[----:B0-----:R-:W-:Y:S01]  /*0be0*/  @!P0 FADD.FTZ R12, R12, R5 ;  /* 0x000000050c0c8221 */ /* 0x001fe20000010000 */
[----:B-1----:R-:W-:-:S05]  /*0bf0*/  @!P0 FADD.FTZ R13, R13, R4 ;  /* 0x000000040d0d8221 */ /* 0x002fca0000010000 */
[----:B------:R0:W-:Y:S01]  /*0c00*/  @!P2 STS.64 [R7+0x8], R12 ;  /* 0x0000080c0700a388 */ /* 0x0001e20000000a00 */
[----:B------:R-:W-:Y:S01]  /*0c10*/  BAR.SYNC.DEFER_BLOCKING 0x0 ;  /* 0x0000000000007b1d */ /* 0x000fe20000010000 */
[----:B------:R-:W-:Y:S02]  /*0c20*/  ISETP.NE.AND P2, PT, R2, RZ, PT ;  /* 0x000000ff0200720c */ /* 0x000fe40003f45270 */
[----:B------:R-:W-:-:S11]  /*0c30*/  ISETP.GE.U32.AND P0, PT, R16, 0x2, PT ;  /* 0x000000021000780c */ /* 0x000fd60003f06070 */
[----:B0-----:R-:W-:Y:S05]  /*0c40*/  @P2 BRA `(.L_x_2038) ;  /* 0x0000000000542947 */ /* 0x001fea0003800000 */
[----:B------:R-:W0:Y:S01]  /*0c50*/  S2UR UR6, SR_CgaCtaId ;  /* 0x00000000000679c3 */ /* 0x000e220000008800 */
[----:B------:R-:W-:Y:S02]  /*0c60*/  UMOV UR5, 0x400 ;  /* 0x0000040000057882 */ /* 0x000fe40000000000 */
[----:B0-----:R-:W-:-:S09]  /*0c70*/  ULEA UR5, UR6, UR5, 0x18 ;  /* 0x0000000506057291 */ /* 0x001fd2000f8ec03f */
[----:B------:R-:W0:Y:S04]  /*0c80*/  LDS.128 R4, [UR5+0x10] ;  /* 0x00001005ff047984 */ /* 0x000e280008000c00 */
[----:B------:R-:W1:Y:S01]  /*0c90*/  LDS.128 R8, [UR5+0x20] ;  /* 0x00002005ff087984 */ /* 0x000e620008000c00 */
[----:B0-----:R-:W-:Y:S01]  /*0ca0*/  FADD.FTZ R23, R12, R4 ;  /* 0x000000040c177221 */ /* 0x001fe20000010000 */
[----:B------:R-:W-:Y:S02]  /*0cb0*/  FADD.FTZ R4, R13, R5 ;  /* 0x000000050d047221 */ /* 0x000fe40000010000 */
[----:B------:R-:W0:Y:S01]  /*0cc0*/  LDS.128 R12, [UR5+0x30] ;  /* 0x00003005ff0c7984 */ /* 0x000e220008000c00 */
[----:B------:R-:W-:Y:S01]  /*0cd0*/  FADD.FTZ R23, R23, R6 ;  /* 0x0000000617177221 */ /* 0x000fe20000010000 */
[----:B------:R-:W-:-:S02]  /*0ce0*/  FADD.FTZ R6, R4, R7 ;  /* 0x0000000704067221 */ /* 0x000fc40000010000 */
[----:B------:R-:W2:Y:S01]  /*0cf0*/  LDS.64 R4, [UR5+0x40] ;  /* 0x00004005ff047984 */ /* 0x000ea20008000a00 */
[----:B-1----:R-:W-:Y:S01]  /*0d00*/  FADD.FTZ R23, R23, R8 ;  /* 0x0000000817177221 */ /* 0x002fe20000010000 */
[----:B------:R-:W-:-:S03]  /*0d10*/  FADD.FTZ R6, R6, R9 ;  /* 0x0000000906067221 */ /* 0x000fc60000010000 */
[----:B------:R-:W-:Y:S01]  /*0d20*/  FADD.FTZ R23, R23, R10 ;  /* 0x0000000a17177221 */ /* 0x000fe20000010000 */
[----:B------:R-:W-:-:S03]  /*0d30*/  FADD.FTZ R6, R6, R11 ;  /* 0x0000000b06067221 */ /* 0x000fc60000010000 */
[----:B0-----:R-:W-:Y:S01]  /*0d40*/  FADD.FTZ R23, R23, R12 ;  /* 0x0000000c17177221 */ /* 0x001fe20000010000 */
[----:B------:R-:W-:-:S03]  /*0d50*/  FADD.FTZ R6, R6, R13 ;  /* 0x0000000d06067221 */ /* 0x000fc60000010000 */
[----:B------:R-:W-:Y:S01]  /*0d60*/  FADD.FTZ R23, R23, R14 ;  /* 0x0000000e17177221 */ /* 0x000fe20000010000 */
[----:B------:R-:W-:-:S03]  /*0d70*/  FADD.FTZ R6, R6, R15 ;  /* 0x0000000f06067221 */ /* 0x000fc60000010000 */
[----:B--2---:R-:W-:Y:S01]  /*0d80*/  FADD.FTZ R12, R23, R4 ;  /* 0x00000004170c7221 */ /* 0x004fe20000010000 */
[----:B------:R-:W-:-:S07]  /*0d90*/  FADD.FTZ R13, R6, R5 ;  /* 0x00000005060d7221 */ /* 0x000fce0000010000 */
.L_x_2038:
[----:B------:R-:W-:Y:S05]  /*0da0*/  BSYNC B0 ;  /* 0x0000000000007941 */ /* 0x000fea0003800000 */
.L_x_2037:
[----:B------:R-:W-:Y:S05]  /*0db0*/  @!P0 BRA `(.L_x_2039) ;  /* 0x0000001000708947 */ /* 0x000fea0003800000 */
        /* <DEDUP_REMOVED lines=10> */
[----:B------:R-:W-:Y:S01]  /*0e60*/  LOP3.LUT P0, RZ, R17, 0x2, RZ, 0xc0, !PT ;  /* 0x0000000211ff7812 */ /* 0x000fe2000780c0ff */
[----:B------:R-:W-:Y:S01]  /*0e70*/  IMAD R7, R3, UR7, R0 ;  /* 0x0000000703077c24 */ /* 0x000fe2000f8e0200 */
[----:B------:R-:W-:Y:S02]  /*0e80*/  MOV R9, 0xffffffff ;  /* 0xffffffff00097802 */ /* 0x000fe40000000f00 */
[----:B------:R-:W-:Y:S02]  /*0e90*/  SEL R11, R16, RZ, !P0 ;  /* 0x000000ff100b7207 */ /* 0x000fe40004000000 */
[----:B------:R-:W-:Y:S02]  /*0ea0*/  SEL R9, R9, 0x1, P0 ;  /* 0x0000000109097807 */ /* 0x000fe40000000000 */
[----:B------:R-:W-:Y:S02]  /*0eb0*/  ISETP.NE.AND P0, PT, R11, -0x1, PT ;  /* 0xffffffff0b00780c */ /* 0x000fe40003f05270 */
[----:B------:R-:W-:-:S04]  /*0ec0*/  LEA R6, P3, R7, R14, 0x3 ;  /* 0x0000000e07067211 */ /* 0x000fc800078618ff */
[----:B------:R-:W-:-:S05]  /*0ed0*/  LEA.HI.X R7, R7, R15, RZ, 0x3, P3 ;  /* 0x0000000f07077211 */ /* 0x000fca00018f1cff */
[----:B------:R0:W-:Y:S01]  /*0ee0*/  STG.E.64 desc[UR8][R6.64], R12 ;  /* 0x0000000c06007986 */ /* 0x0001e2000c101b08 */
[----:B------:R-:W-:Y:S06]  /*0ef0*/  MEMBAR.ALL.GPU ;  /* 0x0000000000007992 */ /* 0x000fec000000a000 */
[----:B------:R-:W-:-:S00]  /*0f00*/  ERRBAR ;  /* 0x00000000000079ab */ /* 0x000fc00000000000 */
[----:B------:R-:W-:Y:S06]  /*0f10*/  CGAERRBAR ;  /* 0x00000000000075ab */ /* 0x000fec0000000000 */
[----:B------:R0:W-:Y:S01]  /*0f20*/  REDG.E.ADD.S32.STRONG.GPU desc[UR8][R4.64], R9 ;  /* 0x000000090400798e */ /* 0x0001e2000c10e388 */
[----:B------:R-:W-:Y:S05]  /*0f30*/  @!P0 BRA `(.L_x_2040) ;  /* 0x0000000000148947 */ /* 0x000fea0003800000 */
.L_x_2041:
[----:B0-----:R-:W2:Y:S04]  /*0f40*/  LDG.E.STRONG.GPU R6, desc[UR8][R4.64] ;  /* 0x0000000804067981 */ /* 0x001ea8000c1ef900 */
[----:B--2---:R-:W-:Y:S01]  /*0f50*/  CCTL.IVALL ;  /* 0x00000000ff00798f */ /* 0x004fe20002000000 */
[----:B------:R-:W-:Y:S05]  /*0f60*/  YIELD ;  /* 0x0000000000007946 */ /* 0x000fea0003800000 */
[----:B------:R-:W-:-:S13]  /*0f70*/  ISETP.NE.AND P0, PT, R6, R11, PT ;  /* 0x0000000b0600720c */ /* 0x000fda0003f05270 */
[----:B------:R-:W-:Y:S05]  /*0f80*/  @P0 BRA `(.L_x_2041) ;  /* 0xfffffffc00ec0947 */ /* 0x000fea000383ffff */
.L_x_2040:
[----:B------:R-:W-:Y:S01]  /*0f90*/  ISETP.NE.AND P0, PT, R16, RZ, PT ;  /* 0x000000ff1000720c */ /* 0x000fe20003f05270 */
[----:B------:R-:W-:Y:S05]  /*0fa0*/  WARPSYNC.ALL ;  /* 0x0000000000007948 */ /* 0x000fea0003800000 */
[----:B------:R-:W-:Y:S07]  /*0fb0*/  BAR.SYNC.DEFER_BLOCKING 0x0 ;  /* 0x0000000000007b1d */ /* 0x000fee0000010000 */
[----:B------:R-:W-:Y:S05]  /*0fc0*/  @!P0 BRA `(.L_x_2039) ;  /* 0x0000000c00ec8947 */ /* 0x000fea0003800000 */
[----:B0-----:R-:W-:Y:S01]  /*0fd0*/  IADD3 R4, R16, -0x1, RZ ;  /* 0xffffffff10047810 */ /* 0x001fe20007ffe0ff */
        /* <DEDUP_REMOVED lines=12> */
.L_x_2045:
[----:B------:R-:W-:-:S13]  /*10a0*/  ISETP.EQ.OR P5, PT, R11, UR7, P2 ;  /* 0x000000070b007c0c */ /* 0x000fda00097a2670 */
[----:B------:R-:W-:-:S04]  /*10b0*/  @!P5 IMAD R31, R3, R11, R0 ;  /* 0x0000000b031fd224 */ /* 0x000fc800078e0200 */
[----:B------:R-:W-:-:S05]  /*10c0*/  @!P5 IMAD.WIDE.U32 R30, R31, 0x8, R14 ;  /* 0x000000081f1ed825 */ /* 0x000fca00078e000e */
[----:B------:R0:W2:Y:S01]  /*10d0*/  @!P5 LDG.E.64 R8, desc[UR8][R30.64] ;  /* 0x000000081e08d981 */ /* 0x0000a2000c1e1b00 */
[C---:B------:R-:W-:Y:S02]  /*10e0*/  IADD3 R7, R11.reuse, 0x1, RZ ;  /* 0x000000010b077810 */ /* 0x040fe40007ffe0ff */
[----:B------:R-:W-:Y:S02]  /*10f0*/  IADD3 R4, R11, 0x2, RZ ;  /* 0x000000020b047810 */ /* 0x000fe40007ffe0ff */
[----:B------:R-:W-:Y:S02]  /*1100*/  ISETP.EQ.OR P6, PT, R7, UR7, P2 ;  /* 0x0000000707007c0c */ /* 0x000fe400097c2670 */
[----:B------:R-:W-:-:S11]  /*1110*/  ISETP.EQ.OR P3, PT, R4, UR7, P2 ;  /* 0x0000000704007c0c */ /* 0x000fd60009762670 */
[C-C-:B------:R-:W-:Y:S02]  /*1120*/  @!P6 IMAD R7, R3.reuse, R7, R0.reuse ;  /* 0x000000070307e224 */ /* 0x140fe400078e0200 */
[----:B------:R-:W-:Y:S02]  /*1130*/  @!P3 IMAD R5, R3, R4, R0 ;  /* 0x000000040305b224 */ /* 0x000fe400078e0200 */
[----:B------:R-:W-:-:S04]  /*1140*/  @!P6 IMAD.WIDE.U32 R6, R7, 0x8, R14 ;  /* 0x000000080706e825 */ /* 0x000fc800078e000e */
[----:B0-----:R-:W-:Y:S02]  /*1150*/  @!P3 IMAD.WIDE.U32 R30, R5, 0x8, R14 ;  /* 0x00000008051eb825 */ /* 0x001fe400078e000e */
[----:B------:R-:W3:Y:S04]  /*1160*/  @!P6 LDG.E.64 R6, desc[UR8][R6.64] ;  /* 0x000000080606e981 */ /* 0x000ee8000c1e1b00 */
[----:B------:R-:W4:Y:S01]  /*1170*/  @!P3 LDG.E.64 R4, desc[UR8][R30.64] ;  /* 0x000000081e04b981 */ /* 0x000f22000c1e1b00 */
[----:B--2---:R-:W-:Y:S01]  /*1180*/  @!P5 FADD.FTZ R12, R12, R8 ;  /* 0x000000080c0cd221 */ /* 0x004fe20000010000 */
[----:B------:R-:W-:-:S04]  /*1190*/  IADD3 R8, R11, 0x3, RZ ;  /* 0x000000030b087810 */ /* 0x000fc80007ffe0ff */
[----:B------:R-:W-:Y:S01]  /*11a0*/  ISETP.EQ.OR P4, PT, R8, UR7, P2 ;  /* 0x0000000708007c0c */ /* 0x000fe20009782670 */
[----:B------:R-:W-:-:S12]  /*11b0*/  @!P5 FADD.FTZ R13, R13, R9 ;  /* 0x000000090d0dd221 */ /* 0x000fd80000010000 */
[----:B------:R-:W-:-:S04]  /*11c0*/  @!P4 IMAD R23, R3, R8, R0 ;  /* 0x000000080317c224 */ /* 0x000fc800078e0200 */
[----:B------:R-:W-:-:S06]  /*11d0*/  @!P4 IMAD.WIDE.U32 R8, R23, 0x8, R14 ;  /* 0x000000081708c825 */ /* 0x000fcc00078e000e */
[----:B------:R-:W2:Y:S01]  /*11e0*/  @!P4 LDG.E.64 R8, desc[UR8][R8.64] ;  /* 0x000000080808c981 */ /* 0x000ea2000c1e1b00 */
[----:B---3--:R-:W-:Y:S01]  /*11f0*/  @!P6 FADD.FTZ R12, R12, R6 ;  /* 0x000000060c0ce221 */ /* 0x008fe20000010000 */
[----:B------:R-:W-:-:S03]  /*1200*/  IADD3 R6, R11, 0x4, RZ ;  /* 0x000000040b067810 */ /* 0x000fc60007ffe0ff */
[----:B----4-:R-:W-:Y:S01]  /*1210*/  @!P3 FADD.FTZ R12, R12, R4 ;  /* 0x000000040c0cb221 */ /* 0x010fe20000010000 */
[----:B------:R-:W-:Y:S02]  /*1220*/  ISETP.EQ.OR P5, PT, R6, UR7, P2 ;  /* 0x0000000706007c0c */ /* 0x000fe400097a2670 */
[----:B------:R-:W-:Y:S01]  /*1230*/  IADD3 R4, R11, 0x5, RZ ;  /* 0x000000050b047810 */ /* 0x000fe20007ffe0ff */
[----:B------:R-:W-:-:S03]  /*1240*/  @!P6 FADD.FTZ R13, R13, R7 ;  /* 0x000000070d0de221 */ /* 0x000fc60000010000 */
[----:B------:R-:W-:Y:S01]  /*1250*/  ISETP.EQ.OR P6, PT, R4, UR7, P2 ;  /* 0x0000000704007c0c */ /* 0x000fe200097c2670 */
[----:B------:R-:W-:-:S06]  /*1260*/  @!P3 FADD.FTZ R13, R13, R5 ;  /* 0x000000050d0db221 */ /* 0x000fcc0000010000 */
[----:B------:R-:W-:-:S04]  /*1270*/  @!P5 IMAD R7, R3, R6, R0 ;  /* 0x000000060307d224 */ /* 0x000fc800078e0200 */
[----:B------:R-:W-:-:S04]  /*1280*/  @!P5 IMAD.WIDE.U32 R6, R7, 0x8, R14 ;  /* 0x000000080706d825 */ /* 0x000fc800078e000e */
[----:B------:R-:W-:Y:S02]  /*1290*/  @!P6 IMAD R5, R3, R4, R0 ;  /* 0x000000040305e224 */ /* 0x000fe400078e0200 */
[----:B------:R-:W3:Y:S02]  /*12a0*/  @!P5 LDG.E.64 R6, desc[UR8][R6.64] ;  /* 0x000000080606d981 */ /* 0x000ee4000c1e1b00 */
[----:B------:R-:W-:-:S06]  /*12b0*/  @!P6 IMAD.WIDE.U32 R4, R5, 0x8, R14 ;  /* 0x000000080504e825 */ /* 0x000fcc00078e000e */
        /* <DEDUP_REMOVED lines=8> */
[----:B------:R-:W-:-:S04]  /*1340*/  IADD3 R23, R11, 0x7, RZ ;  /* 0x000000070b177810 */ /* 0x000fc80007ffe0ff */
[----:B------:R-:W-:Y:S01]  /*1350*/  ISETP.EQ.OR P4, PT, R23, UR7, P2 ;  /* 0x0000000717007c0c */ /* 0x000fe20009782670 */
[----:B---3--:R-:W-:Y:S01]  /*1360*/  @!P5 FADD.FTZ R13, R13, R7 ;  /* 0x000000070d0dd221 */ /* 0x008fe20000010000 */
[----:B------:R-:W-:Y:S01]  /*1370*/  @!P5 FADD.FTZ R12, R12, R6 ;  /* 0x000000060c0cd221 */ /* 0x000fe20000010000 */
[----:B------:R-:W-:Y:S02]  /*1380*/  IADD3 R6, R11, 0x8, RZ ;  /* 0x000000080b067810 */ /* 0x000fe40007ffe0ff */
[----:B----4-:R-:W-:Y:S01]  /*1390*/  @!P6 FADD.FTZ R13, R13, R5 ;  /* 0x000000050d0de221 */ /* 0x010fe20000010000 */
[----:B------:R-:W-:Y:S01]  /*13a0*/  @!P6 FADD.FTZ R12, R12, R4 ;  /* 0x000000040c0ce221 */ /* 0x000fe20000010000 */
[----:B------:R-:W-:Y:S02]  /*13b0*/  ISETP.EQ.OR P6, PT, R6, UR7, P2 ;  /* 0x0000000706007c0c */ /* 0x000fe400097c2670 */
[----:B------:R-:W-:-:S04]  /*13c0*/  IADD3 R7, R11, 0x9, RZ ;  /* 0x000000090b077810 */ /* 0x000fc80007ffe0ff */
[----:B------:R-:W-:-:S04]  /*13d0*/  @!P4 IMAD R5, R3, R23, R0 ;  /* 0x000000170305c224 */ /* 0x000fc800078e0200 */
[----:B------:R-:W-:Y:S01]  /*13e0*/  @!P4 IMAD.WIDE.U32 R4, R5, 0x8, R14 ;  /* 0x000000080504c825 */ /* 0x000fe200078e000e */
[----:B------:R-:W-:-:S05]  /*13f0*/  ISETP.EQ.OR P5, PT, R7, UR7, P2 ;  /* 0x0000000707007c0c */ /* 0x000fca00097a2670 */
[----:B------:R-:W3:Y:S01]  /*1400*/  @!P4 LDG.E.64 R4, desc[UR8][R4.64] ;  /* 0x000000080404c981 */ /* 0x000ee2000c1e1b00 */
[----:B------:R-:W-:-:S07]  /*1410*/  @!P6 IMAD R23, R3, R6, R0 ;  /* 0x000000060317e224 */ /* 0x000fce00078e0200 */
[----:B------:R-:W-:-:S04]  /*1420*/  @!P5 IMAD R7, R3, R7, R0 ;  /* 0x000000070307d224 */ /* 0x000fc800078e0200 */
[----:B------:R-:W-:-:S06]  /*1430*/  @!P5 IMAD.WIDE.U32 R6, R7, 0x8, R14 ;  /* 0x000000080706d825 */ /* 0x000fcc00078e000e */
[----:B------:R-:W4:Y:S01]  /*1440*/  @!P5 LDG.E.64 R6, desc[UR8][R6.64] ;  /* 0x000000080606d981 */ /* 0x000f22000c1e1b00 */
[----:B--2---:R-:W-:Y:S01]  /*1450*/  @!P3 FADD.FTZ R12, R12, R8 ;  /* 0x000000080c0cb221 */ /* 0x004fe20000010000 */
[----:B------:R-:W-:Y:S01]  /*1460*/  @!P3 FADD.FTZ R13, R13, R9 ;  /* 0x000000090d0db221 */ /* 0x000fe20000010000 */
[----:B------:R-:W-:-:S06]  /*1470*/  @!P6 IMAD.WIDE.U32 R8, R23, 0x8, R14 ;  /* 0x000000081708e825 */ /* 0x000fcc00078e000e */
[----:B------:R-:W2:Y:S01]  /*1480*/  @!P6 LDG.E.64 R8, desc[UR8][R8.64] ;  /* 0x000000080808e981 */ /* 0x000ea2000c1e1b00 */
[----:B---3--:R-:W-:Y:S01]  /*1490*/  @!P4 FADD.FTZ R13, R13, R5 ;  /* 0x000000050d0dc221 */ /* 0x008fe20000010000 */
[C---:B------:R-:W-:Y:S01]  /*14a0*/  IADD3 R5, R11.reuse, 0xa, RZ ;  /* 0x0000000a0b057810 */ /* 0x040fe20007ffe0ff */
[----:B------:R-:W-:Y:S01]  /*14b0*/  @!P4 FADD.FTZ R12, R12, R4 ;  /* 0x000000040c0cc221 */ /* 0x000fe20000010000 */
[----:B------:R-:W-:Y:S02]  /*14c0*/  IADD3 R4, R11, 0xb, RZ ;  /* 0x0000000b0b047810 */ /* 0x000fe40007ffe0ff */
[----:B------:R-:W-:Y:S02]  /*14d0*/  ISETP.EQ.OR P4, PT, R5, UR7, P2 ;  /* 0x0000000705007c0c */ /* 0x000fe40009782670 */
[----:B------:R-:W-:Y:S01]  /*14e0*/  ISETP.EQ.OR P3, PT, R4, UR7, P2 ;  /* 0x0000000704007c0c */ /* 0x000fe20009762670 */
[----:B--2---:R-:W-:Y:S01]  /*14f0*/  @!P6 FADD.FTZ R12, R12, R8 ;  /* 0x000000080c0ce221 */ /* 0x004fe20000010000 */
[----:B------:R-:W-:-:S09]  /*1500*/  @!P6 FADD.FTZ R13, R13, R9 ;  /* 0x000000090d0de221 */ /* 0x000fd20000010000 */
[----:B------:R-:W-:Y:S02]  /*1510*/  @!P4 IMAD R9, R3, R5, R0 ;  /* 0x000000050309c224 */ /* 0x000fe400078e0200 */
[----:B----4-:R-:W-:Y:S01]  /*1520*/  @!P5 FADD.FTZ R12, R12, R6 ;  /* 0x000000060c0cd221 */ /* 0x010fe20000010000 */
[----:B------:R-:W-:Y:S01]  /*1530*/  IADD3 R6, R11, 0xc, RZ ;  /* 0x0000000c0b067810 */ /* 0x000fe20007ffe0ff */
[----:B------:R-:W-:-:S04]  /*1540*/  @!P4 IMAD.WIDE.U32 R8, R9, 0x8, R14 ;  /* 0x000000080908c825 */ /* 0x000fc800078e000e */
[----:B------:R-:W-:Y:S01]  /*1550*/  @!P3 IMAD R5, R3, R4, R0 ;  /* 0x000000040305b224 */ /* 0x000fe200078e0200 */
[----:B------:R-:W-:Y:S01]  /*1560*/  ISETP.EQ.OR P6, PT, R6, UR7, P2 ;  /* 0x0000000706007c0c */ /* 0x000fe200097c2670 */
[----:B------:R-:W2:Y:S02]  /*1570*/  @!P4 LDG.E.64 R8, desc[UR8][R8.64] ;  /* 0x000000080808c981 */ /* 0x000ea4000c1e1b00 */
[----:B------:R-:W-:-:S06]  /*1580*/  @!P3 IMAD.WIDE.U32 R4, R5, 0x8, R14 ;  /* 0x000000080504b825 */ /* 0x000fcc00078e000e */
[----:B------:R-:W3:Y:S01]  /*1590*/  @!P3 LDG.E.64 R4, desc[UR8][R4.64] ;  /* 0x000000080404b981 */ /* 0x000ee2000c1e1b00 */
[----:B------:R-:W-:-:S03]  /*15a0*/  @!P5 FADD.FTZ R13, R13, R7 ;  /* 0x000000070d0dd221 */ /* 0x000fc60000010000 */
[----:B------:R-:W-:-:S04]  /*15b0*/  @!P6 IMAD R23, R3, R6, R0 ;  /* 0x000000060317e224 */ /* 0x000fc800078e0200 */
[----:B------:R-:W-:-:S06]  /*15c0*/  @!P6 IMAD.WIDE.U32 R6, R23, 0x8, R14 ;  /* 0x000000081706e825 */ /* 0x000fcc00078e000e */
[----:B------:R-:W4:Y:S01]  /*15d0*/  @!P6 LDG.E.64 R6, desc[UR8][R6.64] ;  /* 0x000000080606e981 */ /* 0x000f22000c1e1b00 */
[----:B------:R-:W-:-:S04]  /*15e0*/  IADD3 R23, R11, 0xd, RZ ;  /* 0x0000000d0b177810 */ /* 0x000fc80007ffe0ff */
[----:B------:R-:W-:Y:S01]  /*15f0*/  ISETP.EQ.OR P5, PT, R23, UR7, P2 ;  /* 0x0000000717007c0c */ /* 0x000fe200097a2670 */
[----:B--2---:R-:W-:Y:S01]  /*1600*/  @!P4 FADD.FTZ R13, R13, R9 ;  /* 0x000000090d0dc221 */ /* 0x004fe20000010000 */
[C---:B------:R-:W-:Y:S01]  /*1610*/  IADD3 R9, R11.reuse, 0xe, RZ ;  /* 0x0000000e0b097810 */ /* 0x040fe20007ffe0ff */
[----:B------:R-:W-:Y:S01]  /*1620*/  @!P4 FADD.FTZ R12, R12, R8 ;  /* 0x000000080c0cc221 */ /* 0x000fe20000010000 */
[----:B------:R-:W-:Y:S02]  /*1630*/  IADD3 R8, R11, 0xf, RZ ;  /* 0x0000000f0b087810 */ /* 0x000fe40007ffe0ff */
[----:B------:R-:W-:Y:S01]  /*1640*/  ISETP.EQ.OR P4, PT, R9, UR7, P2 ;  /* 0x0000000709007c0c */ /* 0x000fe20009782670 */
[----:B---3--:R-:W-:-:S06]  /*1650*/  @!P3 FADD.FTZ R13, R13, R5 ;  /* 0x000000050d0db221 */ /* 0x008fcc0000010000 */
[----:B------:R-:W-:Y:S02]  /*1660*/  @!P5 IMAD R5, R3, R23, R0 ;  /* 0x000000170305d224 */ /* 0x000fe400078e0200 */
[----:B------:R-:W-:Y:S01]  /*1670*/  @!P3 FADD.FTZ R12, R12, R4 ;  /* 0x000000040c0cb221 */ /* 0x000fe20000010000 */
[----:B------:R-:W-:Y:S01]  /*1680*/  ISETP.EQ.OR P3, PT, R8, UR7, P2 ;  /* 0x0000000708007c0c */ /* 0x000fe20009762670 */
[----:B------:R-:W-:-:S04]  /*1690*/  @!P5 IMAD.WIDE.U32 R4, R5, 0x8, R14 ;  /* 0x000000080504d825 */ /* 0x000fc800078e000e */
[----:B------:R-:W-:Y:S02]  /*16a0*/  @!P4 IMAD R9, R3, R9, R0 ;  /* 0x000000090309c224 */ /* 0x000fe400078e0200 */
[----:B------:R-:W2:Y:S01]  /*16b0*/  @!P5 LDG.E.64 R4, desc[UR8][R4.64] ;  /* 0x000000080404d981 */ /* 0x000ea2000c1e1b00 */
[----:B----4-:R-:W-:Y:S01]  /*16c0*/  @!P6 FADD.FTZ R12, R12, R6 ;  /* 0x000000060c0ce221 */ /* 0x010fe20000010000 */
[----:B------:R-:W-:Y:S01]  /*16d0*/  @!P6 FADD.FTZ R13, R13, R7 ;  /* 0x000000070d0de221 */ /* 0x000fe20000010000 */
        /* <DEDUP_REMOVED lines=15> */
.L_x_2044:
[----:B------:R-:W-:-:S13]  /*17d0*/  ISETP.GT.AND P3, PT, R10, 0x4, PT ;  /* 0x000000040a00780c */ /* 0x000fda0003f64270 */
[----:B------:R-:W-:Y:S05]  /*17e0*/  @!P3 BRA `(.L_x_2046) ;  /* 0x0000000000ecb947 */ /* 0x000fea0003800000 */
[C---:B------:R-:W-:Y:S02]  /*17f0*/  ISETP.EQ.OR P3, PT, R11.reuse, UR7, P2 ;  /* 0x000000070b007c0c */ /* 0x040fe40009762670 */
[----:B------:R-:W-:-:S04]  /*1800*/  IADD3 R9, R11, 0x1, RZ ;  /* 0x000000010b097810 */ /* 0x000fc80007ffe0ff */
[----:B------:R-:W-:-:S07]  /*1810*/  ISETP.EQ.OR P4, PT, R9, UR7, P2 ;  /* 0x0000000709007c0c */ /* 0x000fce0009782670 */
[----:B------:R-:W-:-:S04]  /*1820*/  @!P3 IMAD R5, R11, R3, R0 ;  /* 0x000000030b05b224 */ /* 0x000fc800078e0200 */
[----:B------:R-:W-:-:S06]  /*1830*/  @!P3 IMAD.WIDE.U32 R4, R5, 0x8, R14 ;  /* 0x000000080504b825 */ /* 0x000fcc00078e000e */
[----:B------:R-:W2:Y:S01]  /*1840*/  @!P3 LDG.E.64 R4, desc[UR8][R4.64] ;  /* 0x000000080404b981 */ /* 0x000ea2000c1e1b00 */
[----:B------:R-:W-:-:S04]  /*1850*/  @!P4 IMAD R9, R3, R9, R0 ;  /* 0x000000090309c224 */ /* 0x000fc800078e0200 */
[----:B------:R-:W-:-:S06]  /*1860*/  @!P4 IMAD.WIDE.U32 R8, R9, 0x8, R14 ;  /* 0x000000080908c825 */ /* 0x000fcc00078e000e */
[----:B------:R-:W3:Y:S01]  /*1870*/  @!P4 LDG.E.64 R8, desc[UR8][R8.64] ;  /* 0x000000080808c981 */ /* 0x000ee2000c1e1b00 */
[C---:B------:R-:W-:Y:S02]  /*1880*/  IADD3 R31, R11.reuse, 0x2, RZ ;  /* 0x000000020b1f7810 */ /* 0x040fe40007ffe0ff */
[----:B------:R-:W-:Y:S02]  /*1890*/  IADD3 R6, R11, 0x3, RZ ;  /* 0x000000030b067810 */ /* 0x000fe40007ffe0ff */
[----:B------:R-:W-:Y:S02]  /*18a0*/  ISETP.EQ.OR P5, PT, R31, UR7, P2 ;  /* 0x000000071f007c0c */ /* 0x000fe400097a2670 */
[----:B------:R-:W-:Y:S02]  /*18b0*/  ISETP.EQ.OR P0, PT, R6, UR7, P2 ;  /* 0x0000000706007c0c */ /* 0x000fe40009702670 */
[----:B------:R-:W-:-:S09]  /*18c0*/  IADD3 R11, R11, 0x4, RZ ;  /* 0x000000040b0b7810 */ /* 0x000fd20007ffe0ff */
[----:B------:R-:W-:-:S04]  /*18d0*/  @!P5 IMAD R31, R3, R31, R0 ;  /* 0x0000001f031fd224 */ /* 0x000fc800078e0200 */
[----:B------:R-:W-:-:S04]  /*18e0*/  @!P5 IMAD.WIDE.U32 R30, R31, 0x8, R14 ;  /* 0x000000081f1ed825 */ /* 0x000fc800078e000e */
[----:B--2---:R-:W-:Y:S01]  /*18f0*/  @!P3 FADD.FTZ R13, R13, R5 ;  /* 0x000000050d0db221 */ /* 0x004fe20000010000 */
[----:B------:R-:W-:Y:S02]  /*1900*/  @!P0 IMAD R5, R3, R6, R0 ;  /* 0x0000000603058224 */ /* 0x000fe400078e0200 */
[----:B------:R-:W-:Y:S01]  /*1910*/  @!P3 FADD.FTZ R12, R12, R4 ;  /* 0x000000040c0cb221 */ /* 0x000fe20000010000 */
[----:B------:R-:W2:Y:S01]  /*1920*/  @!P5 LDG.E.64 R6, desc[UR8][R30.64] ;  /* 0x000000081e06d981 */ /* 0x000ea2000c1e1b00 */
[----:B------:R-:W-:Y:S01]  /*1930*/  ISETP.EQ.OR P3, PT, R11, UR7, P2 ;  /* 0x000000070b007c0c */ /* 0x000fe20009762670 */
[----:B------:R-:W-:-:S06]  /*1940*/  @!P0 IMAD.WIDE.U32 R4, R5, 0x8, R14 ;  /* 0x0000000805048825 */ /* 0x000fcc00078e000e */
[----:B------:R-:W4:Y:S01]  /*1950*/  @!P0 LDG.E.64 R4, desc[UR8][R4.64] ;  /* 0x0000000804048981 */ /* 0x000f22000c1e1b00 */
[----:B---3--:R-:W-:Y:S01]  /*1960*/  @!P4 FADD.FTZ R13, R13, R9 ;  /* 0x000000090d0dc221 */ /* 0x008fe20000010000 */
[----:B------:R-:W-:-:S04]  /*1970*/  @!P4 FADD.FTZ R12, R12, R8 ;  /* 0x000000080c0cc221 */ /* 0x000fc80000010000 */
[----:B------:R-:W-:-:S04]  /*1980*/  @!P3 IMAD R9, R3, R11, R0 ;  /* 0x0000000b0309b224 */ /* 0x000fc800078e0200 */
[----:B------:R-:W-:-:S06]  /*1990*/  @!P3 IMAD.WIDE.U32 R8, R9, 0x8, R14 ;  /* 0x000000080908b825 */ /* 0x000fcc00078e000e */
[----:B------:R-:W3:Y:S01]  /*19a0*/  @!P3 LDG.E.64 R8, desc[UR8][R8.64] ;  /* 0x000000080808b981 */ /* 0x000ee2000c1e1b00 */
[----:B--2---:R-:W-:Y:S01]  /*19b0*/  @!P5 FADD.FTZ R12, R12, R6 ;  /* 0x000000060c0cd221 */ /* 0x004fe20000010000 */
[----:B------:R-:W-:Y:S01]  /*19c0*/  IADD3 R6, R11, 0x1, RZ ;  /* 0x000000010b067810 */ /* 0x000fe20007ffe0ff */
[----:B------:R-:W-:Y:S01]  /*19d0*/  @!P5 FADD.FTZ R13, R13, R7 ;  /* 0x000000070d0dd221 */ /* 0x000fe20000010000 */
[----:B------:R-:W-:Y:S02]  /*19e0*/  IADD3 R7, R11, 0x2, RZ ;  /* 0x000000020b077810 */ /* 0x000fe40007ffe0ff */
[----:B------:R-:W-:Y:S02]  /*19f0*/  ISETP.EQ.OR P5, PT, R6, UR7, P2 ;  /* 0x0000000706007c0c */ /* 0x000fe400097a2670 */
[----:B------:R-:W-:Y:S01]  /*1a00*/  ISETP.EQ.OR P6, PT, R7, UR7, P2 ;  /* 0x0000000707007c0c */ /* 0x000fe200097c2670 */
[----:B----4-:R-:W-:Y:S01]  /*1a10*/  @!P0 FADD.FTZ R12, R12, R4 ;  /* 0x000000040c0c8221 */ /* 0x010fe20000010000 */
[----:B------:R-:W-:-:S04]  /*1a20*/  IADD3 R4, R11, 0x3, RZ ;  /* 0x000000030b047810 */ /* 0x000fc80007ffe0ff */
[----:B------:R-:W-:Y:S01]  /*1a30*/  ISETP.EQ.OR P4, PT, R4, UR7, P2 ;  /* 0x0000000704007c0c */ /* 0x000fe20009782670 */
[----:B------:R-:W-:-:S04]  /*1a40*/  @!P0 FADD.FTZ R13, R13, R5 ;  /* 0x000000050d0d8221 */ /* 0x000fc80000010000 */
[C-C-:B------:R-:W-:Y:S02]  /*1a50*/  @!P5 IMAD R31, R3.reuse, R6, R0.reuse ;  /* 0x00000006031fd224 */ /* 0x140fe400078e0200 */
[----:B------:R-:W-:Y:S02]  /*1a60*/  @!P6 IMAD R7, R3, R7, R0 ;  /* 0x000000070307e224 */ /* 0x000fe400078e0200 */
[----:B------:R-:W-:-:S04]  /*1a70*/  @!P5 IMAD.WIDE.U32 R30, R31, 0x8, R14 ;  /* 0x000000081f1ed825 */ /* 0x000fc800078e000e */
[----:B---3--:R-:W-:Y:S01]  /*1a80*/  @!P3 FADD.FTZ R13, R13, R9 ;  /* 0x000000090d0db221 */ /* 0x008fe20000010000 */
[----:B------:R-:W-:-:S04]  /*1a90*/  @!P6 IMAD.WIDE.U32 R6, R7, 0x8, R14 ;  /* 0x000000080706e825 */ /* 0x000fc800078e000e */
[----:B------:R-:W-:Y:S01]  /*1aa0*/  @!P3 FADD.FTZ R12, R12, R8 ;  /* 0x000000080c0cb221 */ /* 0x000fe20000010000 */
[----:B------:R-:W-:Y:S02]  /*1ab0*/  @!P4 IMAD R9, R3, R4, R0 ;  /* 0x000000040309c224 */ /* 0x000fe400078e0200 */
[----:B------:R-:W2:Y:S02]  /*1ac0*/  @!P5 LDG.E.64 R4, desc[UR8][R30.64] ;  /* 0x000000081e04d981 */ /* 0x000ea4000c1e1b00 */
[----:B------:R-:W-:Y:S02]  /*1ad0*/  @!P4 IMAD.WIDE.U32 R8, R9, 0x8, R14 ;  /* 0x000000080908c825 */ /* 0x000fe400078e000e */
[----:B------:R-:W3:Y:S04]  /*1ae0*/  @!P6 LDG.E.64 R6, desc[UR8][R6.64] ;  /* 0x000000080606e981 */ /* 0x000ee8000c1e1b00 */
[----:B------:R-:W4:Y:S01]  /*1af0*/  @!P4 LDG.E.64 R8, desc[UR8][R8.64] ;  /* 0x000000080808c981 */ /* 0x000f22000c1e1b00 */
[----:B------:R-:W-:-:S02]  /*1b00*/  IADD3 R10, R10, -0x4, RZ ;  /* 0xfffffffc0a0a7810 */ /* 0x000fc40007ffe0ff */
[----:B------:R-:W-:Y:S02]  /*1b10*/  PLOP3.LUT P0, PT, PT, PT, PT, 0x8, 0x0 ;  /* 0x000000000000781c */ /* 0x000fe40003f0e170 */
[----:B------:R-:W-:Y:S02]  /*1b20*/  IADD3 R10, R10, -0x4, RZ ;  /* 0xfffffffc0a0a7810 */ /* 0x000fe40007ffe0ff */
[----:B------:R-:W-:Y:S01]  /*1b30*/  IADD3 R11, R11, 0x4, RZ ;  /* 0x000000040b0b7810 */ /* 0x000fe20007ffe0ff */
[----:B--2---:R-:W-:Y:S01]  /*1b40*/  @!P5 FADD.FTZ R12, R12, R4 ;  /* 0x000000040c0cd221 */ /* 0x004fe20000010000 */
[----:B------:R-:W-:-:S03]  /*1b50*/  @!P5 FADD.FTZ R13, R13, R5 ;  /* 0x000000050d0dd221 */ /* 0x000fc60000010000 */
[----:B---3--:R-:W-:Y:S01]  /*1b60*/  @!P6 FADD.FTZ R12, R12, R6 ;  /* 0x000000060c0ce221 */ /* 0x008fe20000010000 */
[----:B------:R-:W-:-:S03]  /*1b70*/  @!P6 FADD.FTZ R13, R13, R7 ;  /* 0x000000070d0de221 */ /* 0x000fc60000010000 */
[----:B----4-:R-:W-:Y:S01]  /*1b80*/  @!P4 FADD.FTZ R12, R12, R8 ;  /* 0x000000080c0cc221 */ /* 0x010fe20000010000 */
[----:B------:R-:W-:-:S07]  /*1b90*/  @!P4 FADD.FTZ R13, R13, R9 ;  /* 0x000000090d0dc221 */ /* 0x000fce0000010000 */
.L_x_2046:
[----:B------:R-:W-:-:S13]  /*1ba0*/  ISETP.NE.OR P0, PT, R10, RZ, P0 ;  /* 0x000000ff0a00720c */ /* 0x000fda0000705670 */
[----:B------:R-:W-:Y:S05]  /*1bb0*/  @!P0 BRA `(.L_x_2042) ;  /* 0x00000000007c8947 */ /* 0x000fea0003800000 */
.L_x_2043:
        /* <DEDUP_REMOVED lines=8> */
[----:B------:R-:W-:-:S04]  /*1c40*/  IADD3 R8, R11, 0x3, RZ ;  /* 0x000000030b087810 */ /* 0x000fc80007ffe0ff */
[----:B------:R-:W-:-:S05]  /*1c50*/  ISETP.EQ.OR P5, PT, R8, UR7, P2 ;  /* 0x0000000708007c0c */ /* 0x000fca00097a2670 */
[C-C-:B------:R-:W-:Y:S02]  /*1c60*/  @!P3 IMAD R31, R3.reuse, R31, R0.reuse ;  /* 0x0000001f031fb224 */ /* 0x140fe400078e0200 */
[----:B------:R-:W-:Y:S02]  /*1c70*/  @!P4 IMAD R7, R3, R7, R0 ;  /* 0x000000070307c224 */ /* 0x000fe400078e0200 */
[----:B------:R-:W-:-:S04]  /*1c80*/  @!P3 IMAD.WIDE.U32 R30, R31, 0x8, R14 ;  /* 0x000000081f1eb825 */ /* 0x000fc800078e000e */
[----:B------:R-:W-:-:S04]  /*1c90*/  @!P4 IMAD.WIDE.U32 R6, R7, 0x8, R14 ;  /* 0x000000080706c825 */ /* 0x000fc800078e000e */
[----:B------:R-:W-:Y:S02]  /*1ca0*/  @!P5 IMAD R9, R3, R8, R0 ;  /* 0x000000080309d224 */ /* 0x000fe400078e0200 */
[----:B------:R-:W3:Y:S02]  /*1cb0*/  @!P4 LDG.E.64 R6, desc[UR8][R6.64] ;  /* 0x000000080606c981 */ /* 0x000ee4000c1e1b00 */
[----:B------:R-:W-:-:S06]  /*1cc0*/  @!P5 IMAD.WIDE.U32 R8, R9, 0x8, R14 ;  /* 0x000000080908d825 */ /* 0x000fcc00078e000e */
[----:B------:R-:W4:Y:S01]  /*1cd0*/  @!P5 LDG.E.64 R8, desc[UR8][R8.64] ;  /* 0x000000080808d981 */ /* 0x000f22000c1e1b00 */
[----:B--2---:R-:W-:Y:S01]  /*1ce0*/  @!P0 FADD.FTZ R12, R12, R4 ;  /* 0x000000040c0c8221 */ /* 0x004fe20000010000 */
[----:B------:R-:W-:Y:S02]  /*1cf0*/  @!P0 FADD.FTZ R13, R13, R5 ;  /* 0x000000050d0d8221 */ /* 0x000fe40000010000 */
[----:B------:R-:W2:Y:S01]  /*1d00*/  @!P3 LDG.E.64 R4, desc[UR8][R30.64] ;  /* 0x000000081e04b981 */ /* 0x000ea2000c1e1b00 */
[----:B------:R-:W-:-:S04]  /*1d10*/  IADD3 R10, R10, -0x4, RZ ;  /* 0xfffffffc0a0a7810 */ /* 0x000fc80007ffe0ff */
[----:B------:R-:W-:Y:S02]  /*1d20*/  ISETP.NE.AND P0, PT, R10, RZ, PT ;  /* 0x000000ff0a00720c */ /* 0x000fe40003f05270 */
[----:B------:R-:W-:Y:S01]  /*1d30*/  IADD3 R11, R11, 0x4, RZ ;  /* 0x000000040b0b7810 */ /* 0x000fe20007ffe0ff */
[----:B--2---:R-:W-:Y:S01]  /*1d40*/  @!P3 FADD.FTZ R12, R12, R4 ;  /* 0x000000040c0cb221 */ /* 0x004fe20000010000 */
[----:B------:R-:W-:-:S03]  /*1d50*/  @!P3 FADD.FTZ R13, R13, R5 ;  /* 0x000000050d0db221 */ /* 0x000fc60000010000 */
[----:B---3--:R-:W-:Y:S01]  /*1d60*/  @!P4 FADD.FTZ R12, R12, R6 ;  /* 0x000000060c0cc221 */ /* 0x008fe20000010000 */
[----:B------:R-:W-:-:S03]  /*1d70*/  @!P4 FADD.FTZ R13, R13, R7 ;  /* 0x000000070d0dc221 */ /* 0x000fc60000010000 */
[----:B----4-:R-:W-:Y:S01]  /*1d80*/  @!P5 FADD.FTZ R12, R12, R8 ;  /* 0x000000080c0cd221 */ /* 0x010fe20000010000 */
[----:B------:R-:W-:Y:S01]  /*1d90*/  @!P5 FADD.FTZ R13, R13, R9 ;  /* 0x000000090d0dd221 */ /* 0x000fe20000010000 */
[----:B------:R-:W-:Y:S06]  /*1da0*/  @P0 BRA `(.L_x_2043) ;  /* 0xfffffffc00840947 */ /* 0x000fec000383ffff */
.L_x_2042:
        /* <DEDUP_REMOVED lines=12> */
.L_x_2048:
[----:B------:R-:W-:Y:S05]  /*1e70*/  BSYNC B0 ;  /* 0x0000000000007941 */ /* 0x000fea0003800000 */
.L_x_2047:
        /* <DEDUP_REMOVED lines=16> */
.L_x_2039:
[----:B------:R-:W1:Y:S01]  /*1f80*/  S2UR UR6, SR_CgaCtaId ;  /* 0x00000000000679c3 */ /* 0x000e620000008800 */
[----:B------:R-:W-:Y:S01]  /*1f90*/  UMOV UR5, 0x400 ;  /* 0x0000040000057882 */ /* 0x000fe20000000000 */
[----:B0-----:R-:W-:Y:S01]  /*1fa0*/  SHF.R.S32.HI R7, RZ, 0x1f, R28 ;  /* 0x0000001fff077819 */ /* 0x001fe2000001141c */
[----:B------:R-:W-:Y:S01]  /*1fb0*/  ULDC UR11, c[0x0][0x2a4] ;  /* 0x0000a900000b7ab9 */ /* 0x000fe20000000800 */
[C---:B------:R-:W-:Y:S01]  /*1fc0*/  SHF.L.U32 R6, R28.reuse, 0x2, RZ ;  /* 0x000000021c067819 */ /* 0x040fe200000006ff */
[----:B------:R-:W-:Y:S01]  /*1fd0*/  @P1 FMUL.FTZ R11, R13, UR11 ;  /* 0x0000000b0d0b1c20 */ /* 0x000fe20008410000 */
[----:B------:R-:W-:Y:S01]  /*1fe0*/  SHF.L.U64.HI R7, R28, 0x2, R7 ;  /* 0x000000021c077819 */ /* 0x000fe20000010207 */
[----:B------:R-:W-:Y:S01]  /*1ff0*/  @P1 FMUL.FTZ R10, R12, UR11 ;  /* 0x0000000b0c0a1c20 */ /* 0x000fe20008410000 */
[----:B------:R-:W0:Y:S01]  /*2000*/  @P1 LDC.64 R4, c[0x0][0x218] ;  /* 0x00008600ff041b82 */ /* 0x000e220000000a00 */
[----:B------:R-:W-:Y:S01]  /*2010*/  ULDC.64 UR12, c[0x0][0x228] ;  /* 0x00008a00000c7ab9 */ /* 0x000fe20000000a00 */
[----:B------:R-:W-:Y:S01]  /*2020*/  ULDC.64 UR14, c[0x0][0x230] ;  /* 0x00008c00000e7ab9 */ /* 0x000fe20000000a00 */
[----:B------:R-:W-:-:S02]  /*2030*/  IADD3 R14, P0, R6, UR12, RZ ;  /* 0x0000000c060e7c10 */ /* 0x000fc4000ff1e0ff */
[----:B------:R-:W-:Y:S02]  /*2040*/  IADD3 R6, P3, R6, UR14, RZ ;  /* 0x0000000e06067c10 */ /* 0x000fe4000ff7e0ff */
[C---:B------:R-:W-:Y:S02]  /*2050*/  IADD3.X R15, R7.reuse, UR13, RZ, P0, !PT ;  /* 0x0000000d070f7c10 */ /* 0x040fe400087fe4ff */
[----:B------:R-:W-:Y:S01]  /*2060*/  IADD3.X R7, R7, UR15, RZ, P3, !PT ;  /* 0x0000000f07077c10 */ /* 0x000fe20009ffe4ff */
[----:B------:R-:W-:Y:S01]  /*2070*/  ULDC.64 UR14, c[0x0][0x278] ;  /* 0x00009e00000e7ab9 */ /* 0x000fe20000000a00 */
[----:B-1----:R-:W-:Y:S01]  /*2080*/  ULEA UR5, UR6, UR5, 0x18 ;  /* 0x0000000506057291 */ /* 0x002fe2000f8ec03f */
[----:B0-----:R-:W-:-:S08]  /*2090*/  @P1 IMAD.WIDE R28, R18, 0x8, R4 ;  /* 0x00000008121c1825 */ /* 0x001fd000078e0204 */
[----:B------:R0:W-:Y:S04]  /*20a0*/  @!P2 STS.64 [UR5+0x50], R12 ;  /* 0x0000500cff00a988 */ /* 0x0001e80008000a05 */
[----:B------:R1:W-:Y:S01]  /*20b0*/  @P1 STG.E.64 desc[UR8][R28.64], R10 ;  /* 0x0000000a1c001986 */ /* 0x0003e2000c101b08 */
[----:B------:R-:W-:Y:S08]  /*20c0*/  BAR.SYNC.DEFER_BLOCKING 0x0 ;  /* 0x0000000000007b1d */ /* 0x000ff00000010000 */
[----:B0-----:R-:W0:Y:S01]  /*20d0*/  LDC R13, c[0x0][0x294] ;  /* 0x0000a500ff0d7b82 */ /* 0x001e220000000800 */
[----:B------:R2:W3:Y:S04]  /*20e0*/  LDG.E.64 R4, desc[UR8][R14.64] ;  /* 0x000000080e047981 */ /* 0x0004e8000c1e1b00 */
[----:B------:R-:W3:Y:S01]  /*20f0*/  LDG.E.64 R6, desc[UR8][R6.64] ;  /* 0x0000000806067981 */ /* 0x000ee2000c1e1b00 */
[----:B-1----:R-:W-:-:S02]  /*2100*/  SHF.R.U32.HI R10, RZ, 0x3, R2 ;  /* 0x00000003ff0a7819 */ /* 0x002fc40000011602 */
[----:B------:R-:W-:Y:S01]  /*2110*/  PRMT R11, R19, 0x7632, R11 ;  /* 0x00007632130b7816 */ /* 0x000fe2000000000b */
[----:B------:R-:W1:Y:S01]  /*2120*/  LDS.64 R8, [UR5+0x50] ;  /* 0x00005005ff087984 */ /* 0x000e620008000a00 */
[----:B------:R-:W-:Y:S01]  /*2130*/  ISETP.NE.AND P2, PT, RZ, UR10, PT ;  /* 0x0000000aff007c0c */ /* 0x000fe2000bf45270 */
[----:B0-----:R-:W-:Y:S01]  /*2140*/  IMAD R10, R13, UR7, R10 ;  /* 0x000000070d0a7c24 */ /* 0x001fe2000f8e020a */
[----:B------:R-:W-:Y:S02]  /*2150*/  SHF.L.U32 R19, R19, 0x10, RZ ;  /* 0x0000001013137819 */ /* 0x000fe400000006ff */
[C---:B------:R-:W-:Y:S02]  /*2160*/  PRMT R12, R20.reuse, 0x7632, R12 ;  /* 0x00007632140c7816 */ /* 0x040fe4000000000c */
[----:B------:R-:W-:Y:S02]  /*2170*/  SHF.L.U32 R11, R11, 0x10, RZ ;  /* 0x000000100b0b7819 */ /* 0x000fe400000006ff */
[----:B------:R-:W-:-:S02]  /*2180*/  SHF.L.U32 R13, R20, 0x10, RZ ;  /* 0x00000010140d7819 */ /* 0x000fc400000006ff */
[C---:B--2---:R-:W-:Y:S02]  /*2190*/  PRMT R14, R21.reuse, 0x7632, R14 ;  /* 0x00007632150e7816 */ /* 0x044fe4000000000e */
[----:B------:R-:W-:Y:S02]  /*21a0*/  PRMT R20, R22, 0x7632, R20 ;  /* 0x0000763216147816 */ /* 0x000fe40000000014 */
[----:B------:R-:W-:Y:S02]  /*21b0*/  SHF.L.U32 R29, R12, 0x10, RZ ;  /* 0x000000100c1d7819 */ /* 0x000fe400000006ff */
[----:B------:R-:W-:Y:S02]  /*21c0*/  SHF.R.S32.HI R15, RZ, 0x1f, R10 ;  /* 0x0000001fff0f7819 */ /* 0x000fe4000001140a */
[----:B------:R-:W-:Y:S02]  /*21d0*/  SHF.L.U32 R21, R21, 0x10, RZ ;  /* 0x0000001015157819 */ /* 0x000fe400000006ff */
[----:B------:R-:W-:-:S02]  /*21e0*/  SHF.L.U32 R31, R14, 0x10, RZ ;  /* 0x000000100e1f7819 */ /* 0x000fc400000006ff */
[----:B------:R-:W-:Y:S01]  /*21f0*/  SHF.L.U32 R33, R20, 0x10, RZ ;  /* 0x0000001014217819 */ /* 0x000fe200000006ff */
[----:B-1----:R-:W-:-:S04]  /*2200*/  FMUL.FTZ R8, R8, UR11 ;  /* 0x0000000b08087c20 */ /* 0x002fc80008410000 */
[C---:B------:R-:W-:Y:S01]  /*2210*/  FMUL.FTZ R30, R8.reuse, R8 ;  /* 0x00000008081e7220 */ /* 0x040fe20000410000 */
[--C-:B------:R-:W-:Y:S01]  /*2220*/  FADD.FTZ R12, R19, -R8.reuse ;  /* 0x80000008130c7221 */ /* 0x100fe20000010000 */
[----:B------:R-:W-:Y:S01]  /*2230*/  FADD.FTZ R14, R13, -R8 ;  /* 0x800000080d0e7221 */ /* 0x000fe20000010000 */
[----:B------:R-:W-:Y:S01]  /*2240*/  FADD.FTZ R20, -R8, R29 ;  /* 0x0000001d08147221 */ /* 0x000fe20000010100 */
[----:B------:R-:W-:Y:S01]  /*2250*/  FFMA.FTZ R9, R9, UR11, -R30 ;  /* 0x0000000b09097c23 */ /* 0x000fe2000801081e */
[----:B------:R-:W-:-:S04]  /*2260*/  FADD.FTZ R28, R21, -R8 ;  /* 0x80000008151c7221 */ /* 0x000fc80000010000 */
[----:B------:R-:W-:-:S13]  /*2270*/  FSETP.GTU.FTZ.AND P0, PT, R9, RZ, PT ;  /* 0x000000ff0900720b */ /* 0x000fda0003f1c000 */
[----:B------:R-:W0:Y:S02]  /*2280*/  @P0 LDC R30, c[0x0][0x238] ;  /* 0x00008e00ff1e0b82 */ /* 0x000e240000000800 */
[----:B0-----:R-:W-:Y:S01]  /*2290*/  @P0 FADD.FTZ R23, R9, R30 ;  /* 0x0000001e09170221 */ /* 0x001fe20000010000 */
[----:B------:R-:W-:Y:S01]  /*22a0*/  HFMA2.MMA R9, -RZ, RZ, 1.875, 0 ;  /* 0x3f800000ff097435 */ /* 0x000fe200000001ff */
[----:B------:R-:W-:-:S09]  /*22b0*/  FADD.FTZ R30, -R8, R31 ;  /* 0x0000001f081e7221 */ /* 0x000fd20000010100 */
[----:B------:R0:W1:Y:S01]  /*22c0*/  @P0 MUFU.RSQ R9, R23 ;  /* 0x0000001700090308 */ /* 0x0000620000001400 */
[----:B------:R-:W-:-:S04]  /*22d0*/  ISETP.GE.U32.AND P0, PT, R10, UR14, PT ;  /* 0x0000000e0a007c0c */ /* 0x000fc8000bf06070 */
[----:B------:R-:W-:Y:S02]  /*22e0*/  ISETP.GE.AND.EX P0, PT, R15, UR15, PT, P0 ;  /* 0x0000000f0f007c0c */ /* 0x000fe4000bf06300 */
[----:B0-----:R-:W-:Y:S01]  /*22f0*/  SHF.L.U32 R23, R22, 0x10, RZ ;  /* 0x0000001016177819 */ /* 0x001fe200000006ff */
[----:B------:R-:W-:Y:S01]  /*2300*/  FADD.FTZ R22, -R8, R11 ;  /* 0x0000000b08167221 */ /* 0x000fe20000010100 */
[----:B------:R-:W-:-:S03]  /*2310*/  ISETP.LT.U32.AND P0, PT, R2, 0x100, !P0 ;  /* 0x000001000200780c */ /* 0x000fc60004701070 */
[----:B------:R-:W-:Y:S01]  /*2320*/  FADD.FTZ R32, R23, -R8 ;  /* 0x8000000817207221 */ /* 0x000fe20000010000 */
[----:B------:R-:W-:Y:S01]  /*2330*/  FADD.FTZ R8, -R8, R33 ;  /* 0x0000002108087221 */ /* 0x000fe20000010100 */
[-C--:B-1----:R-:W-:Y:S01]  /*2340*/  FMUL.FTZ R11, R12, R9.reuse ;  /* 0x000000090c0b7220 */ /* 0x082fe20000410000 */
[----:B------:R-:W-:-:S03]  /*2350*/  FMUL.FTZ R22, R22, R9 ;  /* 0x0000000916167220 */ /* 0x000fc60000410000 */
[----:B---3--:R-:W-:Y:S01]  /*2360*/  FFMA.FTZ R11, R4, R11, R6 ;  /* 0x0000000b040b7223 */ /* 0x008fe20000010006 */
[----:B------:R-:W-:Y:S01]  /*2370*/  FFMA.FTZ R34, R5, R22, R7 ;  /* 0x0000001605227223 */ /* 0x000fe20000010007 */
[----:B------:R-:W-:Y:S06]  /*2380*/  @!P2 BRA `(.L_x_2049) ;  /* 0x000000000028a947 */ /* 0x000fec0003800000 */
        /* <DEDUP_REMOVED lines=10> */
.L_x_2049:
[----:B------:R-:W-:Y:S04]  /*2430*/  BSSY B0, `(.L_x_2050) ;  /* 0x000000e000007945 */ /* 0x000fe80003800000 */
[----:B------:R-:W-:Y:S05]  /*2440*/  @!P0 BRA `(.L_x_2051) ;  /* 0x0000000000308947 */ /* 0x000fea0003800000 */
[----:B------:R-:W-:Y:S01]  /*2450*/  ULDC.64 UR12, c[0x0][0x270] ;  /* 0x00009c00000c7ab9 */ /* 0x000fe20000000a00 */
[----:B------:R-:W-:Y:S01]  /*2460*/  MOV R12, R24 ;  /* 0x00000018000c7202 */ /* 0x000fe20000000f00 */
[----:B------:R-:W-:Y:S01]  /*2470*/  IMAD R15, R15, UR12, RZ ;  /* 0x0000000c0f0f7c24 */ /* 0x000fe2000f8e02ff */
[----:B------:R-:W-:Y:S02]  /*2480*/  MOV R13, R27 ;  /* 0x0000001b000d7202 */ /* 0x000fe40000000f00 */
[----:B------:R-:W-:Y:S01]  /*2490*/  F2FP.BF16.F32.PACK_AB R11, R34, R11 ;  /* 0x0000000b220b723e */ /* 0x000fe200000010ff */
[C---:B------:R-:W-:Y:S02]  /*24a0*/  IMAD R15, R10.reuse, UR13, R15 ;  /* 0x0000000d0a0f7c24 */ /* 0x040fe4000f8e020f */
[----:B------:R-:W-:Y:S01]  /*24b0*/  IMAD.WIDE.U32 R12, R10, UR12, R12 ;  /* 0x0000000c0a0c7c25 */ /* 0x000fe2000f8e000c */
[----:B------:R-:W-:-:S04]  /*24c0*/  ULDC.64 UR12, c[0x0][0x210] ;  /* 0x00008400000c7ab9 */ /* 0x000fc80000000a00 */
[----:B------:R-:W-:Y:S02]  /*24d0*/  IADD3 R15, R13, R15, RZ ;  /* 0x0000000f0d0f7210 */ /* 0x000fe40007ffe0ff */
[----:B------:R-:W-:-:S04]  /*24e0*/  LEA R22, P0, R12, UR12, 0x1 ;  /* 0x0000000c0c167c11 */ /* 0x000fc8000f8008ff */
[----:B------:R-:W-:-:S05]  /*24f0*/  LEA.HI.X R23, R12, UR13, R15, 0x1, P0 ;  /* 0x0000000d0c177c11 */ /* 0x000fca00080f0c0f */
[----:B------:R0:W-:Y:S04]  /*2500*/  STG.E desc[UR8][R22.64], R11 ;  /* 0x0000000b16007986 */ /* 0x0001e8000c101908 */
.L_x_2051:
[----:B------:R-:W-:Y:S05]  /*2510*/  BSYNC B0 ;  /* 0x0000000000007941 */ /* 0x000fea0003800000 */
.L_x_2050:
[-C--:B------:R-:W-:Y:S01]  /*2520*/  FMUL.FTZ R13, R14, R9.reuse ;  /* 0x000000090e0d7220 */ /* 0x080fe20000410000 */
[-C--:B------:R-:W-:Y:S01]  /*2530*/  FMUL.FTZ R15, R28, R9.reuse ;  /* 0x000000091c0f7220 */ /* 0x080fe20000410000 */
[----:B------:R-:W-:Y:S01]  /*2540*/  FMUL.FTZ R19, R32, R9 ;  /* 0x0000000920137220 */ /* 0x000fe20000410000 */
[----:B------:R-:W-:Y:S01]  /*2550*/  IADD3 R12, R10, 0x20, RZ ;  /* 0x000000200a0c7810 */ /* 0x000fe20007ffe0ff */
[--C-:B------:R-:W-:Y:S01]  /*2560*/  FFMA.FTZ R13, R4, R13, R6.reuse ;  /* 0x0000000d040d7223 */ /* 0x100fe20000010006 */
[----:B0-----:R-:W-:Y:S01]  /*2570*/  IADD3 R11, R10, 0x40, RZ ;  /* 0x000000400a0b7810 */ /* 0x001fe20007ffe0ff */
[----:B------:R-:W-:Y:S01]  /*2580*/  FMUL.FTZ R30, R30, R9 ;  /* 0x000000091e1e7220 */ /* 0x000fe20000410000 */
[----:B------:R-:W-:Y:S01]  /*2590*/  IADD3 R14, R10, 0x60, RZ ;  /* 0x000000600a0e7810 */ /* 0x000fe20007ffe0ff */
[C-C-:B------:R-:W-:Y:S01]  /*25a0*/  FFMA.FTZ R10, R4.reuse, R15, R6.reuse ;  /* 0x0000000f040a7223 */ /* 0x140fe20000010006 */
[----:B------:R-:W-:Y:S01]  /*25b0*/  FFMA.FTZ R6, R4, R19, R6 ;  /* 0x0000001304067223 */ /* 0x000fe20000010006 */
[----:B------:R-:W-:Y:S01]  /*25c0*/  ISETP.GE.U32.AND P0, PT, R12, UR14, PT ;  /* 0x0000000e0c007c0c */ /* 0x000fe2000bf06070 */
[-C--:B------:R-:W-:Y:S01]  /*25d0*/  FMUL.FTZ R8, R8, R9.reuse ;  /* 0x0000000908087220 */ /* 0x080fe20000410000 */
[----:B------:R-:W-:Y:S01]  /*25e0*/  ISETP.GE.U32.AND P3, PT, R11, UR14, PT ;  /* 0x0000000e0b007c0c */ /* 0x000fe2000bf66070 */
[----:B------:R-:W-:Y:S01]  /*25f0*/  FMUL.FTZ R20, R20, R9 ;  /* 0x0000000914147220 */ /* 0x000fe20000410000 */
[----:B------:R-:W-:Y:S01]  /*2600*/  ISETP.GE.U32.AND P4, PT, R14, UR14, PT ;  /* 0x0000000e0e007c0c */ /* 0x000fe2000bf86070 */
[C-C-:B------:R-:W-:Y:S01]  /*2610*/  FFMA.FTZ R23, R5.reuse, R30, R7.reuse ;  /* 0x0000001e05177223 */ /* 0x140fe20000010007 */
[----:B------:R-:W-:Y:S01]  /*2620*/  SHF.R.S32.HI R4, RZ, 0x1f, R12 ;  /* 0x0000001fff047819 */ /* 0x000fe2000001140c */
[C---:B------:R-:W-:Y:S01]  /*2630*/  FFMA.FTZ R21, R5.reuse, R8, R7 ;  /* 0x0000000805157223 */ /* 0x040fe20000010007 */
[----:B------:R-:W-:Y:S01]  /*2640*/  SHF.R.S32.HI R15, RZ, 0x1f, R11 ;  /* 0x0000001fff0f7819 */ /* 0x000fe2000001140b */
[----:B------:R-:W-:Y:S01]  /*2650*/  FFMA.FTZ R20, R5, R20, R7 ;  /* 0x0000001405147223 */ /* 0x000fe20000010007 */
[----:B------:R-:W-:-:S02]  /*2660*/  SHF.R.S32.HI R19, RZ, 0x1f, R14 ;  /* 0x0000001fff137819 */ /* 0x000fc4000001140e */
[----:B------:R-:W-:Y:S02]  /*2670*/  ISETP.GE.AND.EX P0, PT, R4, UR15, PT, P0 ;  /* 0x0000000f04007c0c */ /* 0x000fe4000bf06300 */
[----:B------:R-:W-:Y:S02]  /*2680*/  ISETP.GE.AND.EX P3, PT, R15, UR15, PT, P3 ;  /* 0x0000000f0f007c0c */ /* 0x000fe4000bf66330 */
[----:B------:R-:W-:Y:S02]  /*2690*/  ISETP.GE.AND.EX P4, PT, R19, UR15, PT, P4 ;  /* 0x0000000f13007c0c */ /* 0x000fe4000bf86340 */
[C---:B------:R-:W-:Y:S02]  /*26a0*/  ISETP.LT.U32.AND P0, PT, R2.reuse, 0x100, !P0 ;  /* 0x000001000200780c */ /* 0x040fe40004701070 */
[C---:B------:R-:W-:Y:S02]  /*26b0*/  ISETP.LT.U32.AND P3, PT, R2.reuse, 0x100, !P3 ;  /* 0x000001000200780c */ /* 0x040fe40005f61070 */
[----:B------:R-:W-:Y:S01]  /*26c0*/  ISETP.LT.U32.AND P4, PT, R2, 0x100, !P4 ;  /* 0x000001000200780c */ /* 0x000fe20006781070 */
[----:B------:R-:W-:-:S12]  /*26d0*/  @!P2 BRA `(.L_x_2052) ;  /* 0x000000000028a947 */ /* 0x000fd80003800000 */
        /* <DEDUP_REMOVED lines=10> */
.L_x_2052:
        /* <DEDUP_REMOVED lines=14> */
.L_x_2054:
[----:B------:R-:W-:Y:S05]  /*2860*/  BSYNC B0 ;  /* 0x0000000000007941 */ /* 0x000fea0003800000 */
.L_x_2053:
[----:B------:R-:W-:Y:S05]  /*2870*/  @!P2 BRA `(.L_x_2055) ;  /* 0x000000000028a947 */ /* 0x000fea0003800000 */
[----:B------:R-:W-:Y:S01]  /*2880*/  FMUL.FTZ R4, R10, -1.4426950216293334961 ;  /* 0xbfb8aa3b0a047820 */ /* 0x000fe20000410000 */
[----:B------:R-:W-:-:S05]  /*2890*/  FMUL.FTZ R7, R23, -1.4426950216293334961 ;  /* 0xbfb8aa3b17077820 */ /* 0x000fca0000410000 */
[----:B------:R-:W1:Y:S08]  /*28a0*/  MUFU.EX2 R4, R4 ;  /* 0x0000000400047308 */ /* 0x000e700000000800 */
[----:B------:R-:W0:Y:S01]  /*28b0*/  MUFU.EX2 R7, R7 ;  /* 0x0000000700077308 */ /* 0x000e220000000800 */
[----:B-1----:R-:W-:-:S07]  /*28c0*/  FADD.FTZ R5, R4, 1 ;  /* 0x3f80000004057421 */ /* 0x002fce0000010000 */
[----:B------:R-:W1:Y:S01]  /*28d0*/  MUFU.RCP R5, R5 ;  /* 0x0000000500057308 */ /* 0x000e620000001000 */
[----:B0-----:R-:W-:-:S07]  /*28e0*/  FADD.FTZ R8, R7, 1 ;  /* 0x3f80000007087421 */ /* 0x001fce0000010000 */
[----:B------:R-:W0:Y:S01]  /*28f0*/  MUFU.RCP R8, R8 ;  /* 0x0000000800087308 */ /* 0x000e220000001000 */
[----:B-1----:R-:W-:Y:S01]  /*2900*/  FMUL.FTZ R10, R10, R5 ;  /* 0x000000050a0a7220 */ /* 0x002fe20000410000 */
[----:B0-----:R-:W-:-:S07]  /*2910*/  FMUL.FTZ R23, R23, R8 ;  /* 0x0000000817177220 */ /* 0x001fce0000410000 */
.L_x_2055:
[----:B------:R-:W-:Y:S04]  /*2920*/  BSSY B0, `(.L_x_2056) ;  /* 0x000000e000007945 */ /* 0x000fe80003800000 */
[----:B------:R-:W-:Y:S05]  /*2930*/  @!P3 BRA `(.L_x_2057) ;  /* 0x000000000030b947 */ /* 0x000fea0003800000 */
[----:B------:R-:W-:Y:S01]  /*2940*/  ULDC.64 UR12, c[0x0][0x270] ;  /* 0x00009c00000c7ab9 */ /* 0x000fe20000000a00 */
[----:B------:R-:W-:Y:S01]  /*2950*/  MOV R4, R24 ;  /* 0x0000001800047202 */ /* 0x000fe20000000f00 */
[----:B0-----:R-:W-:Y:S01]  /*2960*/  IMAD R8, R15, UR12, RZ ;  /* 0x0000000c0f087c24 */ /* 0x001fe2000f8e02ff */
[----:B------:R-:W-:Y:S02]  /*2970*/  MOV R5, R27 ;  /* 0x0000001b00057202 */ /* 0x000fe40000000f00 */
        /* <DEDUP_REMOVED lines=8> */
.L_x_2057:
[----:B------:R-:W-:Y:S05]  /*2a00*/  BSYNC B0 ;  /* 0x0000000000007941 */ /* 0x000fea0003800000 */
.L_x_2056:
[----:B------:R-:W-:Y:S05]  /*2a10*/  @!P2 BRA `(.L_x_2058) ;  /* 0x000000000028a947 */ /* 0x000fea0003800000 */
[----:B------:R-:W-:Y:S01]  /*2a20*/  FMUL.FTZ R4, R6, -1.4426950216293334961 ;  /* 0xbfb8aa3b06047820 */ /* 0x000fe20000410000 */
[----:B------:R-:W-:-:S05]  /*2a30*/  FMUL.FTZ R7, R21, -1.4426950216293334961 ;  /* 0xbfb8aa3b15077820 */ /* 0x000fca0000410000 */
[----:B------:R-:W2:Y:S08]  /*2a40*/  MUFU.EX2 R4, R4 ;  /* 0x0000000400047308 */ /* 0x000eb00000000800 */
[----:B------:R-:W0:Y:S01]  /*2a50*/  MUFU.EX2 R7, R7 ;  /* 0x0000000700077308 */ /* 0x000e220000000800 */
[----:B--2---:R-:W-:-:S07]  /*2a60*/  FADD.FTZ R5, R4, 1 ;  /* 0x3f80000004057421 */ /* 0x004fce0000010000 */
[----:B------:R-:W2:Y:S01]  /*2a70*/  MUFU.RCP R5, R5 ;  /* 0x0000000500057308 */ /* 0x000ea20000001000 */
[----:B01----:R-:W-:-:S07]  /*2a80*/  FADD.FTZ R8, R7, 1 ;  /* 0x3f80000007087421 */ /* 0x003fce0000010000 */
[----:B------:R-:W0:Y:S01]  /*2a90*/  MUFU.RCP R8, R8 ;  /* 0x0000000800087308 */ /* 0x000e220000001000 */
[----:B--2---:R-:W-:Y:S01]  /*2aa0*/  FMUL.FTZ R6, R6, R5 ;  /* 0x0000000506067220 */ /* 0x004fe20000410000 */
[----:B0-----:R-:W-:-:S07]  /*2ab0*/  FMUL.FTZ R21, R21, R8 ;  /* 0x0000000815157220 */ /* 0x001fce0000410000 */
.L_x_2058:
[----:B------:R-:W-:Y:S04]  /*2ac0*/  BSSY B0, `(.L_x_2059) ;  /* 0x000000d000007945 */ /* 0x000fe80003800000 */
[----:B------:R-:W-:Y:S05]  /*2ad0*/  @!P4 BRA `(.L_x_2060) ;  /* 0x00000000002cc947 */ /* 0x000fea0003800000 */
        /* <DEDUP_REMOVED lines=11> */
.L_x_2060:
[----:B------:R-:W-:Y:S05]  /*2b90*/  BSYNC B0 ;  /* 0x0000000000007941 */ /* 0x000fea0003800000 */
.L_x_2059:
[----:B------:R-:W-:Y:S02]  /*2ba0*/  IADD3 R18, R3, R18, RZ ;  /* 0x0000001203127210 */ /* 0x000fe40007ffe0ff */
[----:B------:R-:W-:Y:S02]  /*2bb0*/  IADD3 R17, R17, 0x1, RZ ;  /* 0x0000000111117810 */ /* 0x000fe40007ffe0ff */
[----:B------:R-:W-:-:S13]  /*2bc0*/  ISETP.GE.AND P0, PT, R18, UR4, PT ;  /* 0x0000000412007c0c */ /* 0x000fda000bf06270 */
[----:B------:R-:W-:Y:S05]  /*2bd0*/  @!P0 BRA `(.L_x_2061) ;  /* 0xffffffd400548947 */ /* 0x000fea000383ffff */
[----:B------:R-:W-:Y:S05]  /*2be0*/  EXIT ;  /* 0x000000000000794d */ /* 0x000fea0003800000 */
.L_x_2062:
        /* <DEDUP_REMOVED lines=9> */
.L_x_3333:


//--------------------- .text._Z35group_norm_nhwc_fwd_one_pass_kernelI11Bf16IOFp32WLi256ELi16ELi256EEv26Group_norm_nhwc_fwd_params --------------------------
	.section	.text._Z35group_norm_nhwc_fwd_one_pass_kernelI11Bf16IOFp32WLi256ELi16ELi256EEv26Group_norm_nhwc_fwd_params,"ax",@progbits
	.align	128
        .global         _Z35group_norm_nhwc_fwd_one_pass_kernelI11Bf16IOFp32WLi256ELi16ELi256EEv26Group_norm_nhwc_fwd_params
        .type           _Z35group_norm_nhwc_fwd_one_pass_kernelI11Bf16IOFp32WLi256ELi16ELi256EEv26Group_norm_nhwc_fwd_params,@function
        .size           _Z35group_norm_nhwc_fwd_one_pass_kernelI11Bf16IOFp32WLi256ELi16ELi256EEv26Group_norm_nhwc_fwd_params,(.L_x_3334 - _Z35group_norm_nhwc_fwd_one_pass_kernelI11Bf16IOFp32WLi256ELi16ELi256EEv26Group_norm_nhwc_fwd_params)
        .other          _Z35group_norm_nhwc_fwd_one_pass_kernelI11Bf16IOFp32WLi256ELi16ELi256EEv26Group_norm_nhwc_fwd_params,@"STO_CUDA_ENTRY STV_DEFAULT"
_Z35group_norm_nhwc_fwd_one_pass_kernelI11Bf16IOFp32WLi256ELi16ELi256EEv26Group_norm_nhwc_fwd_params:
.text._Z35group_norm_nhwc_fwd_one_pass_kernelI11Bf16IOFp32WLi256ELi16ELi256EEv26Group_norm_nhwc_fwd_params:
[----:B------:R-:W-:Y:S08]  /*0000*/  LDC R1, c[0x0][0x28] ;  /* 0x00000a00ff017b82 */ /* 0x000ff00000000800 */
[----:B------:R-:W0:Y:S01]  /*0010*/  S2UR UR6, SR_CTAID.Y ;  /* 0x00000000000679c3 */ /* 0x000e220000002600 */
[----:B------:R-:W-:Y:S01]  /*0020*/  ULDC UR5, c[0x0][0x288] ;  /* 0x0000a20000057ab9 */ /* 0x000fe20000000800 */
[----:B------:R-:W-:-:S02]  /*0030*/  ULDC UR4, c[0x0][0x258] ;  /* 0x0000960000047ab9 */ /* 0x000fc40000000800 */
[----:B------:R-:W-:Y:S01]  /*0040*/  UIMAD UR5, UR5, UR4, URZ ;  /* 0x00000004050572a4 */ /* 0x000fe2000f8e023f */
[----:B0-----:R-:W-:-:S05]  /*0050*/  MOV R0, UR6 ;  /* 0x0000000600007c02 */ /* 0x001fca0008000f00 */
[----:B------:R-:W-:-:S13]  /*0060*/  ISETP.GE.AND P0, PT, R0, UR5, PT ;  /* 0x0000000500007c0c */ /* 0x000fda000bf06270 */
[----:B------:R-:W-:Y:S05]  /*0070*/  @P0 EXIT ;  /* 0x000000000000094d */ /* 0x000fea0003800000 */
[----:B------:R-:W0:Y:S01]  /*0080*/  S2R R43, SR_TID.X ;  /* 0x00000000002b7919 */ /* 0x000e220000002100 */
[----:B------:R-:W1:Y:S01]  /*0090*/  S2UR UR10, SR_CTAID.X ;  /* 0x00000000000a79c3 */ /* 0x000e620000002500 */
[----:B------:R-:W-:Y:S01]  /*00a0*/  UMOV UR4, 0x400 ;  /* 0x0000040000047882 */ /* 0x000fe20000000000 */
[----:B------:R-:W-:Y:S01]  /*00b0*/  R2UR UR13, R0 ;  /* 0x00000000000d72ca */ /* 0x000fe200000e0000 */
[----:B------:R-:W2:Y:S01]  /*00c0*/  S2R R44, SR_LANEID ;  /* 0x00000000002c7919 */ /* 0x000ea20000000000 */
[----:B------:R-:W-:Y:S01]  /*00d0*/  ULDC.64 UR8, c[0x0][0x278] ;  /* 0x00009e0000087ab9 */ /* 0x000fe20000000a00 */
[----:B------:R-:W-:Y:S01]  /*00e0*/  ULDC UR11, c[0x0][0x10] ;  /* 0x00000400000b7ab9 */ /* 0x000fe20000000800 */
[----:B------:R-:W-:Y:S02]  /*00f0*/  ULDC.U8 UR12, c[0x0][0x28c] ;  /* 0x0000a300000c7ab9 */ /* 0x000fe40000000000 */
[----:B------:R-:W1:Y:S08]  /*0100*/  LDC R3, c[0x0][0x294] ;  /* 0x0000a500ff037b82 */ /* 0x000e700000000800 */
[----:B------:R-:W3:Y:S01]  /*0110*/  S2UR UR6, SR_CgaCtaId ;  /* 0x00000000000679c3 */ /* 0x000ee20000008800 */
[----:B0-----:R-:W-:-:S02]  /*0120*/  SHF.R.U32.HI R2, RZ, 0x3, R43 ;  /* 0x00000003ff027819 */ /* 0x001fc4000001162b */
[----:B------:R-:W-:Y:S02]  /*0130*/  SHF.R.S32.HI R4, RZ, 0x1f, R43 ;  /* 0x0000001fff047819 */ /* 0x000fe4000001142b */
[----:B------:R-:W-:Y:S01]  /*0140*/  ISETP.GE.U32.AND P1, PT, R43, 0x100, PT ;  /* 0x000001002b00780c */ /* 0x000fe20003f26070 */
[----:B-1----:R-:W-:Y:S01]  /*0150*/  IMAD R2, R3, UR10, R2 ;  /* 0x0000000a03027c24 */ /* 0x002fe2000f8e0202 */
[----:B------:R-:W-:Y:S01]  /*0160*/  LEA.HI R4, R4, R43, RZ, 0x5 ;  /* 0x0000002b04047211 */ /* 0x000fe200078f28ff */
[----:B---3--:R-:W-:-:S03]  /*0170*/  ULEA UR4, UR6, UR4, 0x18 ;  /* 0x0000000406047291 */ /* 0x008fc6000f8ec03f */
[C---:B------:R-:W-:Y:S02]  /*0180*/  IADD3 R42, R2.reuse, 0x20, RZ ;  /* 0x00000020022a7810 */ /* 0x040fe40007ffe0ff */
[C---:B------:R-:W-:Y:S02]  /*0190*/  IADD3 R41, R2.reuse, 0x40, RZ ;  /* 0x0000004002297810 */ /* 0x040fe40007ffe0ff */
[----:B------:R-:W-:Y:S02]  /*01a0*/  IADD3 R40, R2, 0x60, RZ ;  /* 0x0000006002287810 */ /* 0x000fe40007ffe0ff */
[----:B------:R-:W-:Y:S02]  /*01b0*/  ISETP.LT.U32.AND P3, PT, R42, UR8, PT ;  /* 0x000000082a007c0c */ /* 0x000fe4000bf61070 */
[----:B------:R-:W-:Y:S02]  /*01c0*/  ISETP.LT.U32.AND P2, PT, R41, UR8, PT ;  /* 0x0000000829007c0c */ /* 0x000fe4000bf41070 */
[----:B------:R-:W-:-:S02]  /*01d0*/  SHF.R.S32.HI R7, RZ, 0x1f, R42 ;  /* 0x0000001fff077819 */ /* 0x000fc4000001142a */
[----:B------:R-:W-:Y:S02]  /*01e0*/  SHF.R.S32.HI R6, RZ, 0x1f, R41 ;  /* 0x0000001fff067819 */ /* 0x000fe40000011429 */
[----:B------:R-:W-:Y:S02]  /*01f0*/  ISETP.LT.U32.AND P0, PT, R40, UR8, PT ;  /* 0x0000000828007c0c */ /* 0x000fe4000bf01070 */
[----:B------:R-:W-:Y:S02]  /*0200*/  SHF.R.S32.HI R5, RZ, 0x1f, R40 ;  /* 0x0000001fff057819 */ /* 0x000fe40000011428 */
[----:B------:R-:W-:Y:S02]  /*0210*/  SHF.R.S32.HI R4, RZ, 0x5, R4 ;  /* 0x00000005ff047819 */ /* 0x000fe40000011404 */
[C---:B------:R-:W-:Y:S02]  /*0220*/  IADD3 R36, R2.reuse, 0x80, RZ ;  /* 0x0000008002247810 */ /* 0x040fe40007ffe0ff */
[----:B------:R-:W-:-:S02]  /*0230*/  IADD3 R35, R2, 0xa0, RZ ;  /* 0x000000a002237810 */ /* 0x000fc40007ffe0ff */
[C---:B------:R-:W-:Y:S02]  /*0240*/  IADD3 R34, R2.reuse, 0xc0, RZ ;  /* 0x000000c002227810 */ /* 0x040fe40007ffe0ff */
[----:B------:R-:W-:Y:S02]  /*0250*/  IADD3 R37, R2, 0xe0, RZ ;  /* 0x000000e002257810 */ /* 0x000fe40007ffe0ff */
[----:B------:R-:W-:Y:S02]  /*0260*/  ISETP.LT.AND.EX P3, PT, R7, UR9, !P1, P3 ;  /* 0x0000000907007c0c */ /* 0x000fe4000cf61330 */
[----:B------:R-:W-:Y:S02]  /*0270*/  ISETP.LT.AND.EX P2, PT, R6, UR9, !P1, P2 ;  /* 0x0000000906007c0c */ /* 0x000fe4000cf41320 */
[----:B------:R-:W-:Y:S01]  /*0280*/  ISETP.LT.AND.EX P1, PT, R5, UR9, !P1, P0 ;  /* 0x0000000905007c0c */ /* 0x000fe2000cf21300 */
[----:B------:R-:W-:Y:S01]  /*0290*/  ULDC.64 UR8, c[0x0][0x208] ;  /* 0x0000820000087ab9 */ /* 0x000fe20000000a00 */
[----:B------:R-:W-:Y:S01]  /*02a0*/  LEA R39, R4, UR4, 0x3 ;  /* 0x0000000404277c11 */ /* 0x000fe2000f8e18ff */
[----:B------:R-:W-:Y:S01]  /*02b0*/  UMOV UR4, URZ ;  /* 0x0000003f00047c82 */ /* 0x000fe20008000000 */
[----:B------:R-:W-:-:S02]  /*02c0*/  SHF.R.S32.HI R5, RZ, 0x1f, R36 ;  /* 0x0000001fff057819 */ /* 0x000fc40000011424 */
[----:B------:R-:W-:Y:S02]  /*02d0*/  SHF.R.S32.HI R4, RZ, 0x1f, R35 ;  /* 0x0000001fff047819 */ /* 0x000fe40000011423 */
[----:B------:R-:W-:Y:S02]  /*02e0*/  SHF.R.S32.HI R3, RZ, 0x1f, R34 ;  /* 0x0000001fff037819 */ /* 0x000fe40000011422 */
[----:B--2---:R-:W-:-:S07]  /*02f0*/  SHF.R.S32.HI R45, RZ, 0x1f, R37 ;  /* 0x0000001fff2d7819 */ /* 0x004fce0000011425 */
.L_x_2099:
[----:B01----:R-:W0:Y:S01]  /*0300*/  LDC R9, c[0x0][0x288] ;  /* 0x0000a200ff097b82 */ /* 0x003e220000000800 */
[----:B------:R-:W-:Y:S01]  /*0310*/  IABS R8, UR13 ;  /* 0x0000000d00087c13 */ /* 0x000fe20008000000 */
[----:B------:R-:W-:Y:S01]  /*0320*/  ULDC.64 UR14, c[0x0][0x278] ;  /* 0x00009e00000e7ab9 */ /* 0x000fe20000000a00 */
[----:B------:R-:W-:Y:S01]  /*0330*/  ULDC.64 UR6, c[0x0][0x280] ;  /* 0x0000a00000067ab9 */ /* 0x000fe20000000a00 */
[----:B------:R-:W-:Y:S02]  /*0340*/  SHF.R.S32.HI R38, RZ, 0x1f, R2 ;  /* 0x0000001fff267819 */ /* 0x000fe40000011402 */
[----:B------:R-:W-:Y:S02]  /*0350*/  SHF.R.S32.HI R16, RZ, 0x1f, R42 ;  /* 0x0000001fff107819 */ /* 0x000fe4000001142a */
[----:B------:R-:W1:Y:S01]  /*0360*/  @P3 LDC.64 R12, c[0x0][0x270] ;  /* 0x00009c00ff0c3b82 */ /* 0x000e620000000a00 */
[----:B------:R-:W-:Y:S02]  /*0370*/  SHF.R.S32.HI R22, RZ, 0x1f, R36 ;  /* 0x0000001fff167819 */ /* 0x000fe40000011424 */
[----:B------:R-:W-:-:S02]  /*0380*/  SHF.R.S32.HI R25, RZ, 0x1f, R35 ;  /* 0x0000001fff197819 */ /* 0x000fc40000011423 */
[----:B------:R-:W-:-:S03]  /*0390*/  SHF.R.S32.HI R23, RZ, 0x1f, R40 ;  /* 0x0000001fff177819 */ /* 0x000fc60000011428 */
[----:B--2---:R-:W2:Y:S01]  /*03a0*/  @P1 LDC.64 R14, c[0x0][0x270] ;  /* 0x00009c00ff0e1b82 */ /* 0x004ea20000000a00 */
[----:B0-----:R-:W-:-:S07]  /*03b0*/  IABS R6, R9 ;  /* 0x0000000900067213 */ /* 0x001fce0000000000 */
[----:B------:R-:W0:Y:S01]  /*03c0*/  @P2 LDC.64 R10, c[0x0][0x220] ;  /* 0x00008800ff0a2b82 */ /* 0x000e220000000a00 */
[----:B------:R-:W3:Y:S01]  /*03d0*/  I2F.RP R3, R6 ;  /* 0x0000000600037306 */ /* 0x000ee20000209400 */
[----:B-1----:R-:W-:Y:S01]  /*03e0*/  @P3 IMAD R19, R16, R12, RZ ;  /* 0x0000000c10133224 */ /* 0x002fe200078e02ff */
[----:B------:R-:W-:-:S03]  /*03f0*/  SHF.R.S32.HI R16, RZ, 0x1f, R41 ;  /* 0x0000001fff107819 */ /* 0x000fc60000011429 */
[----:B------:R-:W-:-:S03]  /*0400*/  @P3 IMAD R19, R42, R13, R19 ;  /* 0x0000000d2a133224 */ /* 0x000fc600078e0213 */
[----:B---3--:R-:W1:Y:S02]  /*0410*/  MUFU.RCP R3, R3 ;  /* 0x0000000300037308 */ /* 0x008e640000001000 */
[----:B-1----:R-:W-:-:S06]  /*0420*/  IADD3 R4, R3, 0xffffffe, RZ ;  /* 0x0ffffffe03047810 */ /* 0x002fcc0007ffe0ff */
[----:B------:R1:W3:Y:S02]  /*0430*/  F2I.FTZ.U32.TRUNC.NTZ R5, R4 ;  /* 0x0000000400057305 */ /* 0x0002e4000021f000 */
[----:B-1----:R-:W-:Y:S01]  /*0440*/  HFMA2.MMA R4, -RZ, RZ, 0, 0 ;  /* 0x00000000ff047435 */ /* 0x002fe200000001ff */
[----:B---3--:R-:W-:-:S05]  /*0450*/  IADD3 R7, RZ, -R5, RZ ;  /* 0x80000005ff077210 */ /* 0x008fca0007ffe0ff */
[----:B------:R-:W-:-:S04]  /*0460*/  IMAD R7, R7, R6, RZ ;  /* 0x0000000607077224 */ /* 0x000fc800078e02ff */
[----:B------:R-:W-:Y:S01]  /*0470*/  IMAD.HI.U32 R5, R5, R7, R4 ;  /* 0x0000000705057227 */ /* 0x000fe200078e0004 */
[----:B------:R-:W-:-:S05]  /*0480*/  MOV R7, R8 ;  /* 0x0000000800077202 */ /* 0x000fca0000000f00 */
[----:B------:R-:W-:-:S05]  /*0490*/  IMAD.HI.U32 R5, R5, R7, RZ ;  /* 0x0000000705057227 */ /* 0x000fca00078e00ff */
[----:B------:R-:W-:-:S05]  /*04a0*/  IADD3 R3, -R5, RZ, RZ ;  /* 0x000000ff05037210 */ /* 0x000fca0007ffe1ff */
[----:B------:R-:W-:-:S05]  /*04b0*/  IMAD R3, R6, R3, R7 ;  /* 0x0000000306037224 */ /* 0x000fca00078e0207 */
[----:B------:R-:W-:-:S13]  /*04c0*/  ISETP.GT.U32.AND P4, PT, R6, R3, PT ;  /* 0x000000030600720c */ /* 0x000fda0003f84070 */
[-C--:B------:R-:W-:Y:S02]  /*04d0*/  @!P4 IADD3 R3, R3, -R6.reuse, RZ ;  /* 0x800000060303c210 */ /* 0x080fe40007ffe0ff */
[----:B------:R-:W-:Y:S02]  /*04e0*/  @!P4 IADD3 R5, R5, 0x1, RZ ;  /* 0x000000010505c810 */ /* 0x000fe40007ffe0ff */
[----:B------:R-:W-:Y:S02]  /*04f0*/  ISETP.GE.U32.AND P0, PT, R3, R6, PT ;  /* 0x000000060300720c */ /* 0x000fe40003f06070 */
[C---:B------:R-:W-:Y:S01]  /*0500*/  LOP3.LUT R3, R9.reuse, UR13, RZ, 0x3c, !PT ;  /* 0x0000000d09037c12 */ /* 0x040fe2000f8e3cff */
[----:B------:R-:W1:Y:S01]  /*0510*/  @P3 LDC.64 R6, c[0x0][0x220] ;  /* 0x00008800ff063b82 */ /* 0x000e620000000a00 */
[----:B------:R-:W-:Y:S02]  /*0520*/  ISETP.NE.AND P4, PT, R9, RZ, PT ;  /* 0x000000ff0900720c */ /* 0x000fe40003f85270 */
[----:B------:R-:W-:-:S02]  /*0530*/  ISETP.GE.AND P5, PT, R3, RZ, PT ;  /* 0x000000ff0300720c */ /* 0x000fc40003fa6270 */
[----:B------:R-:W-:-:S04]  /*0540*/  SHF.L.U32 R3, R43, 0x1, RZ ;  /* 0x000000012b037819 */ /* 0x000fc800000006ff */
[----:B------:R-:W-:Y:S02]  /*0550*/  LOP3.LUT R3, R3, 0xe, RZ, 0xc0, !PT ;  /* 0x0000000e03037812 */ /* 0x000fe400078ec0ff */
[----:B------:R-:W-:Y:S02]  /*0560*/  @P0 IADD3 R5, R5, 0x1, RZ ;  /* 0x0000000105050810 */ /* 0x000fe40007ffe0ff */
[----:B------:R-:W-:Y:S02]  /*0570*/  ISETP.GE.U32.AND P0, PT, R35, UR14, PT ;  /* 0x0000000e23007c0c */ /* 0x000fe4000bf06070 */
[----:B------:R-:W-:Y:S02]  /*0580*/  MOV R29, R5 ;  /* 0x00000005001d7202 */ /* 0x000fe40000000f00 */
[----:B------:R-:W3:Y:S01]  /*0590*/  @P2 LDC.64 R4, c[0x0][0x270] ;  /* 0x00009c00ff042b82 */ /* 0x000ee20000000a00 */
[----:B------:R-:W-:Y:S02]  /*05a0*/  ISETP.GE.AND.EX P0, PT, R25, UR15, PT, P0 ;  /* 0x0000000f19007c0c */ /* 0x000fe4000bf06300 */
[----:B------:R-:W-:-:S02]  /*05b0*/  @!P5 IADD3 R29, -R29, RZ, RZ ;  /* 0x000000ff1d1dd210 */ /* 0x000fc40007ffe1ff */
[----:B------:R-:W-:Y:S02]  /*05c0*/  @!P4 LOP3.LUT R29, RZ, R9, RZ, 0x33, !PT ;  /* 0x00000009ff1dc212 */ /* 0x000fe400078e33ff */
[----:B------:R-:W-:Y:S02]  /*05d0*/  ISETP.GE.U32.AND P4, PT, R2, UR14, PT ;  /* 0x0000000e02007c0c */ /* 0x000fe4000bf86070 */
[----:B------:R-:W-:Y:S02]  /*05e0*/  IADD3 R30, -R29, RZ, RZ ;  /* 0x000000ff1d1e7210 */ /* 0x000fe40007ffe1ff */
[----:B------:R-:W-:Y:S02]  /*05f0*/  ISETP.GE.AND.EX P4, PT, R38, UR15, PT, P4 ;  /* 0x0000000f26007c0c */ /* 0x000fe4000bf86340 */
[----:B------:R-:W-:Y:S01]  /*0600*/  ISETP.GE.U32.AND P5, PT, R36, UR14, PT ;  /* 0x0000000e24007c0c */ /* 0x000fe2000bfa6070 */
[----:B------:R-:W-:Y:S01]  /*0610*/  IMAD R30, R9, R30, UR13 ;  /* 0x0000000d091e7e24 */ /* 0x000fe2000f8e021e */
[----:B------:R-:W-:-:S02]  /*0620*/  ISETP.GT.U32.OR P4, PT, R43, 0xff, P4 ;  /* 0x000000ff2b00780c */ /* 0x000fc40002784470 */
[----:B------:R-:W-:Y:S02]  /*0630*/  ISETP.GE.AND.EX P5, PT, R22, UR15, PT, P5 ;  /* 0x0000000f16007c0c */ /* 0x000fe4000bfa6350 */
[----:B------:R-:W-:Y:S02]  /*0640*/  LEA R30, R30, R3, 0x4 ;  /* 0x000000031e1e7211 */ /* 0x000fe400078e20ff */
[----:B------:R-:W-:Y:S02]  /*0650*/  SHF.R.S32.HI R3, RZ, 0x1f, R29 ;  /* 0x0000001fff037819 */ /* 0x000fe4000001141d */
[----:B------:R-:W-:Y:S01]  /*0660*/  SHF.R.S32.HI R31, RZ, 0x1f, R30 ;  /* 0x0000001fff1f7819 */ /* 0x000fe2000001141e */
[----:B---3--:R-:W-:Y:S01]  /*0670*/  @P2 IMAD R18, R16, R4, RZ ;  /* 0x0000000410122224 */ /* 0x008fe200078e02ff */
[----:B------:R-:W-:Y:S01]  /*0680*/  ISETP.LT.U32.AND P5, PT, R43, 0x100, !P5 ;  /* 0x000001002b00780c */ /* 0x000fe20006fa1070 */
[----:B------:R-:W-:Y:S01]  /*0690*/  IMAD R8, R3, UR6, RZ ;  /* 0x0000000603087c24 */ /* 0x000fe2000f8e02ff */
[----:B------:R-:W-:Y:S01]  /*06a0*/  ISETP.LT.U32.AND P0, PT, R43, 0x100, !P0 ;  /* 0x000001002b00780c */ /* 0x000fe20004701070 */
[----:B------:R-:W3:Y:S01]  /*06b0*/  @!P4 LDC.64 R16, c[0x0][0x270] ;  /* 0x00009c00ff10cb82 */ /* 0x000ee20000000a00 */
[----:B------:R-:W-:-:S02]  /*06c0*/  @P2 IMAD R3, R41, R5, R18 ;  /* 0x0000000529032224 */ /* 0x000fc400078e0212 */
[C---:B------:R-:W-:Y:S02]  /*06d0*/  IMAD R27, R29.reuse, UR7, R8 ;  /* 0x000000071d1b7c24 */ /* 0x040fe4000f8e0208 */
[----:B------:R-:W-:-:S03]  /*06e0*/  IMAD.WIDE.U32 R28, R29, UR6, R30 ;  /* 0x000000061d1c7c25 */ /* 0x000fc6000f8e001e */
[----:B------:R-:W4:Y:S02]  /*06f0*/  @P1 LDC.64 R8, c[0x0][0x220] ;  /* 0x00008800ff081b82 */ /* 0x000f240000000a00 */
[----:B------:R-:W-:Y:S02]  /*0700*/  IADD3 R27, R29, R27, RZ ;  /* 0x0000001b1d1b7210 */ /* 0x000fe40007ffe0ff */
[-C--:B------:R-:W-:Y:S02]  /*0710*/  @P3 MOV R26, R28.reuse ;  /* 0x0000001c001a3202 */ /* 0x080fe40000000f00 */
[----:B------:R-:W-:Y:S02]  /*0720*/  @P2 MOV R18, R28 ;  /* 0x0000001c00122202 */ /* 0x000fe40000000f00 */
[----:B------:R-:W5:Y:S01]  /*0730*/  @P5 LDC.64 R20, c[0x0][0x270] ;  /* 0x00009c00ff145b82 */ /* 0x000f620000000a00 */
[----:B------:R-:W-:-:S05]  /*0740*/  @P3 IMAD.WIDE.U32 R12, R42, R12, R26 ;  /* 0x0000000c2a0c3225 */ /* 0x000fca00078e001a */
[----:B------:R-:W-:Y:S02]  /*0750*/  @P3 IADD3 R13, R13, R19, RZ ;  /* 0x000000130d0d3210 */ /* 0x000fe40007ffe0ff */
[----:B------:R-:W-:Y:S02]  /*0760*/  @P2 MOV R19, R27 ;  /* 0x0000001b00132202 */ /* 0x000fe40000000f00 */
[----:B-1----:R-:W-:Y:S01]  /*0770*/  @P3 LEA R6, P6, R12, R6, 0x1 ;  /* 0x000000060c063211 */ /* 0x002fe200078c08ff */
[----:B------:R-:W-:-:S03]  /*0780*/  @P2 IMAD.WIDE.U32 R4, R41, R4, R18 ;  /* 0x0000000429042225 */ /* 0x000fc600078e0012 */
[----:B------:R-:W-:Y:S01]  /*0790*/  @P3 LEA.HI.X R7, R12, R7, R13, 0x1, P6 ;  /* 0x000000070c073211 */ /* 0x000fe200030f0c0d */
[----:B------:R-:W1:Y:S01]  /*07a0*/  @!P4 LDC.64 R18, c[0x0][0x220] ;  /* 0x00008800ff12cb82 */ /* 0x000e620000000a00 */
[----:B------:R-:W-:Y:S01]  /*07b0*/  @P1 MOV R13, R27 ;  /* 0x0000001b000d1202 */ /* 0x000fe20000000f00 */
[----:B--2---:R-:W-:Y:S01]  /*07c0*/  @P1 IMAD R12, R23, R14, RZ ;  /* 0x0000000e170c1224 */ /* 0x004fe200078e02ff */
[----:B------:R-:W-:Y:S02]  /*07d0*/  @P2 IADD3 R5, R5, R3, RZ ;  /* 0x0000000305052210 */ /* 0x000fe40007ffe0ff */
[----:B0-----:R-:W-:Y:S01]  /*07e0*/  @P2 LEA R10, P6, R4, R10, 0x1 ;  /* 0x0000000a040a2211 */ /* 0x001fe200078c08ff */
[----:B------:R-:W-:Y:S01]  /*07f0*/  @P1 IMAD R3, R40, R15, R12 ;  /* 0x0000000f28031224 */ /* 0x000fe200078e020c */
[----:B------:R-:W-:Y:S02]  /*0800*/  @P1 MOV R12, R28 ;  /* 0x0000001c000c1202 */ /* 0x000fe40000000f00 */
[----:B------:R-:W-:Y:S01]  /*0810*/  @P2 LEA.HI.X R11, R4, R11, R5, 0x1, P6 ;  /* 0x0000000b040b2211 */ /* 0x000fe200030f0c05 */
[----:B-----5:R-:W-:Y:S01]  /*0820*/  @P5 IMAD R24, R22, R20, RZ ;  /* 0x0000001416185224 */ /* 0x020fe200078e02ff */
[----:B------:R-:W0:Y:S01]  /*0830*/  @P0 LDC.64 R4, c[0x0][0x270] ;  /* 0x00009c00ff040b82 */ /* 0x000e220000000a00 */
[----:B------:R-:W-:Y:S01]  /*0840*/  @P1 IMAD.WIDE.U32 R14, R40, R14, R12 ;  /* 0x0000000e280e1225 */ /* 0x000fe200078e000c */
[----:B------:R-:W-:-:S02]  /*0850*/  @P5 MOV R22, R28 ;  /* 0x0000001c00165202 */ /* 0x000fc40000000f00 */
[----:B------:R-:W-:Y:S01]  /*0860*/  @P5 MOV R23, R27 ;  /* 0x0000001b00175202 */ /* 0x000fe20000000f00 */
[----:B------:R-:W-:Y:S01]  /*0870*/  @P5 IMAD R24, R36, R21, R24 ;  /* 0x0000001524185224 */ /* 0x000fe200078e0218 */
[----:B------:R-:W-:Y:S01]  /*0880*/  @P1 IADD3 R3, R15, R3, RZ ;  /* 0x000000030f031210 */ /* 0x000fe20007ffe0ff */
[----:B---3--:R-:W-:Y:S01]  /*0890*/  @!P4 IMAD R15, R38, R16, RZ ;  /* 0x00000010260fc224 */ /* 0x008fe200078e02ff */
[----:B----4-:R-:W-:Y:S01]  /*08a0*/  @P1 LEA R8, P6, R14, R8, 0x1 ;  /* 0x000000080e081211 */ /* 0x010fe200078c08ff */
[----:B------:R-:W2:Y:S01]  /*08b0*/  @P5 LDC.64 R12, c[0x0][0x220] ;  /* 0x00008800ff0c5b82 */ /* 0x000ea20000000a00 */
[----:B------:R-:W-:Y:S02]  /*08c0*/  @P5 IMAD.WIDE.U32 R20, R36, R20, R22 ;  /* 0x0000001424145225 */ /* 0x000fe400078e0016 */
[----:B------:R-:W-:Y:S02]  /*08d0*/  @P1 LEA.HI.X R9, R14, R9, R3, 0x1, P6 ;  /* 0x000000090e091211 */ /* 0x000fe400030f0c03 */
[----:B------:R-:W-:Y:S01]  /*08e0*/  @!P4 IMAD R3, R2, R17, R15 ;  /* 0x000000110203c224 */ /* 0x000fe200078e020f */
[----:B------:R-:W-:-:S02]  /*08f0*/  @!P4 MOV R14, R28 ;  /* 0x0000001c000ec202 */ /* 0x000fc40000000f00 */
[----:B------:R-:W-:Y:S02]  /*0900*/  @!P4 MOV R15, R27 ;  /* 0x0000001b000fc202 */ /* 0x000fe40000000f00 */
[----:B------:R-:W-:Y:S01]  /*0910*/  @P5 IADD3 R24, R21, R24, RZ ;  /* 0x0000001815185210 */ /* 0x000fe20007ffe0ff */
[----:B------:R-:W-:Y:S02]  /*0920*/  @!P4 IMAD.WIDE.U32 R14, R2, R16, R14 ;  /* 0x00000010020ec225 */ /* 0x000fe400078e000e */
[----:B------:R-:W3:Y:S03]  /*0930*/  @P0 LDC.64 R16, c[0x0][0x220] ;  /* 0x00008800ff100b82 */ /* 0x000ee60000000a00 */
[----:B------:R-:W-:Y:S02]  /*0940*/  @!P4 IADD3 R3, R15, R3, RZ ;  /* 0x000000030f03c210 */ /* 0x000fe40007ffe0ff */
[----:B-1----:R-:W-:-:S02]  /*0950*/  @!P4 LEA R18, P6, R14, R18, 0x1 ;  /* 0x000000120e12c211 */ /* 0x002fc400078c08ff */
[----:B------:R-:W-:Y:S02]  /*0960*/  @P0 MOV R15, R27 ;  /* 0x0000001b000f0202 */ /* 0x000fe40000000f00 */
[----:B------:R-:W-:Y:S01]  /*0970*/  @!P4 LEA.HI.X R19, R14, R19, R3, 0x1, P6 ;  /* 0x000000130e13c211 */ /* 0x000fe200030f0c03 */
[----:B0-----:R-:W-:Y:S01]  /*0980*/  @P0 IMAD R14, R25, R4, RZ ;  /* 0x00000004190e0224 */ /* 0x001fe200078e02ff */
[----:B------:R-:W-:Y:S01]  /*0990*/  HFMA2.MMA R3, -RZ, RZ, 0, 0 ;  /* 0x00000000ff037435 */ /* 0x000fe200000001ff */
[C---:B--2---:R-:W-:Y:S02]  /*09a0*/  @P5 LEA R12, P6, R20.reuse, R12, 0x1 ;  /* 0x0000000c140c5211 */ /* 0x044fe400078c08ff */
[----:B------:R-:W-:Y:S01]  /*09b0*/  @P0 IMAD R5, R35, R5, R14 ;  /* 0x0000000523050224 */ /* 0x000fe200078e020e */
[----:B------:R-:W-:Y:S02]  /*09c0*/  @P0 MOV R14, R28 ;  /* 0x0000001c000e0202 */ /* 0x000fe40000000f00 */
[----:B------:R-:W-:-:S02]  /*09d0*/  @P5 LEA.HI.X R13, R20, R13, R24, 0x1, P6 ;  /* 0x0000000d140d5211 */ /* 0x000fc400030f0c18 */
[----:B------:R-:W-:Y:S01]  /*09e0*/  SHF.R.S32.HI R25, RZ, 0x1f, R34 ;  /* 0x0000001fff197819 */ /* 0x000fe20000011422 */
[----:B------:R-:W-:Y:S01]  /*09f0*/  @P0 IMAD.WIDE.U32 R14, R35, R4, R14 ;  /* 0x00000004230e0225 */ /* 0x000fe200078e000e */
[----:B------:R-:W-:Y:S01]  /*0a00*/  ISETP.GE.U32.AND P6, PT, R34, UR14, PT ;  /* 0x0000000e22007c0c */ /* 0x000fe2000bfc6070 */
[----:B------:R-:W2:Y:S03]  /*0a10*/  @P5 LDG.E R3, desc[UR8][R12.64] ;  /* 0x000000080c035981 */ /* 0x000ea6000c1e1900 */
[----:B------:R-:W-:Y:S02]  /*0a20*/  ISETP.GE.AND.EX P6, PT, R25, UR15, PT, P6 ;  /* 0x0000000f19007c0c */ /* 0x000fe4000bfc6360 */
[----:B------:R-:W-:Y:S02]  /*0a30*/  @P0 IADD3 R4, R15, R5, RZ ;  /* 0x000000050f040210 */ /* 0x000fe40007ffe0ff */
[----:B---3--:R-:W-:-:S02]  /*0a40*/  @P0 LEA R16, P5, R14, R16, 0x1 ;  /* 0x000000100e100211 */ /* 0x008fc400078a08ff */
[----:B------:R-:W-:Y:S02]  /*0a50*/  ISETP.LT.U32.AND P6, PT, R43, 0x100, !P6 ;  /* 0x000001002b00780c */ /* 0x000fe400077c1070 */
[----:B------:R-:W-:Y:S02]  /*0a60*/  @P0 LEA.HI.X R17, R14, R17, R4, 0x1, P5 ;  /* 0x000000110e110211 */ /* 0x000fe400028f0c04 */
[----:B------:R-:W-:Y:S02]  /*0a70*/  CS2R R4, SRZ ;  /* 0x0000000000047805 */ /* 0x000fe4000001ff00 */
[----:B------:R-:W-:-:S04]  /*0a80*/  ISETP.GE.U32.AND P5, PT, R37, UR14, PT ;  /* 0x0000000e25007c0c */ /* 0x000fc8000bfa6070 */
[----:B------:R-:W-:Y:S01]  /*0a90*/  ISETP.GE.AND.EX P5, PT, R45, UR15, PT, P5 ;  /* 0x0000000f2d007c0c */ /* 0x000fe2000bfa6350 */
[----:B------:R0:W3:Y:S03]  /*0aa0*/  @P3 LDG.E R4, desc[UR8][R6.64] ;  /* 0x0000000806043981 */ /* 0x0000e6000c1e1900 */
[----:B------:R-:W-:Y:S01]  /*0ab0*/  ISETP.LT.U32.AND P5, PT, R43, 0x100, !P5 ;  /* 0x000001002b00780c */ /* 0x000fe20006fa1070 */
[----:B------:R-:W1:Y:S01]  /*0ac0*/  @P6 LDC.64 R14, c[0x0][0x270] ;  /* 0x00009c00ff0e6b82 */ /* 0x000e620000000a00 */
[----:B------:R-:W4:Y:S01]  /*0ad0*/  @!P4 LDG.E R5, desc[UR8][R18.64] ;  /* 0x000000081205c981 */ /* 0x000f22000c1e1900 */
[----:B0-----:R-:W-:-:S06]  /*0ae0*/  CS2R R6, SRZ ;  /* 0x0000000000067805 */ /* 0x001fcc000001ff00 */
[----:B------:R0:W5:Y:S04]  /*0af0*/  @P2 LDG.E R6, desc[UR8][R10.64] ;  /* 0x000000080a062981 */ /* 0x000168000c1e1900 */
[----:B------:R-:W1:Y:S01]  /*0b00*/  @P5 LDC.64 R12, c[0x0][0x270] ;  /* 0x00009c00ff0c5b82 */ /* 0x000e620000000a00 */
[----:B------:R1:W2:Y:S07]  /*0b10*/  @P1 LDG.E R7, desc[UR8][R8.64] ;  /* 0x0000000808071981 */ /* 0x0002ae000c1e1900 */
[----:B0-----:R-:W0:Y:S01]  /*0b20*/  @P6 LDC.64 R10, c[0x0][0x220] ;  /* 0x00008800ff0a6b82 */ /* 0x001e220000000a00 */
[----:B------:R-:W-:Y:S01]  /*0b30*/  HFMA2.MMA R20, -RZ, RZ, 0, 0 ;  /* 0x00000000ff147435 */ /* 0x000fe200000001ff */
[----:B-1----:R-:W-:Y:S01]  /*0b40*/  @P6 IMAD R21, R25, R14, RZ ;  /* 0x0000000e19156224 */ /* 0x002fe200078e02ff */
[----:B------:R-:W-:-:S05]  /*0b50*/  @P6 MOV R18, R28 ;  /* 0x0000001c00126202 */ /* 0x000fca0000000f00 */
[----:B------:R-:W1:Y:S01]  /*0b60*/  @P5 LDC.64 R8, c[0x0][0x220] ;  /* 0x00008800ff085b82 */ /* 0x000e620000000a00 */
[----:B------:R-:W-:Y:S01]  /*0b70*/  @P6 MOV R19, R27 ;  /* 0x0000001b00136202 */ /* 0x000fe20000000f00 */
[C---:B------:R-:W-:Y:S01]  /*0b80*/  @P6 IMAD R21, R34.reuse, R15, R21 ;  /* 0x0000000f22156224 */ /* 0x040fe200078e0215 */
[----:B------:R0:W2:Y:S01]  /*0b90*/  @P0 LDG.E R20, desc[UR8][R16.64] ;  /* 0x0000000810140981 */ /* 0x0000a2000c1e1900 */
[----:B------:R-:W-:-:S04]  /*0ba0*/  @P6 IMAD.WIDE.U32 R14, R34, R14, R18 ;  /* 0x0000000e220e6225 */ /* 0x000fc800078e0012 */
[----:B------:R-:W-:Y:S01]  /*0bb0*/  @P5 IMAD R18, R45, R12, RZ ;  /* 0x0000000c2d125224 */ /* 0x000fe200078e02ff */
[----:B------:R-:W-:Y:S02]  /*0bc0*/  @P6 IADD3 R21, R15, R21, RZ ;  /* 0x000000150f156210 */ /* 0x000fe40007ffe0ff */
[----:B0-----:R-:W-:Y:S02]  /*0bd0*/  @P5 MOV R16, R28 ;  /* 0x0000001c00105202 */ /* 0x001fe40000000f00 */
[----:B------:R-:W-:Y:S02]  /*0be0*/  @P5 MOV R17, R27 ;  /* 0x0000001b00115202 */ /* 0x000fe40000000f00 */
[C---:B------:R-:W-:Y:S01]  /*0bf0*/  @P6 LEA R10, P0, R14.reuse, R10, 0x1 ;  /* 0x0000000a0e0a6211 */ /* 0x040fe200078008ff */
[C---:B------:R-:W-:Y:S02]  /*0c00*/  @P5 IMAD R18, R37.reuse, R13, R18 ;  /* 0x0000000d25125224 */ /* 0x040fe400078e0212 */
[----:B------:R-:W-:Y:S01]  /*0c10*/  @P5 IMAD.WIDE.U32 R12, R37, R12, R16 ;  /* 0x0000000c250c5225 */ /* 0x000fe200078e0010 */
[----:B------:R-:W-:Y:S01]  /*0c20*/  @P6 LEA.HI.X R11, R14, R11, R21, 0x1, P0 ;  /* 0x0000000b0e0b6211 */ /* 0x000fe200000f0c15 */
[----:B------:R-:W-:-:S03]  /*0c30*/  HFMA2.MMA R21, -RZ, RZ, 0, 0 ;  /* 0x00000000ff157435 */ /* 0x000fc600000001ff */
[----:B------:R-:W-:Y:S02]  /*0c40*/  @P5 IADD3 R18, R13, R18, RZ ;  /* 0x000000120d125210 */ /* 0x000fe40007ffe0ff */
[C---:B-1----:R-:W-:Y:S02]  /*0c50*/  @P5 LEA R8, P0, R12.reuse, R8, 0x1 ;  /* 0x000000080c085211 */ /* 0x042fe400078008ff */
[----:B------:R-:W-:Y:S02]  /*0c60*/  MOV R22, RZ ;  /* 0x000000ff00167202 */ /* 0x000fe40000000f00 */
[----:B------:R-:W-:Y:S01]  /*0c70*/  @P5 LEA.HI.X R9, R12, R9, R18, 0x1, P0 ;  /* 0x000000090c095211 */ /* 0x000fe200000f0c12 */
[----:B------:R0:W2:Y:S04]  /*0c80*/  @P6 LDG.E R21, desc[UR8][R10.64] ;  /* 0x000000080a156981 */ /* 0x0000a8000c1e1900 */
[----:B------:R2:W2:Y:S01]  /*0c90*/  @P5 LDG.E R22, desc[UR8][R8.64] ;  /* 0x0000000808165981 */ /* 0x0004a2000c1e1900 */
[----:B------:R-:W-:-:S02]  /*0ca0*/  ISETP.GT.AND P0, PT, R44, 0x1e, PT ;  /* 0x0000001e2c00780c */ /* 0x000fc40003f04270 */
[----:B------:R-:W-:Y:S02]  /*0cb0*/  ISETP.NE.AND P6, PT, R44, RZ, PT ;  /* 0x000000ff2c00720c */ /* 0x000fe40003fc5270 */
[----:B------:R-:W-:Y:S01]  /*0cc0*/  ISETP.NE.AND P5, PT, R43, RZ, PT ;  /* 0x000000ff2b00720c */ /* 0x000fe20003fa5270 */
[----:B------:R-:W-:Y:S01]  /*0cd0*/  BSSY B0, `(.L_x_2063) ;  /* 0x0000071000007945 */ /* 0x000fe20003800000 */
[----:B---3--:R-:W-:-:S04]  /*0ce0*/  PRMT R12, R4, 0x7632, R12 ;  /* 0x00007632040c7816 */ /* 0x008fc8000000000c */
[----:B------:R-:W-:Y:S02]  /*0cf0*/  SHF.L.U32 R15, R12, 0x10, RZ ;  /* 0x000000100c0f7819 */ /* 0x000fe400000006ff */
[----:B----4-:R-:W-:Y:S02]  /*0d00*/  PRMT R13, R5, 0x7632, R13 ;  /* 0x00007632050d7816 */ /* 0x010fe4000000000d */
[----:B------:R-:W-:Y:S01]  /*0d10*/  SHF.L.U32 R14, R4, 0x10, RZ ;  /* 0x00000010040e7819 */ /* 0x000fe200000006ff */
[----:B------:R-:W-:Y:S01]  /*0d20*/  FMUL.FTZ R17, R15, R15 ;  /* 0x0000000f0f117220 */ /* 0x000fe20000410000 */
[----:B------:R-:W-:Y:S02]  /*0d30*/  SHF.L.U32 R13, R13, 0x10, RZ ;  /* 0x000000100d0d7819 */ /* 0x000fe400000006ff */
[----:B------:R-:W-:Y:S01]  /*0d40*/  SHF.L.U32 R16, R5, 0x10, RZ ;  /* 0x0000001005107819 */ /* 0x000fe200000006ff */
[----:B------:R-:W-:Y:S01]  /*0d50*/  FADD.FTZ R12, R14, R15 ;  /* 0x0000000f0e0c7221 */ /* 0x000fe20000010000 */
[----:B-----5:R-:W-:Y:S01]  /*0d60*/  PRMT R18, R6, 0x7632, R18 ;  /* 0x0000763206127816 */ /* 0x020fe20000000012 */
[----:B0-----:R-:W-:Y:S01]  /*0d70*/  FFMA.FTZ R10, R14, R14, R17 ;  /* 0x0000000e0e0a7223 */ /* 0x001fe20000010011 */
[----:B------:R-:W-:Y:S01]  /*0d80*/  FMUL.FTZ R15, R13, R13 ;  /* 0x0000000d0d0f7220 */ /* 0x000fe20000410000 */
[----:B------:R-:W-:Y:S01]  /*0d90*/  FADD.FTZ R13, R16, R13 ;  /* 0x0000000d100d7221 */ /* 0x000fe20000010000 */
[----:B------:R-:W-:-:S02]  /*0da0*/  SHF.L.U32 R14, R18, 0x10, RZ ;  /* 0x00000010120e7819 */ /* 0x000fc400000006ff */
[----:B------:R-:W-:Y:S01]  /*0db0*/  SHF.L.U32 R11, R6, 0x10, RZ ;  /* 0x00000010060b7819 */ /* 0x000fe200000006ff */
[----:B------:R-:W-:Y:S01]  /*0dc0*/  FFMA.FTZ R15, R16, R16, R15 ;  /* 0x00000010100f7223 */ /* 0x000fe2000001000f */
[----:B--2---:R-:W-:Y:S01]  /*0dd0*/  PRMT R8, R7, 0x7632, R8 ;  /* 0x0000763207087816 */ /* 0x004fe20000000008 */
[----:B------:R-:W-:Y:S01]  /*0de0*/  FMUL.FTZ R16, R14, R14 ;  /* 0x0000000e0e107220 */ /* 0x000fe20000410000 */
[----:B------:R-:W-:Y:S01]  /*0df0*/  FADD.FTZ R17, RZ, R13 ;  /* 0x0000000dff117221 */ /* 0x000fe20000010000 */
[C---:B------:R-:W-:Y:S01]  /*0e00*/  FADD.FTZ R9, R11.reuse, R14 ;  /* 0x0000000e0b097221 */ /* 0x040fe20000010000 */
[----:B------:R-:W-:Y:S01]  /*0e10*/  SHF.L.U32 R8, R8, 0x10, RZ ;  /* 0x0000001008087819 */ /* 0x000fe200000006ff */
[----:B------:R-:W-:Y:S01]  /*0e20*/  FADD.FTZ R15, RZ, R15 ;  /* 0x0000000fff0f7221 */ /* 0x000fe20000010000 */
[----:B------:R-:W-:Y:S01]  /*0e30*/  FFMA.FTZ R11, R11, R11, R16 ;  /* 0x0000000b0b0b7223 */ /* 0x000fe20000010010 */
[----:B------:R-:W-:Y:S01]  /*0e40*/  SHF.L.U32 R13, R7, 0x10, RZ ;  /* 0x00000010070d7819 */ /* 0x000fe200000006ff */
[----:B------:R-:W-:Y:S01]  /*0e50*/  FADD.FTZ R12, R17, R12 ;  /* 0x0000000c110c7221 */ /* 0x000fe20000010000 */
[----:B------:R-:W-:Y:S01]  /*0e60*/  PRMT R16, R3, 0x7632, R16 ;  /* 0x0000763203107816 */ /* 0x000fe20000000010 */
[----:B------:R-:W-:Y:S01]  /*0e70*/  FADD.FTZ R10, R15, R10 ;  /* 0x0000000a0f0a7221 */ /* 0x000fe20000010000 */
[----:B------:R-:W-:Y:S01]  /*0e80*/  FMUL.FTZ R14, R8, R8 ;  /* 0x00000008080e7220 */ /* 0x000fe20000410000 */
[----:B------:R-:W-:Y:S01]  /*0e90*/  FADD.FTZ R15, R12, R9 ;  /* 0x000000090c0f7221 */ /* 0x000fe20000010000 */
[C---:B------:R-:W-:Y:S01]  /*0ea0*/  FADD.FTZ R8, R13.reuse, R8 ;  /* 0x000000080d087221 */ /* 0x040fe20000010000 */
[----:B------:R-:W-:Y:S01]  /*0eb0*/  SHF.L.U32 R9, R16, 0x10, RZ ;  /* 0x0000001010097819 */ /* 0x000fe200000006ff */
[----:B------:R-:W-:Y:S01]  /*0ec0*/  FADD.FTZ R12, R10, R11 ;  /* 0x0000000b0a0c7221 */ /* 0x000fe20000010000 */
[----:B------:R-:W-:Y:S01]  /*0ed0*/  FFMA.FTZ R13, R13, R13, R14 ;  /* 0x0000000d0d0d7223 */ /* 0x000fe2000001000e */
[----:B------:R-:W-:Y:S01]  /*0ee0*/  SHF.L.U32 R10, R3, 0x10, RZ ;  /* 0x00000010030a7819 */ /* 0x000fe200000006ff */
[----:B------:R-:W-:Y:S01]  /*0ef0*/  FADD.FTZ R11, R15, R8 ;  /* 0x000000080f0b7221 */ /* 0x000fe20000010000 */
[----:B------:R-:W-:Y:S01]  /*0f00*/  PRMT R14, R20, 0x7632, R14 ;  /* 0x00007632140e7816 */ /* 0x000fe2000000000e */
[----:B------:R-:W-:Y:S01]  /*0f10*/  FMUL.FTZ R15, R9, R9 ;  /* 0x00000009090f7220 */ /* 0x000fe20000410000 */
[----:B------:R-:W-:Y:S01]  /*0f20*/  FADD.FTZ R13, R12, R13 ;  /* 0x0000000d0c0d7221 */ /* 0x000fe20000010000 */
[----:B------:R-:W-:Y:S01]  /*0f30*/  FADD.FTZ R12, R10, R9 ;  /* 0x000000090a0c7221 */ /* 0x000fe20000010000 */
[----:B------:R-:W-:Y:S01]  /*0f40*/  SHF.L.U32 R8, R14, 0x10, RZ ;  /* 0x000000100e087819 */ /* 0x000fe200000006ff */
[----:B------:R-:W-:Y:S01]  /*0f50*/  FFMA.FTZ R10, R10, R10, R15 ;  /* 0x0000000a0a0a7223 */ /* 0x000fe2000001000f */
[----:B------:R-:W-:Y:S01]  /*0f60*/  SHF.L.U32 R15, R20, 0x10, RZ ;  /* 0x00000010140f7819 */ /* 0x000fe200000006ff */
[----:B------:R-:W-:-:S02]  /*0f70*/  FADD.FTZ R11, R11, R12 ;  /* 0x0000000c0b0b7221 */ /* 0x000fc40000010000 */
[----:B------:R-:W-:Y:S01]  /*0f80*/  FMUL.FTZ R12, R8, R8 ;  /* 0x00000008080c7220 */ /* 0x000fe20000410000 */
[----:B------:R-:W-:Y:S01]  /*0f90*/  FADD.FTZ R13, R13, R10 ;  /* 0x0000000a0d0d7221 */ /* 0x000fe20000010000 */
[C---:B------:R-:W-:Y:S02]  /*0fa0*/  FADD.FTZ R10, R15.reuse, R8 ;  /* 0x000000080f0a7221 */ /* 0x040fe40000010000 */
[----:B------:R-:W-:Y:S02]  /*0fb0*/  FFMA.FTZ R12, R15, R15, R12 ;  /* 0x0000000f0f0c7223 */ /* 0x000fe4000001000c */
[----:B------:R-:W-:Y:S01]  /*0fc0*/  FADD.FTZ R11, R11, R10 ;  /* 0x0000000a0b0b7221 */ /* 0x000fe20000010000 */
[C---:B------:R-:W-:Y:S02]  /*0fd0*/  PRMT R9, R21.reuse, 0x7632, R9 ;  /* 0x0000763215097816 */ /* 0x040fe40000000009 */
[----:B------:R-:W-:Y:S02]  /*0fe0*/  SHF.L.U32 R8, R21, 0x10, RZ ;  /* 0x0000001015087819 */ /* 0x000fe400000006ff */
[----:B------:R-:W-:-:S02]  /*0ff0*/  SHF.L.U32 R9, R9, 0x10, RZ ;  /* 0x0000001009097819 */ /* 0x000fc400000006ff */
[----:B------:R-:W-:Y:S01]  /*1000*/  PRMT R14, R22, 0x7632, R14 ;  /* 0x00007632160e7816 */ /* 0x000fe2000000000e */
[----:B------:R-:W-:Y:S02]  /*1010*/  FADD.FTZ R13, R13, R12 ;  /* 0x0000000c0d0d7221 */ /* 0x000fe40000010000 */
[----:B------:R-:W-:Y:S01]  /*1020*/  FMUL.FTZ R15, R9, R9 ;  /* 0x00000009090f7220 */ /* 0x000fe20000410000 */
[----:B------:R-:W-:Y:S01]  /*1030*/  SHF.L.U32 R10, R14, 0x10, RZ ;  /* 0x000000100e0a7819 */ /* 0x000fe200000006ff */
[----:B------:R-:W-:Y:S01]  /*1040*/  FADD.FTZ R12, R8, R9 ;  /* 0x00000009080c7221 */ /* 0x000fe20000010000 */
[----:B------:R-:W-:Y:S01]  /*1050*/  SHF.L.U32 R9, R22, 0x10, RZ ;  /* 0x0000001016097819 */ /* 0x000fe200000006ff */
[----:B------:R-:W-:Y:S02]  /*1060*/  FFMA.FTZ R8, R8, R8, R15 ;  /* 0x0000000808087223 */ /* 0x000fe4000001000f */
[----:B------:R-:W-:Y:S01]  /*1070*/  FMUL.FTZ R14, R10, R10 ;  /* 0x0000000a0a0e7220 */ /* 0x000fe20000410000 */
[----:B------:R-:W-:Y:S01]  /*1080*/  FADD.FTZ R11, R11, R12 ;  /* 0x0000000c0b0b7221 */ /* 0x000fe20000010000 */
[----:B------:R-:W-:Y:S01]  /*1090*/  FADD.FTZ R10, R9, R10 ;  /* 0x0000000a090a7221 */ /* 0x000fe20000010000 */
[----:B------:R-:W-:Y:S01]  /*10a0*/  FADD.FTZ R8, R13, R8 ;  /* 0x000000080d087221 */ /* 0x000fe20000010000 */
[----:B------:R-:W-:-:S02]  /*10b0*/  FFMA.FTZ R9, R9, R9, R14 ;  /* 0x0000000909097223 */ /* 0x000fc4000001000e */
[----:B------:R-:W-:Y:S02]  /*10c0*/  FADD.FTZ R24, R11, R10 ;  /* 0x0000000a0b187221 */ /* 0x000fe40000010000 */
        /* <DEDUP_REMOVED lines=24> */
[----:B-1----:R-:W-:-:S05]  /*1250*/  @!P0 FADD.FTZ R25, R25, R8 ;  /* 0x0000000819198221 */ /* 0x002fca0000010000 */
        /* <DEDUP_REMOVED lines=24> */
.L_x_2064:
[----:B------:R-:W-:Y:S05]  /*13e0*/  BSYNC B0 ;  /* 0x0000000000007941 */ /* 0x000fea0003800000 */
.L_x_2063:
[----:B------:R-:W1:Y:S01]  /*13f0*/  LDC R8, c[0x0][0xc] ;  /* 0x00000300ff087b82 */ /* 0x000e620000000800 */
        /* <DEDUP_REMOVED lines=8> */
[----:B-1----:R-:W-:-:S13]  /*1480*/  ISETP.GE.U32.AND P0, PT, R8, 0x2, PT ;  /* 0x000000020800780c */ /* 0x002fda0003f06070 */
[----:B------:R-:W-:Y:S05]  /*1490*/  @!P0 BRA `(.L_x_2065) ;  /* 0x00000010007c8947 */ /* 0x000fea0003800000 */
        /* <DEDUP_REMOVED lines=10> */
[----:B------:R-:W1:Y:S01]  /*1540*/  S2R R16, SR_CTAID.X ;  /* 0x0000000000107919 */ /* 0x000e620000002500 */
[----:B------:R-:W2:Y:S01]  /*1550*/  S2UR UR6, SR_CTAID.Y ;  /* 0x00000000000679c3 */ /* 0x000ea20000002600 */
[----:B------:R-:W-:-:S06]  /*1560*/  ULOP3.LUT UP0, URZ, UR4, 0x2, URZ, 0xc0, !UPT ;  /* 0x00000002043f7892 */ /* 0x000fcc000f80c03f */
[----:B------:R-:W-:Y:S02]  /*1570*/  PLOP3.LUT P0, PT, PT, PT, UP0, 0x80, 0x0 ;  /* 0x000000000000781c */ /* 0x000fe40003f0f008 */
[----:B--2---:R-:W-:Y:S01]  /*1580*/  MOV R0, UR6 ;  /* 0x0000000600007c02 */ /* 0x004fe20008000f00 */
[----:B------:R-:W-:Y:S02]  /*1590*/  UMOV UR6, 0xffffffff ;  /* 0xffffffff00067882 */ /* 0x000fe40000000000 */
[----:B------:R-:W-:Y:S02]  /*15a0*/  USEL UR6, UR6, 0x1, UP0 ;  /* 0x0000000106067887 */ /* 0x000fe40008000000 */
[----:B-1----:R-:W-:-:S04]  /*15b0*/  IMAD R16, R16, UR11, R0 ;  /* 0x0000000b10107c24 */ /* 0x002fc8000f8e0200 */
[----:B------:R-:W-:-:S05]  /*15c0*/  IMAD.WIDE.U32 R16, R16, 0x8, R14 ;  /* 0x0000000810107825 */ /* 0x000fca00078e000e */
[----:B------:R1:W-:Y:S02]  /*15d0*/  STG.E.64 desc[UR8][R16.64], R24 ;  /* 0x0000001810007986 */ /* 0x0003e4000c101b08 */
[----:B-1----:R-:W-:Y:S01]  /*15e0*/  MOV R16, UR6 ;  /* 0x0000000600107c02 */ /* 0x002fe20008000f00 */
[----:B------:R-:W-:Y:S06]  /*15f0*/  MEMBAR.ALL.GPU ;  /* 0x0000000000007992 */ /* 0x000fec000000a000 */
[----:B------:R-:W-:-:S00]  /*1600*/  ERRBAR ;  /* 0x00000000000079ab */ /* 0x000fc00000000000 */
[----:B------:R-:W-:Y:S06]  /*1610*/  CGAERRBAR ;  /* 0x00000000000075ab */ /* 0x000fec0000000000 */
[----:B------:R1:W-:Y:S02]  /*1620*/  REDG.E.ADD.S32.STRONG.GPU desc[UR8][R12.64], R16 ;  /* 0x000000100c00798e */ /* 0x0003e4000c10e388 */
[----:B-1----:R-:W-:-:S04]  /*1630*/  SEL R16, R8, RZ, !P0 ;  /* 0x000000ff08107207 */ /* 0x002fc80004000000 */
[----:B------:R-:W-:-:S13]  /*1640*/  ISETP.NE.AND P0, PT, R16, -0x1, PT ;  /* 0xffffffff1000780c */ /* 0x000fda0003f05270 */
[----:B------:R-:W-:Y:S05]  /*1650*/  @!P0 BRA `(.L_x_2066) ;  /* 0x0000000000148947 */ /* 0x000fea0003800000 */
.L_x_2067:
[----:B------:R-:W2:Y:S04]  /*1660*/  LDG.E.STRONG.GPU R17, desc[UR8][R12.64] ;  /* 0x000000080c117981 */ /* 0x000ea8000c1ef900 */
[----:B--2---:R-:W-:Y:S01]  /*1670*/  CCTL.IVALL ;  /* 0x00000000ff00798f */ /* 0x004fe20002000000 */
[----:B------:R-:W-:Y:S05]  /*1680*/  YIELD ;  /* 0x0000000000007946 */ /* 0x000fea0003800000 */
[----:B------:R-:W-:-:S13]  /*1690*/  ISETP.NE.AND P0, PT, R17, R16, PT ;  /* 0x000000101100720c */ /* 0x000fda0003f05270 */
[----:B------:R-:W-:Y:S05]  /*16a0*/  @P0 BRA `(.L_x_2067) ;  /* 0xfffffffc00ec0947 */ /* 0x000fea000383ffff */
.L_x_2066:
        /* <DEDUP_REMOVED lines=17> */
.L_x_2071:
[----:B------:R-:W-:-:S13]  /*17c0*/  ISETP.EQ.OR P6, PT, R13, UR10, P5 ;  /* 0x0000000a0d007c0c */ /* 0x000fda000afc2670 */
[----:B------:R-:W-:-:S04]  /*17d0*/  @!P6 IMAD R16, R13, UR11, R0 ;  /* 0x0000000b0d10ec24 */ /* 0x000fc8000f8e0200 */
[----:B------:R-:W-:-:S06]  /*17e0*/  @!P6 IMAD.WIDE.U32 R16, R16, 0x8, R14 ;  /* 0x000000081010e825 */ /* 0x000fcc00078e000e */
[----:B------:R-:W0:Y:S02]  /*17f0*/  @!P6 LDG.E.64 R16, desc[UR8][R16.64] ;  /* 0x000000081010e981 */ /* 0x000e24000c1e1b00 */
[----:B0-----:R-:W-:Y:S01]  /*1800*/  @!P6 FADD.FTZ R24, R24, R16 ;  /* 0x000000101818e221 */ /* 0x001fe20000010000 */
[----:B------:R-:W-:Y:S01]  /*1810*/  IADD3 R16, R13, 0x1, RZ ;  /* 0x000000010d107810 */ /* 0x000fe20007ffe0ff */
[----:B------:R-:W-:-:S03]  /*1820*/  @!P6 FADD.FTZ R25, R25, R17 ;  /* 0x000000111919e221 */ /* 0x000fc60000010000 */
        /* <DEDUP_REMOVED lines=108> */
.L_x_2070:
[----:B------:R-:W-:-:S13]  /*1ef0*/  ISETP.GT.AND P6, PT, R12, 0x4, PT ;  /* 0x000000040c00780c */ /* 0x000fda0003fc4270 */
[----:B------:R-:W-:Y:S05]  /*1f00*/  @!P6 BRA `(.L_x_2072) ;  /* 0x0000000000ece947 */ /* 0x000fea0003800000 */
        /* <DEDUP_REMOVED lines=25> */
[----:B------:R-:W-:-:S04]  /*20a0*/  IADD3 R13, R13, 0x4, RZ ;  /* 0x000000040d0d7810 */ /* 0x000fc80007ffe0ff */
[----:B------:R-:W-:Y:S01]  /*20b0*/  ISETP.EQ.OR P0, PT, R13, UR10, P5 ;  /* 0x0000000a0d007c0c */ /* 0x000fe2000af02670 */
[----:B--2---:R-:W-:-:S12]  /*20c0*/  @!P6 FADD.FTZ R24, R24, R16 ;  /* 0x000000101818e221 */ /* 0x004fd80000010000 */
[----:B------:R-:W-:Y:S02]  /*20d0*/  @!P0 IMAD R16, R13, UR11, R0 ;  /* 0x0000000b0d108c24 */ /* 0x000fe4000f8e0200 */
[----:B------:R-:W-:Y:S02]  /*20e0*/  @!P6 FADD.FTZ R25, R25, R17 ;  /* 0x000000111919e221 */ /* 0x000fe40000010000 */
        /* <DEDUP_REMOVED lines=24> */
[----:B------:R-:W-:Y:S02]  /*2270*/  PLOP3.LUT P0, PT, PT, PT, PT, 0x8, 0x0 ;  /* 0x000000000000781c */ /* 0x000fe40003f0e170 */
[----:B------:R-:W-:Y:S02]  /*2280*/  IADD3 R12, R12, -0x4, RZ ;  /* 0xfffffffc0c0c7810 */ /* 0x000fe40007ffe0ff */
[----:B------:R-:W-:Y:S01]  /*2290*/  IADD3 R13, R13, 0x4, RZ ;  /* 0x000000040d0d7810 */ /* 0x000fe20007ffe0ff */
[----:B--2---:R-:W-:Y:S01]  /*22a0*/  @!P6 FADD.FTZ R24, R24, R16 ;  /* 0x000000101818e221 */ /* 0x004fe20000010000 */
[----:B------:R-:W-:-:S07]  /*22b0*/  @!P6 FADD.FTZ R25, R25, R17 ;  /* 0x000000111919e221 */ /* 0x000fce0000010000 */
.L_x_2072:
[----:B------:R-:W-:-:S13]  /*22c0*/  ISETP.NE.OR P0, PT, R12, RZ, P0 ;  /* 0x000000ff0c00720c */ /* 0x000fda0000705670 */
[----:B------:R-:W-:Y:S05]  /*22d0*/  @!P0 BRA `(.L_x_2068) ;  /* 0x00000000007c8947 */ /* 0x000fea0003800000 */
.L_x_2069:
        /* <DEDUP_REMOVED lines=26> */
[----:B------:R-:W-:Y:S02]  /*2480*/  IADD3 R13, R13, 0x4, RZ ;  /* 0x000000040d0d7810 */ /* 0x000fe40007ffe0ff */
[----:B------:R-:W-:Y:S01]  /*2490*/  ISETP.NE.AND P0, PT, R12, RZ, PT ;  /* 0x000000ff0c00720c */ /* 0x000fe20003f05270 */
[----:B--2---:R-:W-:Y:S01]  /*24a0*/  @!P6 FADD.FTZ R24, R24, R16 ;  /* 0x000000101818e221 */ /* 0x004fe20000010000 */
[----:B------:R-:W-:-:S11]  /*24b0*/  @!P6 FADD.FTZ R25, R25, R17 ;  /* 0x000000111919e221 */ /* 0x000fd60000010000 */
[----:B------:R-:W-:Y:S05]  /*24c0*/  @P0 BRA `(.L_x_2069) ;  /* 0xfffffffc00840947 */ /* 0x000fea000383ffff */
.L_x_2068:
        /* <DEDUP_REMOVED lines=11> */
.L_x_2074:
[----:B------:R-:W-:Y:S05]  /*2580*/  BSYNC B0 ;  /* 0x0000000000007941 */ /* 0x000fea0003800000 */
.L_x_2073:
        /* <DEDUP_REMOVED lines=16> */
.L_x_2065:
[----:B------:R-:W-:Y:S01]  /*2690*/  ULDC.64 UR6, c[0x0][0x218] ;  /* 0x0000860000067ab9 */ /* 0x000fe20000000a00 */
[----:B------:R-:W-:Y:S01]  /*26a0*/  LOP3.LUT P0, RZ, R43, UR10, RZ, 0xfc, !PT ;  /* 0x0000000a2bff7c12 */ /* 0x000fe2000f80fcff */
[----:B------:R-:W-:Y:S01]  /*26b0*/  ULDC UR14, c[0x0][0x2a4] ;  /* 0x0000a900000e7ab9 */ /* 0x000fe20000000800 */
[----:B------:R-:W-:Y:S01]  /*26c0*/  ISETP.EQ.U32.AND P6, PT, RZ, UR6, PT ;  /* 0x00000006ff007c0c */ /* 0x000fe2000bfc2070 */
[----:B------:R-:W-:Y:S01]  /*26d0*/  UMOV UR6, 0x400 ;  /* 0x0000040000067882 */ /* 0x000fe20000000000 */
[----:B------:R-:W-:Y:S01]  /*26e0*/  MOV R8, UR13 ;  /* 0x0000000d00087c02 */ /* 0x000fe20008000f00 */
[----:B------:R-:W-:Y:S01]  /*26f0*/  ULDC.64 UR16, c[0x0][0x228] ;  /* 0x00008a0000107ab9 */ /* 0x000fe20000000a00 */
[----:B------:R-:W-:Y:S01]  /*2700*/  ISETP.EQ.OR.EX P0, PT, RZ, UR7, P0, P6 ;  /* 0x00000007ff007c0c */ /* 0x000fe20008702760 */
[----:B------:R-:W1:Y:S01]  /*2710*/  S2UR UR7, SR_CgaCtaId ;  /* 0x00000000000779c3 */ /* 0x000e620000008800 */
[----:B------:R-:W-:-:S11]  /*2720*/  ULDC.64 UR18, c[0x0][0x230] ;  /* 0x00008c0000127ab9 */ /* 0x000fd60000000a00 */
[----:B------:R-:W2:Y:S01]  /*2730*/  @!P0 LDC.64 R12, c[0x0][0x218] ;  /* 0x00008600ff0c8b82 */ /* 0x000ea20000000a00 */
[----:B------:R-:W-:Y:S01]  /*2740*/  @!P0 FMUL.FTZ R15, R25, UR14 ;  /* 0x0000000e190f8c20 */ /* 0x000fe20008410000 */
[----:B------:R-:W-:Y:S01]  /*2750*/  @!P0 FMUL.FTZ R14, R24, UR14 ;  /* 0x0000000e180e8c20 */ /* 0x000fe20008410000 */
[----:B-1----:R-:W-:-:S09]  /*2760*/  ULEA UR6, UR7, UR6, 0x18 ;  /* 0x0000000607067291 */ /* 0x002fd2000f8ec03f */
[----:B------:R-:W-:Y:S01]  /*2770*/  @!P5 STS.64 [UR6+0x50], R24 ;  /* 0x00005018ff00d988 */ /* 0x000fe20008000a06 */
[----:B--2---:R-:W-:-:S05]  /*2780*/  @!P0 IMAD.WIDE R12, R8, 0x8, R12 ;  /* 0x00000008080c8825 */ /* 0x004fca00078e020c */
[----:B------:R1:W-:Y:S01]  /*2790*/  @!P0 STG.E.64 desc[UR8][R12.64], R14 ;  /* 0x0000000e0c008986 */ /* 0x0003e2000c101b08 */
[----:B------:R-:W-:Y:S01]  /*27a0*/  BAR.SYNC.DEFER_BLOCKING 0x0 ;  /* 0x0000000000007b1d */ /* 0x000fe20000010000 */
[C---:B-1----:R-:W-:Y:S02]  /*27b0*/  SHF.L.U32 R12, R30.reuse, 0x2, RZ ;  /* 0x000000021e0c7819 */ /* 0x042fe400000006ff */
[----:B------:R-:W-:Y:S02]  /*27c0*/  SHF.L.U64.HI R30, R30, 0x2, R31 ;  /* 0x000000021e1e7819 */ /* 0x000fe4000001021f */
[C---:B------:R-:W-:Y:S02]  /*27d0*/  IADD3 R14, P0, R12.reuse, UR16, RZ ;  /* 0x000000100c0e7c10 */ /* 0x040fe4000ff1e0ff */
[----:B------:R-:W-:Y:S02]  /*27e0*/  IADD3 R12, P6, R12, UR18, RZ ;  /* 0x000000120c0c7c10 */ /* 0x000fe4000ffde0ff */
[----:B------:R-:W-:-:S02]  /*27f0*/  IADD3.X R15, R30, UR17, RZ, P0, !PT ;  /* 0x000000111e0f7c10 */ /* 0x000fc400087fe4ff */
[----:B------:R-:W-:-:S04]  /*2800*/  IADD3.X R13, R30, UR19, RZ, P6, !PT ;  /* 0x000000131e0d7c10 */ /* 0x000fc8000b7fe4ff */
[----:B------:R-:W2:Y:S04]  /*2810*/  LDG.E.64 R14, desc[UR8][R14.64] ;  /* 0x000000080e0e7981 */ /* 0x000ea8000c1e1b00 */
[----:B------:R-:W2:Y:S01]  /*2820*/  LDG.E.64 R12, desc[UR8][R12.64] ;  /* 0x000000080c0c7981 */ /* 0x000ea2000c1e1b00 */
[----:B------:R-:W-:Y:S02]  /*2830*/  ISETP.NE.AND P6, PT, RZ, UR12, PT ;  /* 0x0000000cff007c0c */ /* 0x000fe4000bfc5270 */
[----:B------:R-:W-:Y:S01]  /*2840*/  SHF.L.U32 R5, R5, 0x10, RZ ;  /* 0x0000001005057819 */ /* 0x000fe200000006ff */
[----:B------:R-:W1:Y:S01]  /*2850*/  LDS.64 R16, [UR6+0x50] ;  /* 0x00005006ff107984 */ /* 0x000e620008000a00 */
[----:B------:R-:W-:Y:S02]  /*2860*/  SHF.L.U32 R33, R33, 0x10, RZ ;  /* 0x0000001021217819 */ /* 0x000fe400000006ff */
[----:B------:R-:W-:-:S02]  /*2870*/  SHF.L.U32 R4, R4, 0x10, RZ ;  /* 0x0000001004047819 */ /* 0x000fc400000006ff */
[----:B------:R-:W-:Y:S01]  /*2880*/  SHF.L.U32 R32, R32, 0x10, RZ ;  /* 0x0000001020207819 */ /* 0x000fe200000006ff */
[----:B-1----:R-:W-:-:S04]  /*2890*/  FMUL.FTZ R8, R16, UR14 ;  /* 0x0000000e10087c20 */ /* 0x002fc80008410000 */
[C---:B------:R-:W-:Y:S01]  /*28a0*/  FMUL.FTZ R16, R8.reuse, R8 ;  /* 0x0000000808107220 */ /* 0x040fe20000410000 */
[--C-:B------:R-:W-:Y:S01]  /*28b0*/  FADD.FTZ R5, R5, -R8.reuse ;  /* 0x8000000805057221 */ /* 0x100fe20000010000 */
[----:B------:R-:W-:Y:S01]  /*28c0*/  FADD.FTZ R33, -R8, R33 ;  /* 0x0000002108217221 */ /* 0x000fe20000010100 */
[----:B------:R-:W-:Y:S01]  /*28d0*/  FADD.FTZ R4, R4, -R8 ;  /* 0x8000000804047221 */ /* 0x000fe20000010000 */
[----:B------:R-:W-:Y:S01]  /*28e0*/  FFMA.FTZ R16, R17, UR14, -R16 ;  /* 0x0000000e11107c23 */ /* 0x000fe20008010810 */
[----:B0-----:R-:W-:-:S04]  /*28f0*/  FADD.FTZ R25, -R8, R32 ;  /* 0x0000002008197221 */ /* 0x001fc80000010100 */
[----:B------:R-:W-:-:S13]  /*2900*/  FSETP.GTU.FTZ.AND P0, PT, R16, RZ, PT ;  /* 0x000000ff1000720b */ /* 0x000fda0003f1c000 */
[----:B------:R-:W-:Y:S01]  /*2910*/  VOTEU.ANY UP0, P0 ;  /* 0x00000000003f7886 */ /* 0x000fe20000000100 */
[----:B------:R-:W-:-:S04]  /*2920*/  PLOP3.LUT P0, PT, PT, PT, UP0, 0x80, 0x0 ;  /* 0x000000000000781c */ /* 0x000fc80003f0f008 */
[----:B------:R-:W-:-:S09]  /*2930*/  @UP0 ULDC UR6, c[0x0][0x238] ;  /* 0x00008e0000060ab9 */ /* 0x000fd20000000800 */
[----:B------:R-:W-:Y:S01]  /*2940*/  @P0 FADD.FTZ R16, R16, UR6 ;  /* 0x0000000610100e21 */ /* 0x000fe20008010000 */
[----:B------:R-:W-:-:S05]  /*2950*/  UMOV UR6, 0x3f800000 ;  /* 0x3f80000000067882 */ /* 0x000fca0000000000 */
[----:B------:R-:W0:Y:S02]  /*2960*/  @P0 MUFU.RSQ R16, R16 ;  /* 0x0000001000100308 */ /* 0x000e240000001400 */
[----:B0-----:R-:W-:-:S13]  /*2970*/  @P0 R2UR UR7, R16 ;  /* 0x00000000100702ca */ /* 0x001fda00000e0000 */
[----:B------:R-:W-:Y:S02]  /*2980*/  @UP0 UMOV UR6, UR7 ;  /* 0x0000000700060c82 */ /* 0x000fe40008000000 */
[----:B------:R-:W-:Y:S01]  /*2990*/  FMUL.FTZ R5, R5, UR6 ;  /* 0x0000000605057c20 */ /* 0x000fe20008410000 */
[----:B------:R-:W-:Y:S01]  /*29a0*/  FMUL.FTZ R33, R33, UR6 ;  /* 0x0000000621217c20 */ /* 0x000fe20008410000 */
[----:B------:R-:W-:Y:S01]  /*29b0*/  FMUL.FTZ R24, R4, UR6 ;  /* 0x0000000604187c20 */ /* 0x000fe20008410000 */
[----:B------:R-:W-:Y:S01]  /*29c0*/  FMUL.FTZ R25, R25, UR6 ;  /* 0x0000000619197c20 */ /* 0x000fe20008410000 */
[----:B--2---:R-:W-:Y:S01]  /*29d0*/  FFMA.FTZ R30, R14, R5, R12 ;  /* 0x000000050e1e7223 */ /* 0x004fe2000001000c */
        /* <DEDUP_REMOVED lines=12> */
.L_x_2075:
        /* <DEDUP_REMOVED lines=14> */
.L_x_2077:
[----:B------:R-:W-:Y:S05]  /*2b80*/  BSYNC B0 ;  /* 0x0000000000007941 */ /* 0x000fea0003800000 */
.L_x_2076:
[----:B------:R-:W-:Y:S01]  /*2b90*/  SHF.L.U32 R6, R6, 0x10, RZ ;  /* 0x0000001006067819 */ /* 0x000fe200000006ff */
[----:B------:R-:W-:Y:S01]  /*2ba0*/  FFMA.FTZ R24, R14, R24, R12 ;  /* 0x000000180e187223 */ /* 0x000fe2000001000c */
[----:B------:R-:W-:Y:S01]  /*2bb0*/  SHF.L.U32 R23, R23, 0x10, RZ ;  /* 0x0000001017177819 */ /* 0x000fe200000006ff */
[----:B------:R-:W-:Y:S01]  /*2bc0*/  FFMA.FTZ R25, R15, R25, R13 ;  /* 0x000000190f197223 */ /* 0x000fe2000001000d */
[----:B------:R-:W-:Y:S06]  /*2bd0*/  @!P6 BRA `(.L_x_2078) ;  /* 0x000000000028e947 */ /* 0x000fec0003800000 */
        /* <DEDUP_REMOVED lines=10> */
.L_x_2078:
[----:B------:R-:W-:Y:S04]  /*2c80*/  BSSY B0, `(.L_x_2079) ;  /* 0x000000f000007945 */ /* 0x000fe80003800000 */
[----:B------:R-:W-:Y:S05]  /*2c90*/  @!P3 BRA `(.L_x_2080) ;  /* 0x000000000034b947 */ /* 0x000fea0003800000 */
[----:B------:R-:W-:Y:S01]  /*2ca0*/  SHF.R.S32.HI R4, RZ, 0x1f, R42 ;  /* 0x0000001fff047819 */ /* 0x000fe2000001142a */
[----:B------:R-:W-:Y:S01]  /*2cb0*/  ULDC.64 UR14, c[0x0][0x270] ;  /* 0x00009c00000e7ab9 */ /* 0x000fe20000000a00 */
[----:B------:R-:W-:Y:S02]  /*2cc0*/  MOV R5, R27 ;  /* 0x0000001b00057202 */ /* 0x000fe40000000f00 */
[----:B------:R-:W-:Y:S01]  /*2cd0*/  F2FP.BF16.F32.PACK_AB R25, R25, R24 ;  /* 0x000000181919723e */ /* 0x000fe200000010ff */
[----:B0-----:R-:W-:Y:S01]  /*2ce0*/  IMAD R16, R4, UR14, RZ ;  /* 0x0000000e04107c24 */ /* 0x001fe2000f8e02ff */
[----:B------:R-:W-:-:S03]  /*2cf0*/  MOV R4, R28 ;  /* 0x0000001c00047202 */ /* 0x000fc60000000f00 */
[C---:B------:R-:W-:Y:S02]  /*2d00*/  IMAD R17, R42.reuse, UR15, R16 ;  /* 0x0000000f2a117c24 */ /* 0x040fe4000f8e0210 */
[----:B------:R-:W-:Y:S01]  /*2d10*/  IMAD.WIDE.U32 R4, R42, UR14, R4 ;  /* 0x0000000e2a047c25 */ /* 0x000fe2000f8e0004 */
[----:B------:R-:W-:Y:S02]  /*2d20*/  ULDC.64 UR14, c[0x0][0x210] ;  /* 0x00008400000e7ab9 */ /* 0x000fe40000000a00 */
[----:B------:R-:W-:Y:S02]  /*2d30*/  LEA R16, P0, R4, UR14, 0x1 ;  /* 0x0000000e04107c11 */ /* 0x000fe4000f8008ff */
[----:B------:R-:W-:-:S04]  /*2d40*/  IADD3 R17, R5, R17, RZ ;  /* 0x0000001105117210 */ /* 0x000fc80007ffe0ff */
[----:B------:R-:W-:-:S05]  /*2d50*/  LEA.HI.X R17, R4, UR15, R17, 0x1, P0 ;  /* 0x0000000f04117c11 */ /* 0x000fca00080f0c11 */
[----:B------:R1:W-:Y:S02]  /*2d60*/  STG.E desc[UR8][R16.64], R25 ;  /* 0x0000001910007986 */ /* 0x0003e4000c101908 */
.L_x_2080:
[----:B------:R-:W-:Y:S05]  /*2d70*/  BSYNC B0 ;  /* 0x0000000000007941 */ /* 0x000fea0003800000 */
.L_x_2079:
[----:B------:R-:W-:Y:S01]  /*2d80*/  SHF.L.U32 R19, R19, 0x10, RZ ;  /* 0x0000001013137819 */ /* 0x000fe200000006ff */
[--C-:B------:R-:W-:Y:S01]  /*2d90*/  FADD.FTZ R6, R6, -R8.reuse ;  /* 0x8000000806067221 */ /* 0x100fe20000010000 */
[----:B------:R-:W-:Y:S01]  /*2da0*/  SHF.L.U32 R7, R7, 0x10, RZ ;  /* 0x0000001007077819 */ /* 0x000fe200000006ff */
[C---:B------:R-:W-:Y:S01]  /*2db0*/  FADD.FTZ R23, -R8.reuse, R23 ;  /* 0x0000001708177221 */ /* 0x040fe20000010100 */
[----:B------:R-:W-:Y:S01]  /*2dc0*/  ULDC.64 UR16, c[0x0][0x278] ;  /* 0x00009e0000107ab9 */ /* 0x000fe20000000a00 */
[----:B01----:R-:W-:Y:S01]  /*2dd0*/  FADD.FTZ R17, -R8, R19 ;  /* 0x0000001308117221 */ /* 0x003fe20000010100 */
[----:B------:R-:W-:Y:S01]  /*2de0*/  FMUL.FTZ R19, R6, UR6 ;  /* 0x0000000606137c20 */ /* 0x000fe20008410000 */
[----:B------:R-:W-:Y:S01]  /*2df0*/  FADD.FTZ R16, R7, -R8 ;  /* 0x8000000807107221 */ /* 0x000fe20000010000 */
[----:B------:R-:W-:Y:S01]  /*2e00*/  FMUL.FTZ R4, R23, UR6 ;  /* 0x0000000617047c20 */ /* 0x000fe20008410000 */
[----:B------:R-:W-:Y:S01]  /*2e10*/  ISETP.GE.U32.AND P0, PT, R36, UR16, PT ;  /* 0x0000001024007c0c */ /* 0x000fe2000bf06070 */
[----:B------:R-:W-:Y:S01]  /*2e20*/  FMUL.FTZ R17, R17, UR6 ;  /* 0x0000000611117c20 */ /* 0x000fe20008410000 */
[----:B------:R-:W-:Y:S01]  /*2e30*/  FMUL.FTZ R16, R16, UR6 ;  /* 0x0000000610107c20 */ /* 0x000fe20008410000 */
        /* <DEDUP_REMOVED lines=13> */
.L_x_2081:
[----:B------:R-:W-:Y:S04]  /*2f10*/  BSSY B0, `(.L_x_2082) ;  /* 0x000000f000007945 */ /* 0x000fe80003800000 */
[----:B------:R-:W-:Y:S05]  /*2f20*/  @!P2 BRA `(.L_x_2083) ;  /* 0x000000000034a947 */ /* 0x000fea0003800000 */
[----:B------:R-:W-:Y:S01]  /*2f30*/  SHF.R.S32.HI R4, RZ, 0x1f, R41 ;  /* 0x0000001fff047819 */ /* 0x000fe20000011429 */
[----:B------:R-:W-:Y:S01]  /*2f40*/  ULDC.64 UR14, c[0x0][0x270] ;  /* 0x00009c00000e7ab9 */ /* 0x000fe20000000a00 */
[----:B------:R-:W-:Y:S02]  /*2f50*/  MOV R5, R27 ;  /* 0x0000001b00057202 */ /* 0x000fe40000000f00 */
[----:B------:R-:W-:Y:S01]  /*2f60*/  F2FP.BF16.F32.PACK_AB R19, R23, R19 ;  /* 0x000000131713723e */ /* 0x000fe200000010ff */
[----:B------:R-:W-:Y:S01]  /*2f70*/  IMAD R6, R4, UR14, RZ ;  /* 0x0000000e04067c24 */ /* 0x000fe2000f8e02ff */
        /* <DEDUP_REMOVED lines=8> */
.L_x_2083:
[----:B------:R-:W-:Y:S05]  /*3000*/  BSYNC B0 ;  /* 0x0000000000007941 */ /* 0x000fea0003800000 */
.L_x_2082:
[----:B------:R-:W-:Y:S01]  /*3010*/  SHF.L.U32 R3, R3, 0x10, RZ ;  /* 0x0000001003037819 */ /* 0x000fe200000006ff */
[----:B------:R-:W-:Y:S01]  /*3020*/  FFMA.FTZ R16, R14, R16, R12 ;  /* 0x000000100e107223 */ /* 0x000fe2000001000c */
[----:B------:R-:W-:Y:S01]  /*3030*/  FFMA.FTZ R17, R15, R17, R13 ;  /* 0x000000110f117223 */ /* 0x000fe2000001000d */
[----:B------:R-:W-:Y:S06]  /*3040*/  @!P6 BRA `(.L_x_2084) ;  /* 0x000000000028e947 */ /* 0x000fec0003800000 */
        /* <DEDUP_REMOVED lines=10> */
.L_x_2084:
        /* <DEDUP_REMOVED lines=15> */
.L_x_2086:
[----:B------:R-:W-:Y:S05]  /*31e0*/  BSYNC B0 ;  /* 0x0000000000007941 */ /* 0x000fea0003800000 */
.L_x_2085:
[----:B------:R-:W-:Y:S01]  /*31f0*/  SHF.L.U32 R5, R18, 0x10, RZ ;  /* 0x0000001012057819 */ /* 0x000fe200000006ff */
[----:B------:R-:W-:Y:S01]  /*3200*/  FADD.FTZ R3, R3, -R8 ;  /* 0x8000000803037221 */ /* 0x000fe20000010000 */
[----:B0-----:R-:W-:Y:S02]  /*3210*/  SHF.R.S32.HI R19, RZ, 0x1f, R36 ;  /* 0x0000001fff137819 */ /* 0x001fe40000011424 */
[----:B------:R-:W-:Y:S01]  /*3220*/  ISETP.GE.U32.AND P4, PT, R35, UR16, PT ;  /* 0x0000001023007c0c */ /* 0x000fe2000bf86070 */
[----:B------:R-:W-:Y:S01]  /*3230*/  FADD.FTZ R5, -R8, R5 ;  /* 0x0000000508057221 */ /* 0x000fe20000010100 */
[----:B------:R-:W-:Y:S01]  /*3240*/  ISETP.GE.AND.EX P5, PT, R19, UR17, PT, P0 ;  /* 0x0000001113007c0c */ /* 0x000fe2000bfa6300 */
[----:B------:R-:W-:Y:S01]  /*3250*/  FMUL.FTZ R3, R3, UR6 ;  /* 0x0000000603037c20 */ /* 0x000fe20008410000 */
[----:B------:R-:W-:Y:S01]  /*3260*/  ISETP.GE.U32.AND P0, PT, R34, UR16, PT ;  /* 0x0000001022007c0c */ /* 0x000fe2000bf06070 */
[----:B------:R-:W-:Y:S01]  /*3270*/  FMUL.FTZ R16, R5, UR6 ;  /* 0x0000000605107c20 */ /* 0x000fe20008410000 */
[----:B------:R-:W-:Y:S01]  /*3280*/  ISETP.LT.U32.AND P5, PT, R43, 0x100, !P5 ;  /* 0x000001002b00780c */ /* 0x000fe20006fa1070 */
[----:B------:R-:W-:-:S02]  /*3290*/  FFMA.FTZ R3, R14, R3, R12 ;  /* 0x000000030e037223 */ /* 0x000fc4000001000c */
[----:B------:R-:W-:Y:S01]  /*32a0*/  FFMA.FTZ R16, R15, R16, R13 ;  /* 0x000000100f107223 */ /* 0x000fe2000001000d */
[----:B------:R-:W-:Y:S09]  /*32b0*/  @!P6 BRA `(.L_x_2087) ;  /* 0x000000000028e947 */ /* 0x000ff20003800000 */
[----:B-1----:R-:W-:Y:S01]  /*32c0*/  FMUL.FTZ R7, R16, -1.4426950216293334961 ;  /* 0xbfb8aa3b10077820 */ /* 0x002fe20000410000 */
        /* <DEDUP_REMOVED lines=9> */
.L_x_2087:
[----:B------:R-:W-:Y:S04]  /*3360*/  BSSY B0, `(.L_x_2088) ;  /* 0x000000e000007945 */ /* 0x000fe80003800000 */
[----:B------:R-:W-:Y:S05]  /*3370*/  @!P5 BRA `(.L_x_2089) ;  /* 0x000000000030d947 */ /* 0x000fea0003800000 */
[----:B------:R-:W-:Y:S01]  /*3380*/  ULDC.64 UR14, c[0x0][0x270] ;  /* 0x00009c00000e7ab9 */ /* 0x000fe20000000a00 */
[----:B------:R-:W-:Y:S01]  /*3390*/  MOV R4, R28 ;  /* 0x0000001c00047202 */ /* 0x000fe20000000f00 */
[----:B-1----:R-:W-:Y:S01]  /*33a0*/  IMAD R7, R19, UR14, RZ ;  /* 0x0000000e13077c24 */ /* 0x002fe2000f8e02ff */
        /* <DEDUP_REMOVED lines=9> */
.L_x_2089:
[----:B------:R-:W-:Y:S05]  /*3440*/  BSYNC B0 ;  /* 0x0000000000007941 */ /* 0x000fea0003800000 */
.L_x_2088:
[----:B0-----:R-:W-:Y:S02]  /*3450*/  SHF.L.U32 R3, R20, 0x10, RZ ;  /* 0x0000001014037819 */ /* 0x001fe400000006ff */
[----:B------:R-:W-:Y:S02]  /*3460*/  SHF.L.U32 R21, R21, 0x10, RZ ;  /* 0x0000001015157819 */ /* 0x000fe400000006ff */
[----:B------:R-:W-:Y:S01]  /*3470*/  SHF.L.U32 R5, R10, 0x10, RZ ;  /* 0x000000100a057819 */ /* 0x000fe200000006ff */
[--C-:B------:R-:W-:Y:S01]  /*3480*/  FADD.FTZ R3, R3, -R8.reuse ;  /* 0x8000000803037221 */ /* 0x100fe20000010000 */
[----:B------:R-:W-:Y:S01]  /*3490*/  SHF.L.U32 R11, R11, 0x10, RZ ;  /* 0x000000100b0b7819 */ /* 0x000fe200000006ff */
[----:B-1----:R-:W-:Y:S01]  /*34a0*/  FADD.FTZ R6, R21, -R8 ;  /* 0x8000000815067221 */ /* 0x002fe20000010000 */
[----:B------:R-:W-:Y:S01]  /*34b0*/  SHF.L.U32 R9, R9, 0x10, RZ ;  /* 0x0000001009097819 */ /* 0x000fe200000006ff */
[----:B------:R-:W-:Y:S01]  /*34c0*/  FADD.FTZ R7, -R8, R5 ;  /* 0x0000000508077221 */ /* 0x000fe20000010100 */
[----:B------:R-:W-:Y:S01]  /*34d0*/  SHF.L.U32 R17, R22, 0x10, RZ ;  /* 0x0000001016117819 */ /* 0x000fe200000006ff */
[C---:B------:R-:W-:Y:S01]  /*34e0*/  FADD.FTZ R11, -R8.reuse, R11 ;  /* 0x0000000b080b7221 */ /* 0x040fe20000010100 */
[----:B------:R-:W-:Y:S01]  /*34f0*/  SHF.R.S32.HI R19, RZ, 0x1f, R35 ;  /* 0x0000001fff137819 */ /* 0x000fe20000011423 */
[----:B------:R-:W-:Y:S01]  /*3500*/  FADD.FTZ R9, -R8, R9 ;  /* 0x0000000908097221 */ /* 0x000fe20000010100 */
[----:B------:R-:W-:Y:S01]  /*3510*/  SHF.R.S32.HI R18, RZ, 0x1f, R34 ;  /* 0x0000001fff127819 */ /* 0x000fe20000011422 */
[----:B------:R-:W-:Y:S01]  /*3520*/  FADD.FTZ R10, R17, -R8 ;  /* 0x80000008110a7221 */ /* 0x000fe20000010000 */
[----:B------:R-:W-:Y:S01]  /*3530*/  ISETP.GE.U32.AND P5, PT, R37, UR16, PT ;  /* 0x0000001025007c0c */ /* 0x000fe2000bfa6070 */
[----:B------:R-:W-:Y:S01]  /*3540*/  FMUL.FTZ R3, R3, UR6 ;  /* 0x0000000603037c20 */ /* 0x000fe20008410000 */
[----:B------:R-:W-:Y:S01]  /*3550*/  FMUL.FTZ R5, R6, UR6 ;  /* 0x0000000606057c20 */ /* 0x000fe20008410000 */
[----:B------:R-:W-:Y:S01]  /*3560*/  FMUL.FTZ R6, R7, UR6 ;  /* 0x0000000607067c20 */ /* 0x000fe20008410000 */
[----:B------:R-:W-:Y:S01]  /*3570*/  FMUL.FTZ R16, R11, UR6 ;  /* 0x000000060b107c20 */ /* 0x000fe20008410000 */
[----:B------:R-:W-:Y:S01]  /*3580*/  ISETP.GE.AND.EX P4, PT, R19, UR17, PT, P4 ;  /* 0x0000001113007c0c */ /* 0x000fe2000bf86340 */
[----:B------:R-:W-:Y:S01]  /*3590*/  FMUL.FTZ R4, R9, UR6 ;  /* 0x0000000609047c20 */ /* 0x000fe20008410000 */
[----:B------:R-:W-:Y:S01]  /*35a0*/  ISETP.GE.AND.EX P0, PT, R18, UR17, PT, P0 ;  /* 0x0000001112007c0c */ /* 0x000fe2000bf06300 */
[----:B------:R-:W-:Y:S01]  /*35b0*/  FMUL.FTZ R7, R10, UR6 ;  /* 0x000000060a077c20 */ /* 0x000fe20008410000 */
[----:B------:R-:W-:Y:S01]  /*35c0*/  ISETP.GE.AND.EX P5, PT, R45, UR17, PT, P5 ;  /* 0x000000112d007c0c */ /* 0x000fe2000bfa6350 */
[C-C-:B------:R-:W-:Y:S01]  /*35d0*/  FFMA.FTZ R10, R14.reuse, R3, R12.reuse ;  /* 0x000000030e0a7223 */ /* 0x140fe2000001000c */
[C-C-:B------:R-:W-:Y:S01]  /*35e0*/  FFMA.FTZ R8, R14.reuse, R5, R12.reuse ;  /* 0x000000050e087223 */ /* 0x140fe2000001000c */
[C-C-:B------:R-:W-:Y:S01]  /*35f0*/  FFMA.FTZ R9, R15.reuse, R6, R13.reuse ;  /* 0x000000060f097223 */ /* 0x140fe2000001000d */
[--C-:B------:R-:W-:Y:S01]  /*3600*/  FFMA.FTZ R3, R15, R16, R13.reuse ;  /* 0x000000100f037223 */ /* 0x100fe2000001000d */
[C---:B------:R-:W-:Y:S01]  /*3610*/  ISETP.LT.U32.AND P4, PT, R43.reuse, 0x100, !P4 ;  /* 0x000001002b00780c */ /* 0x040fe20006781070 */
[----:B------:R-:W-:Y:S01]  /*3620*/  FFMA.FTZ R12, R14, R7, R12 ;  /* 0x000000070e0c7223 */ /* 0x000fe2000001000c */
[----:B------:R-:W-:Y:S01]  /*3630*/  ISETP.LT.U32.AND P0, PT, R43, 0x100, !P0 ;  /* 0x000001002b00780c */ /* 0x000fe20004701070 */
[----:B------:R-:W-:Y:S01]  /*3640*/  FFMA.FTZ R13, R15, R4, R13 ;  /* 0x000000040f0d7223 */ /* 0x000fe2000001000d */
        /* <DEDUP_REMOVED lines=12> */
.L_x_2090:
        /* <DEDUP_REMOVED lines=14> */
.L_x_2092:
[----:B------:R-:W-:Y:S05]  /*37f0*/  BSYNC B0 ;  /* 0x0000000000007941 */ /* 0x000fea0003800000 */
.L_x_2091:
        /* <DEDUP_REMOVED lines=11> */
.L_x_2093:
[----:B------:R-:W-:Y:S04]  /*38b0*/  BSSY B0, `(.L_x_2094) ;  /* 0x000000e000007945 */ /* 0x000fe80003800000 */
[----:B------:R-:W-:Y:S05]  /*38c0*/  @!P0 BRA `(.L_x_2095) ;  /* 0x0000000000308947 */ /* 0x000fea0003800000 */
[----:B------:R-:W-:Y:S01]  /*38d0*/  ULDC.64 UR14, c[0x0][0x270] ;  /* 0x00009c00000e7ab9 */ /* 0x000fe20000000a00 */
[----:B------:R-:W-:Y:S01]  /*38e0*/  MOV R4, R28 ;  /* 0x0000001c00047202 */ /* 0x000fe20000000f00 */
[----:B0-----:R-:W-:Y:S01]  /*38f0*/  IMAD R7, R18, UR14, RZ ;  /* 0x0000000e12077c24 */ /* 0x001fe2000f8e02ff */
        /* <DEDUP_REMOVED lines=9> */
.L_x_2095:
[----:B------:R-:W-:Y:S05]  /*3990*/  BSYNC B0 ;  /* 0x0000000000007941 */ /* 0x000fea0003800000 */
.L_x_2094:
[----:B------:R-:W-:Y:S05]  /*39a0*/  @!P6 BRA `(.L_x_2096) ;  /* 0x000000000028e947 */ /* 0x000fea0003800000 */
[----:B------:R-:W-:Y:S01]  /*39b0*/  FMUL.FTZ R4, R12, -1.4426950216293334961 ;  /* 0xbfb8aa3b0c047820 */ /* 0x000fe20000410000 */
[----:B01----:R-:W-:-:S05]  /*39c0*/  FMUL.FTZ R6, R3, -1.4426950216293334961 ;  /* 0xbfb8aa3b03067820 */ /* 0x003fca0000410000 */
        /* <DEDUP_REMOVED lines=8> */
.L_x_2096:
[----:B------:R-:W-:Y:S04]  /*3a50*/  BSSY B0, `(.L_x_2097) ;  /* 0x000000e000007945 */ /* 0x000fe80003800000 */
[----:B------:R-:W-:Y:S05]  /*3a60*/  @!P5 BRA `(.L_x_2098) ;  /* 0x000000000030d947 */ /* 0x000fea0003800000 */
[----:B------:R-:W-:Y:S01]  /*3a70*/  ULDC.64 UR6, c[0x0][0x270] ;  /* 0x00009c0000067ab9 */ /* 0x000fe20000000a00 */
[----:B------:R-:W-:Y:S01]  /*3a80*/  MOV R4, R28 ;  /* 0x0000001c00047202 */ /* 0x000fe20000000f00 */
[----:B01----:R-:W-:Y:S01]  /*3a90*/  IMAD R6, R45, UR6, RZ ;  /* 0x000000062d067c24 */ /* 0x003fe2000f8e02ff */
        /* <DEDUP_REMOVED lines=9> */
.L_x_2098:
[----:B------:R-:W-:Y:S05]  /*3b30*/  BSYNC B0 ;  /* 0x0000000000007941 */ /* 0x000fea0003800000 */
.L_x_2097:
[----:B------:R-:W-:Y:S02]  /*3b40*/  UIADD3 UR13, UR11, UR13, URZ ;  /* 0x0000000d0b0d7290 */ /* 0x000fe4000fffe03f */
[----:B------:R-:W-:Y:S02]  /*3b50*/  UIADD3 UR4, UR4, 0x1, URZ ;  /* 0x0000000104047890 */ /* 0x000fe4000fffe03f */
[----:B------:R-:W-:-:S06]  /*3b60*/  UISETP.GE.AND UP0, UPT, UR13, UR5, UPT ;  /* 0x000000050d00728c */ /* 0x000fcc000bf06270 */
[----:B------:R-:W-:-:S13]  /*3b70*/  PLOP3.LUT P0, PT, PT, PT, UP0, 0x80, 0x0 ;  /* 0x000000000000781c */ /* 0x000fda0003f0f008 */
[----:B------:R-:W-:Y:S05]  /*3b80*/  @!P0 BRA `(.L_x_2099) ;  /* 0xffffffc400dc8947 */ /* 0x000fea000383ffff */
[----:B------:R-:W-:Y:S05]  /*3b90*/  EXIT ;  /* 0x000000000000794d */ /* 0x000fea0003800000 */
.L_x_2100:
        /* <DEDUP_REMOVED lines=14> */
.L_x_3334:


//--------------------- .text._Z35group_norm_nhwc_fwd_one_pass_kernelI11Bf16IOFp32WLi512ELi16ELi256EEv26Group_norm_nhwc_fwd_params --------------------------
	.section	.text._Z35group_norm_nhwc_fwd_one_pass_kernelI11Bf16IOFp32WLi512ELi16ELi256EEv26Group_norm_nhwc_fwd_params,"ax",@progbits
	.align	128
        .global         _Z35group_norm_nhwc_fwd_one_pass_kernelI11Bf16IOFp32WLi512ELi16ELi256EEv26Group_norm_nhwc_fwd_params
        .type           _Z35group_norm_nhwc_fwd_one_pass_kernelI11Bf16IOFp32WLi512ELi16ELi256EEv26Group_norm_nhwc_fwd_params,@function
        .size           _Z35group_norm_nhwc_fwd_one_pass_kernelI11Bf16IOFp32WLi512ELi16ELi256EEv26Group_norm_nhwc_fwd_params,(.L_x_3335 - _Z35group_norm_nhwc_fwd_one_pass_kernelI11Bf16IOFp32WLi512ELi16ELi256EEv26Group_norm_nhwc_fwd_params)
        .other          _Z35group_norm_nhwc_fwd_one_pass_kernelI11Bf16IOFp32WLi512ELi16ELi256EEv26Group_norm_nhwc_fwd_params,@"STO_CUDA_ENTRY STV_DEFAULT"
_Z35group_norm_nhwc_fwd_one_pass_kernelI11Bf16IOFp32WLi512ELi16ELi256EEv26Group_norm_nhwc_fwd_params:
.text._Z35group_norm_nhwc_fwd_one_pass_kernelI11Bf16IOFp32WLi512ELi16ELi256EEv26Group_norm_nhwc_fwd_params:
[----:B------:R-:W-:Y:S08]  /*0000*/  LDC R1, c[0x0][0x28] ;  /* 0x00000a00ff017b82 */ /* 0x000ff00000000800 */
[----:B------:R-:W0:Y:S01]  /*0010*/  S2UR UR7, SR_CTAID.Y ;  /* 0x00000000000779c3 */ /* 0x000e220000002600 */
[----:B------:R-:W-:Y:S01]  /*0020*/  ULDC UR5, c[0x0][0x288] ;  /* 0x0000a20000057ab9 */ /* 0x000fe20000000800 */
[----:B------:R-:W-:-:S02]  /*0030*/  ULDC UR4, c[0x0][0x258] ;  /* 0x0000960000047ab9 */ /* 0x000fc40000000800 */
[----:B------:R-:W-:-:S04]  /*0040*/  UIMAD UR5, UR5, UR4, URZ ;  /* 0x00000004050572a4 */ /* 0x000fc8000f8e023f */
[----:B0-----:R-:W-:-:S06]  /*0050*/  UISETP.GE.AND UP0, UPT, UR7, UR5, UPT ;  /* 0x000000050700728c */ /* 0x001fcc000bf06270 */
[----:B------:R-:W-:-:S13]  /*0060*/  PLOP3.LUT P0, PT, PT, PT, UP0, 0x80, 0x0 ;  /* 0x000000000000781c */ /* 0x000fda0003f0f008 */
[----:B------:R-:W-:Y:S05]  /*0070*/  @P0 EXIT ;  /* 0x000000000000094d */ /* 0x000fea0003800000 */
[----:B------:R-:W0:Y:S01]  /*0080*/  S2R R0, SR_TID.X ;  /* 0x0000000000007919 */ /* 0x000e220000002100 */
[----:B------:R-:W1:Y:S01]  /*0090*/  S2UR UR6, SR_CgaCtaId ;  /* 0x00000000000679c3 */ /* 0x000e620000008800 */
[----:B------:R-:W-:Y:S01]  /*00a0*/  UMOV UR4, 0x400 ;  /* 0x0000040000047882 */ /* 0x000fe20000000000 */
[----:B------:R-:W-:Y:S01]  /*00b0*/  ULDC.U8 UR12, c[0x0][0x28c] ;  /* 0x0000a300000c7ab9 */ /* 0x000fe20000000000 */
[----:B------:R-:W2:Y:S01]  /*00c0*/  S2R R2, SR_LANEID ;  /* 0x0000000000027919 */ /* 0x000ea20000000000 */
[----:B------:R-:W-:Y:S01]  /*00d0*/  ULDC.64 UR10, c[0x0][0x208] ;  /* 0x00008200000a7ab9 */ /* 0x000fe20000000a00 */
[----:B-1----:R-:W-:-:S03]  /*00e0*/  ULEA UR4, UR6, UR4, 0x18 ;  /* 0x0000000406047291 */ /* 0x002fc6000f8ec03f */
[----:B------:R-:W-:Y:S01]  /*00f0*/  UMOV UR6, UR7 ;  /* 0x0000000700067c82 */ /* 0x000fe20008000000 */
[----:B0-----:R-:W-:-:S04]  /*0100*/  SHF.R.S32.HI R3, RZ, 0x1f, R0 ;  /* 0x0000001fff037819 */ /* 0x001fc80000011400 */
[----:B------:R-:W-:-:S04]  /*0110*/  LEA.HI R3, R3, R0, RZ, 0x5 ;  /* 0x0000000003037211 */ /* 0x000fc800078f28ff */
[----:B------:R-:W-:-:S04]  /*0120*/  SHF.R.S32.HI R3, RZ, 0x5, R3 ;  /* 0x00000005ff037819 */ /* 0x000fc80000011403 */
[----:B------:R-:W-:Y:S01]  /*0130*/  LEA R3, R3, UR4, 0x3 ;  /* 0x0000000403037c11 */ /* 0x000fe2000f8e18ff */
[----:B--2---:R-:W-:-:S06]  /*0140*/  UMOV UR4, URZ ;  /* 0x0000003f00047c82 */ /* 0x004fcc0008000000 */
.L_x_2162:
[----:B0---4-:R-:W0:Y:S01]  /*0150*/  LDC R11, c[0x0][0x288] ;  /* 0x0000a200ff0b7b82 */ /* 0x011e220000000800 */
[----:B------:R-:W-:Y:S01]  /*0160*/  ULDC.64 UR14, c[0x0][0x278] ;  /* 0x00009e00000e7ab9 */ /* 0x000fe20000000a00 */
[----:B------:R-:W-:Y:S01]  /*0170*/  ISETP.GT.U32.AND P4, PT, R0, 0xff, PT ;  /* 0x000000ff0000780c */ /* 0x000fe20003f84070 */
[----:B------:R-:W-:-:S05]  /*0180*/  ULDC.64 UR8, c[0x0][0x280] ;  /* 0x0000a00000087ab9 */ /* 0x000fca0000000a00 */
        /* <DEDUP_REMOVED lines=14> */
[----:B------:R-:W-:Y:S01]  /*0270*/  IMAD.HI.U32 R5, R5, R8, RZ ;  /* 0x0000000805057227 */ /* 0x000fe200078e00ff */
[----:B------:R-:W-:-:S04]  /*0280*/  SHF.R.U32.HI R4, RZ, 0x3, R0 ;  /* 0x00000003ff047819 */ /* 0x000fc80000011600 */
[----:B------:R-:W-:-:S05]  /*0290*/  IADD3 R6, -R5, RZ, RZ ;  /* 0x000000ff05067210 */ /* 0x000fca0007ffe1ff */
[----:B------:R-:W-:Y:S01]  /*02a0*/  IMAD R6, R7, R6, R8 ;  /* 0x0000000607067224 */ /* 0x000fe200078e0208 */
[----:B------:R-:W-:-:S04]  /*02b0*/  SHF.L.U32 R8, R0, 0x1, RZ ;  /* 0x0000000100087819 */ /* 0x000fc800000006ff */
[----:B------:R-:W-:Y:S02]  /*02c0*/  ISETP.GT.U32.AND P1, PT, R7, R6, PT ;  /* 0x000000060700720c */ /* 0x000fe40003f24070 */
[----:B------:R-:W-:Y:S01]  /*02d0*/  LOP3.LUT R63, R8, 0xe, RZ, 0xc0, !PT ;  /* 0x0000000e083f7812 */ /* 0x000fe200078ec0ff */
[----:B-1----:R-:W-:-:S05]  /*02e0*/  IMAD R4, R9, UR7, R4 ;  /* 0x0000000709047c24 */ /* 0x002fca000f8e0204 */
[C---:B------:R-:W-:Y:S02]  /*02f0*/  IADD3 R8, R4.reuse, 0x80, RZ ;  /* 0x0000008004087810 */ /* 0x040fe40007ffe0ff */
[----:B---3--:R-:W-:-:S03]  /*0300*/  IADD3 R23, R4, 0x60, RZ ;  /* 0x0000006004177810 */ /* 0x008fc60007ffe0ff */
[-C--:B------:R-:W-:Y:S02]  /*0310*/  @!P1 IADD3 R6, R6, -R7.reuse, RZ ;  /* 0x8000000706069210 */ /* 0x080fe40007ffe0ff */
[----:B------:R-:W-:Y:S02]  /*0320*/  @!P1 IADD3 R5, R5, 0x1, RZ ;  /* 0x0000000105059810 */ /* 0x000fe40007ffe0ff */
[----:B------:R-:W-:Y:S02]  /*0330*/  ISETP.GE.U32.AND P0, PT, R6, R7, PT ;  /* 0x000000070600720c */ /* 0x000fe40003f06070 */
[----:B------:R-:W-:Y:S02]  /*0340*/  ISETP.NE.AND P1, PT, R11, RZ, PT ;  /* 0x000000ff0b00720c */ /* 0x000fe40003f25270 */
[C---:B------:R-:W-:Y:S02]  /*0350*/  IADD3 R6, R4.reuse, 0x20, RZ ;  /* 0x0000002004067810 */ /* 0x040fe40007ffe0ff */
[----:B------:R-:W-:-:S02]  /*0360*/  IADD3 R7, R4, 0x40, RZ ;  /* 0x0000004004077810 */ /* 0x000fc40007ffe0ff */
[----:B------:R-:W-:Y:S02]  /*0370*/  SHF.R.S32.HI R9, RZ, 0x1f, R6 ;  /* 0x0000001fff097819 */ /* 0x000fe40000011406 */
[----:B------:R-:W-:Y:S02]  /*0380*/  ISETP.GE.U32.AND P3, PT, R8, UR14, PT ;  /* 0x0000000e08007c0c */ /* 0x000fe4000bf66070 */
[----:B------:R-:W-:Y:S02]  /*0390*/  SHF.R.S32.HI R27, RZ, 0x1f, R8 ;  /* 0x0000001fff1b7819 */ /* 0x000fe40000011408 */
[----:B------:R-:W-:Y:S02]  /*03a0*/  @P0 IADD3 R5, R5, 0x1, RZ ;  /* 0x0000000105050810 */ /* 0x000fe40007ffe0ff */
[----:B------:R-:W-:Y:S02]  /*03b0*/  ISETP.GE.U32.AND P0, PT, R4, UR14, PT ;  /* 0x0000000e04007c0c */ /* 0x000fe4000bf06070 */
[----:B------:R-:W-:-:S02]  /*03c0*/  MOV R59, R5 ;  /* 0x00000005003b7202 */ /* 0x000fc40000000f00 */
[----:B------:R-:W-:Y:S02]  /*03d0*/  SHF.R.S32.HI R5, RZ, 0x1f, R4 ;  /* 0x0000001fff057819 */ /* 0x000fe40000011404 */
[----:B------:R-:W-:Y:S02]  /*03e0*/  @!P2 IADD3 R59, -R59, RZ, RZ ;  /* 0x000000ff3b3ba210 */ /* 0x000fe40007ffe1ff */
[----:B------:R-:W-:Y:S02]  /*03f0*/  ISETP.GE.OR.EX P5, PT, R5, UR15, P4, P0 ;  /* 0x0000000f05007c0c */ /* 0x000fe4000a7a6700 */
[----:B------:R-:W-:Y:S02]  /*0400*/  ISETP.GE.U32.AND P0, PT, R6, UR14, PT ;  /* 0x0000000e06007c0c */ /* 0x000fe4000bf06070 */
[----:B------:R-:W-:Y:S02]  /*0410*/  @!P1 LOP3.LUT R59, RZ, R11, RZ, 0x33, !PT ;  /* 0x0000000bff3b9212 */ /* 0x000fe400078e33ff */
[----:B------:R-:W-:-:S02]  /*0420*/  ISETP.GE.OR.EX P0, PT, R9, UR15, P4, P0 ;  /* 0x0000000f09007c0c */ /* 0x000fc4000a706700 */
[----:B------:R-:W-:Y:S02]  /*0430*/  IADD3 R62, -R59, RZ, RZ ;  /* 0x000000ff3b3e7210 */ /* 0x000fe40007ffe1ff */
[----:B------:R-:W-:Y:S02]  /*0440*/  ISETP.GE.U32.AND P1, PT, R7, UR14, PT ;  /* 0x0000000e07007c0c */ /* 0x000fe4000bf26070 */
[----:B------:R-:W-:Y:S01]  /*0450*/  P2R R56, PR, RZ, 0x20 ;  /* 0x00000020ff387803 */ /* 0x000fe20000000000 */
[----:B------:R-:W0:Y:S01]  /*0460*/  @!P5 LDC.64 R28, c[0x0][0x270] ;  /* 0x00009c00ff1cdb82 */ /* 0x000e220000000a00 */
[----:B------:R-:W-:Y:S01]  /*0470*/  IMAD R62, R11, R62, UR6 ;  /* 0x000000060b3e7e24 */ /* 0x000fe2000f8e023e */
[----:B------:R-:W-:Y:S02]  /*0480*/  SHF.R.S32.HI R11, RZ, 0x1f, R7 ;  /* 0x0000001fff0b7819 */ /* 0x000fe40000011407 */
[----:B------:R-:W-:Y:S02]  /*0490*/  SHF.R.S32.HI R10, RZ, 0x1f, R59 ;  /* 0x0000001fff0a7819 */ /* 0x000fe4000001143b */
[----:B------:R-:W-:-:S02]  /*04a0*/  ISETP.GE.OR.EX P1, PT, R11, UR15, P4, P1 ;  /* 0x0000000f0b007c0c */ /* 0x000fc4000a726710 */
[----:B------:R-:W1:Y:S01]  /*04b0*/  @!P5 LDC.64 R46, c[0x0][0x220] ;  /* 0x00008800ff2edb82 */ /* 0x000e620000000a00 */
[----:B------:R-:W-:Y:S01]  /*04c0*/  LEA R62, R62, R63, 0x4 ;  /* 0x0000003f3e3e7211 */ /* 0x000fe200078e20ff */
[----:B------:R-:W-:Y:S01]  /*04d0*/  IMAD R10, R10, UR8, RZ ;  /* 0x000000080a0a7c24 */ /* 0x000fe2000f8e02ff */
[----:B------:R-:W-:Y:S02]  /*04e0*/  ISETP.GE.OR.EX P5, PT, R27, UR15, P4, P3 ;  /* 0x0000000f1b007c0c */ /* 0x000fe4000a7a6730 */
[----:B------:R-:W-:Y:S01]  /*04f0*/  ISETP.NE.AND P3, PT, R56, RZ, PT ;  /* 0x000000ff3800720c */ /* 0x000fe20003f65270 */
[----:B------:R-:W-:Y:S01]  /*0500*/  IMAD R61, R59, UR9, R10 ;  /* 0x000000093b3d7c24 */ /* 0x000fe2000f8e020a */
[--C-:B------:R-:W-:Y:S01]  /*0510*/  SHF.R.S32.HI R63, RZ, 0x1f, R62.reuse ;  /* 0x0000001fff3f7819 */ /* 0x100fe2000001143e */
[----:B------:R-:W2:Y:S01]  /*0520*/  @!P0 LDC.64 R18, c[0x0][0x270] ;  /* 0x00009c00ff128b82 */ /* 0x000ea20000000a00 */
[----:B------:R-:W-:Y:S02]  /*0530*/  ISETP.GE.U32.AND P2, PT, R23, UR14, PT ;  /* 0x0000000e17007c0c */ /* 0x000fe4000bf46070 */
[----:B------:R-:W-:Y:S01]  /*0540*/  SHF.R.S32.HI R25, RZ, 0x1f, R23 ;  /* 0x0000001fff197819 */ /* 0x000fe20000011417 */
[----:B------:R-:W-:Y:S01]  /*0550*/  IMAD.WIDE.U32 R58, R59, UR8, R62 ;  /* 0x000000083b3a7c25 */ /* 0x000fe2000f8e003e */
[----:B------:R-:W-:-:S02]  /*0560*/  IADD3 R57, R4, 0x180, RZ ;  /* 0x0000018004397810 */ /* 0x000fc40007ffe0ff */
[----:B------:R-:W-:Y:S01]  /*0570*/  ISETP.GE.OR.EX P6, PT, R25, UR15, P4, P2 ;  /* 0x0000000f19007c0c */ /* 0x000fe2000a7c6720 */
[----:B------:R-:W3:Y:S01]  /*0580*/  @!P1 LDC.64 R16, c[0x0][0x270] ;  /* 0x00009c00ff109b82 */ /* 0x000ee20000000a00 */
[----:B------:R-:W-:Y:S01]  /*0590*/  IMAD.IADD R61, R59, 0x1, R61 ;  /* 0x000000013b3d7824 */ /* 0x000fe200078e023d */
[----:B------:R-:W-:Y:S01]  /*05a0*/  @!P3 MOV R60, R58 ;  /* 0x0000003a003cb202 */ /* 0x000fe20000000f00 */
[-C--:B0-----:R-:W-:Y:S01]  /*05b0*/  @!P3 IMAD R10, R5, R28.reuse, RZ ;  /* 0x0000001c050ab224 */ /* 0x081fe200078e02ff */
[----:B------:R-:W-:Y:S02]  /*05c0*/  P2R R54, PR, RZ, 0x20 ;  /* 0x00000020ff367803 */ /* 0x000fe40000000000 */
[----:B------:R-:W-:Y:S01]  /*05d0*/  SHF.R.S32.HI R65, RZ, 0x1f, R57 ;  /* 0x0000001fff417819 */ /* 0x000fe20000011439 */
[C---:B------:R-:W-:Y:S01]  /*05e0*/  @!P3 IMAD R29, R4.reuse, R29, R10 ;  /* 0x0000001d041db224 */ /* 0x040fe200078e020a */
[----:B------:R-:W0:Y:S01]  /*05f0*/  @!P0 LDC.64 R32, c[0x0][0x220] ;  /* 0x00008800ff208b82 */ /* 0x000e220000000a00 */
[----:B------:R-:W-:Y:S01]  /*0600*/  @!P3 IMAD.WIDE.U32 R20, R4, R28, R60 ;  /* 0x0000001c0414b225 */ /* 0x000fe200078e003c */
[----:B------:R-:W-:-:S02]  /*0610*/  P2R R28, PR, RZ, 0x1 ;  /* 0x00000001ff1c7803 */ /* 0x000fc40000000000 */
[----:B------:R-:W-:Y:S02]  /*0620*/  P2R R55, PR, RZ, 0x40 ;  /* 0x00000040ff377803 */ /* 0x000fe40000000000 */
[----:B------:R-:W-:Y:S02]  /*0630*/  @!P3 IADD3 R10, R21, R29, RZ ;  /* 0x0000001d150ab210 */ /* 0x000fe40007ffe0ff */
[----:B------:R-:W4:Y:S01]  /*0640*/  @!P1 LDC.64 R44, c[0x0][0x220] ;  /* 0x00008800ff2c9b82 */ /* 0x000f220000000a00 */
[----:B-1----:R-:W-:Y:S01]  /*0650*/  @!P3 LEA R46, P2, R20, R46, 0x1 ;  /* 0x0000002e142eb211 */ /* 0x002fe200078408ff */
[----:B--2---:R-:W-:-:S03]  /*0660*/  @!P0 IMAD R21, R9, R18, RZ ;  /* 0x0000001209158224 */ /* 0x004fc600078e02ff */
[----:B------:R-:W-:Y:S01]  /*0670*/  @!P3 LEA.HI.X R47, R20, R47, R10, 0x1, P2 ;  /* 0x0000002f142fb211 */ /* 0x000fe200010f0c0a */
[C---:B------:R-:W-:Y:S01]  /*0680*/  @!P0 IMAD R29, R6.reuse, R19, R21 ;  /* 0x00000013061d8224 */ /* 0x040fe200078e0215 */
[----:B------:R-:W-:Y:S01]  /*0690*/  @!P0 MOV R20, R58 ;  /* 0x0000003a00148202 */ /* 0x000fe20000000f00 */
[----:B------:R-:W1:Y:S01]  /*06a0*/  @!P6 LDC.64 R14, c[0x0][0x270] ;  /* 0x00009c00ff0eeb82 */ /* 0x000e620000000a00 */
[----:B------:R-:W-:Y:S01]  /*06b0*/  @!P0 MOV R21, R61 ;  /* 0x0000003d00158202 */ /* 0x000fe20000000f00 */
[----:B---3--:R-:W-:Y:S02]  /*06c0*/  @!P1 IMAD R10, R11, R16, RZ ;  /* 0x000000100b0a9224 */ /* 0x008fe400078e02ff */
[----:B------:R-:W-:Y:S01]  /*06d0*/  @!P0 IMAD.WIDE.U32 R18, R6, R18, R20 ;  /* 0x0000001206128225 */ /* 0x000fe200078e0014 */
[----:B------:R-:W-:-:S03]  /*06e0*/  @!P1 MOV R20, R58 ;  /* 0x0000003a00149202 */ /* 0x000fc60000000f00 */
[----:B------:R-:W2:Y:S01]  /*06f0*/  @!P5 LDC.64 R12, c[0x0][0x270] ;  /* 0x00009c00ff0cdb82 */ /* 0x000ea20000000a00 */
[----:B------:R-:W-:Y:S01]  /*0700*/  @!P1 MOV R21, R61 ;  /* 0x0000003d00159202 */ /* 0x000fe20000000f00 */
[----:B------:R-:W-:Y:S01]  /*0710*/  @!P1 IMAD R31, R7, R17, R10 ;  /* 0x00000011071f9224 */ /* 0x000fe200078e020a */
[----:B------:R-:W-:Y:S02]  /*0720*/  @!P0 IADD3 R10, R19, R29, RZ ;  /* 0x0000001d130a8210 */ /* 0x000fe40007ffe0ff */
[C---:B0-----:R-:W-:Y:S01]  /*0730*/  @!P0 LEA R32, P2, R18.reuse, R32, 0x1 ;  /* 0x0000002012208211 */ /* 0x041fe200078408ff */
[----:B------:R-:W-:Y:S01]  /*0740*/  @!P1 IMAD.WIDE.U32 R16, R7, R16, R20 ;  /* 0x0000001007109225 */ /* 0x000fe200078e0014 */
[----:B------:R-:W-:Y:S01]  /*0750*/  @!P6 MOV R19, R61 ;  /* 0x0000003d0013e202 */ /* 0x000fe20000000f00 */
[----:B------:R-:W0:Y:S01]  /*0760*/  @!P6 LDC.64 R34, c[0x0][0x220] ;  /* 0x00008800ff22eb82 */ /* 0x000e220000000a00 */
[----:B------:R-:W-:Y:S02]  /*0770*/  @!P0 LEA.HI.X R33, R18, R33, R10, 0x1, P2 ;  /* 0x0000002112218211 */ /* 0x000fe400010f0c0a */
[----:B------:R-:W-:-:S02]  /*0780*/  @!P1 IADD3 R10, R17, R31, RZ ;  /* 0x0000001f110a9210 */ /* 0x000fc40007ffe0ff */
[C---:B----4-:R-:W-:Y:S02]  /*0790*/  @!P1 LEA R44, P2, R16.reuse, R44, 0x1 ;  /* 0x0000002c102c9211 */ /* 0x050fe400078408ff */
[----:B------:R-:W-:Y:S01]  /*07a0*/  @!P6 MOV R18, R58 ;  /* 0x0000003a0012e202 */ /* 0x000fe20000000f00 */
[----:B------:R-:W3:Y:S01]  /*07b0*/  @!P5 LDC.64 R42, c[0x0][0x220] ;  /* 0x00008800ff2adb82 */ /* 0x000ee20000000a00 */
[----:B-1----:R-:W-:Y:S01]  /*07c0*/  @!P6 IMAD R20, R25, R14, RZ ;  /* 0x0000000e1914e224 */ /* 0x002fe200078e02ff */
[----:B------:R-:W-:Y:S02]  /*07d0*/  @!P1 LEA.HI.X R45, R16, R45, R10, 0x1, P2 ;  /* 0x0000002d102d9211 */ /* 0x000fe400010f0c0a */
[----:B------:R-:W-:Y:S01]  /*07e0*/  @!P5 MOV R16, R58 ;  /* 0x0000003a0010d202 */ /* 0x000fe20000000f00 */
[C---:B------:R-:W-:Y:S01]  /*07f0*/  @!P6 IMAD R21, R23.reuse, R15, R20 ;  /* 0x0000000f1715e224 */ /* 0x040fe200078e0214 */
[----:B------:R-:W-:Y:S01]  /*0800*/  @!P5 MOV R17, R61 ;  /* 0x0000003d0011d202 */ /* 0x000fe20000000f00 */
[----:B------:R-:W-:-:S04]  /*0810*/  @!P6 IMAD.WIDE.U32 R14, R23, R14, R18 ;  /* 0x0000000e170ee225 */ /* 0x000fc800078e0012 */
[----:B--2---:R-:W-:-:S04]  /*0820*/  @!P5 IMAD R27, R27, R12, RZ ;  /* 0x0000000c1b1bd224 */ /* 0x004fc800078e02ff */
[----:B------:R-:W-:Y:S01]  /*0830*/  @!P5 IMAD R27, R8, R13, R27 ;  /* 0x0000000d081bd224 */ /* 0x000fe200078e021b */
[----:B0-----:R-:W-:Y:S01]  /*0840*/  @!P6 LEA R34, P2, R14, R34, 0x1 ;  /* 0x000000220e22e211 */ /* 0x001fe200078408ff */
[----:B------:R-:W-:Y:S01]  /*0850*/  @!P5 IMAD.WIDE.U32 R12, R8, R12, R16 ;  /* 0x0000000c080cd225 */ /* 0x000fe200078e0010 */
[----:B------:R-:W-:Y:S02]  /*0860*/  @!P6 IADD3 R8, R15, R21, RZ ;  /* 0x000000150f08e210 */ /* 0x000fe40007ffe0ff */
[----:B------:R-:W-:Y:S02]  /*0870*/  IADD3 R15, R4, 0xa0, RZ ;  /* 0x000000a0040f7810 */ /* 0x000fe40007ffe0ff */
[----:B------:R-:W-:Y:S02]  /*0880*/  @!P6 LEA.HI.X R35, R14, R35, R8, 0x1, P2 ;  /* 0x000000230e23e211 */ /* 0x000fe400010f0c08 */
[----:B------:R-:W-:Y:S02]  /*0890*/  @!P5 IADD3 R8, R13, R27, RZ ;  /* 0x0000001b0d08d210 */ /* 0x000fe40007ffe0ff */
[----:B---3--:R-:W-:-:S02]  /*08a0*/  @!P5 LEA R42, P2, R12, R42, 0x1 ;  /* 0x0000002a0c2ad211 */ /* 0x008fc400078408ff */
[----:B------:R-:W-:Y:S02]  /*08b0*/  SHF.R.S32.HI R13, RZ, 0x1f, R15 ;  /* 0x0000001fff0d7819 */ /* 0x000fe4000001140f */
[----:B------:R-:W-:Y:S02]  /*08c0*/  @!P5 LEA.HI.X R43, R12, R43, R8, 0x1, P2 ;  /* 0x0000002b0c2bd211 */ /* 0x000fe400010f0c08 */
[----:B------:R-:W-:Y:S02]  /*08d0*/  ISETP.GE.U32.AND P2, PT, R15, UR14, PT ;  /* 0x0000000e0f007c0c */ /* 0x000fe4000bf46070 */
[----:B------:R-:W-:Y:S02]  /*08e0*/  ISETP.GE.U32.AND P5, PT, R57, UR14, PT ;  /* 0x0000000e39007c0c */ /* 0x000fe4000bfa6070 */
[----:B------:R-:W-:-:S04]  /*08f0*/  ISETP.GE.OR.EX P0, PT, R13, UR15, P4, P2 ;  /* 0x0000000f0d007c0c */ /* 0x000fc8000a706720 */
[----:B------:R-:W-:-:S09]  /*0900*/  P2R R53, PR, RZ, 0x1 ;  /* 0x00000001ff357803 */ /* 0x000fd20000000000 */
[----:B------:R-:W0:Y:S01]  /*0910*/  @!P0 LDC.64 R16, c[0x0][0x270] ;  /* 0x00009c00ff108b82 */ /* 0x000e220000000a00 */
[----:B------:R-:W-:-:S07]  /*0920*/  @!P0 IMAD.MOV.U32 R12, RZ, RZ, R58 ;  /* 0x000000ffff0c8224 */ /* 0x000fce00078e003a */
[----:B------:R-:W1:Y:S01]  /*0930*/  @!P0 LDC.64 R36, c[0x0][0x220] ;  /* 0x00008800ff248b82 */ /* 0x000e620000000a00 */
[----:B0-----:R-:W-:Y:S01]  /*0940*/  @!P0 IMAD R8, R13, R16, RZ ;  /* 0x000000100d088224 */ /* 0x001fe200078e02ff */
[----:B------:R-:W-:-:S03]  /*0950*/  @!P0 MOV R13, R61 ;  /* 0x0000003d000d8202 */ /* 0x000fc60000000f00 */
[C---:B------:R-:W-:Y:S02]  /*0960*/  @!P0 IMAD R17, R15.reuse, R17, R8 ;  /* 0x000000110f118224 */ /* 0x040fe400078e0208 */
[----:B------:R-:W-:Y:S01]  /*0970*/  @!P0 IMAD.WIDE.U32 R12, R15, R16, R12 ;  /* 0x000000100f0c8225 */ /* 0x000fe200078e000c */
[----:B------:R-:W-:-:S04]  /*0980*/  IADD3 R15, R4, 0xc0, RZ ;  /* 0x000000c0040f7810 */ /* 0x000fc80007ffe0ff */
[----:B------:R-:W-:Y:S02]  /*0990*/  @!P0 IADD3 R8, R13, R17, RZ ;  /* 0x000000110d088210 */ /* 0x000fe40007ffe0ff */
[C---:B-1----:R-:W-:Y:S02]  /*09a0*/  @!P0 LEA R36, P2, R12.reuse, R36, 0x1 ;  /* 0x000000240c248211 */ /* 0x042fe400078408ff */
[----:B------:R-:W-:Y:S02]  /*09b0*/  SHF.R.S32.HI R13, RZ, 0x1f, R15 ;  /* 0x0000001fff0d7819 */ /* 0x000fe4000001140f */
[----:B------:R-:W-:Y:S02]  /*09c0*/  @!P0 LEA.HI.X R37, R12, R37, R8, 0x1, P2 ;  /* 0x000000250c258211 */ /* 0x000fe400010f0c08 */
[----:B------:R-:W-:-:S04]  /*09d0*/  ISETP.GE.U32.AND P2, PT, R15, UR14, PT ;  /* 0x0000000e0f007c0c */ /* 0x000fc8000bf46070 */
[----:B------:R-:W-:-:S04]  /*09e0*/  ISETP.GE.OR.EX P0, PT, R13, UR15, P4, P2 ;  /* 0x0000000f0d007c0c */ /* 0x000fc8000a706720 */
[----:B------:R-:W-:-:S09]  /*09f0*/  P2R R50, PR, RZ, 0x1 ;  /* 0x00000001ff327803 */ /* 0x000fd20000000000 */
[----:B------:R-:W0:Y:S01]  /*0a00*/  @!P0 LDC.64 R16, c[0x0][0x270] ;  /* 0x00009c00ff108b82 */ /* 0x000e220000000a00 */
[----:B------:R-:W-:-:S07]  /*0a10*/  @!P0 MOV R12, R58 ;  /* 0x0000003a000c8202 */ /* 0x000fce0000000f00 */
        /* <DEDUP_REMOVED lines=55> */
[----:B------:R-:W-:Y:S02]  /*0d90*/  ISETP.GE.U32.AND P2, PT, R15, UR14, PT ;  /* 0x0000000e0f007c0c */ /* 0x000fe4000bf46070 */
[----:B------:R-:W-:-:S02]  /*0da0*/  ISETP.NE.AND P0, PT, R56, RZ, PT ;  /* 0x000000ff3800720c */ /* 0x000fc40003f05270 */
        /* <DEDUP_REMOVED lines=10> */
[----:B-1----:R-:W-:Y:S02]  /*0e50*/  @!P2 LEA R22, P3, R12, R22, 0x1 ;  /* 0x000000160c16a211 */ /* 0x002fe400078608ff */
[----:B------:R-:W-:Y:S02]  /*0e60*/  IADD3 R17, R4, 0x160, RZ ;  /* 0x0000016004117810 */ /* 0x000fe40007ffe0ff */
[----:B------:R-:W-:Y:S02]  /*0e70*/  @!P2 LEA.HI.X R23, R12, R23, R8, 0x1, P3 ;  /* 0x000000170c17a211 */ /* 0x000fe400018f0c08 */
[----:B------:R-:W-:Y:S02]  /*0e80*/  SHF.R.S32.HI R15, RZ, 0x1f, R17 ;  /* 0x0000001fff0f7819 */ /* 0x000fe40000011411 */
[----:B------:R-:W-:-:S02]  /*0e90*/  ISETP.GE.U32.AND P3, PT, R17, UR14, PT ;  /* 0x0000000e11007c0c */ /* 0x000fc4000bf66070 */
[----:B------:R-:W-:Y:S02]  /*0ea0*/  ISETP.NE.AND P2, PT, R51, RZ, PT ;  /* 0x000000ff3300720c */ /* 0x000fe40003f45270 */
[----:B------:R-:W-:Y:S02]  /*0eb0*/  ISETP.GE.OR.EX P3, PT, R15, UR15, P4, P3 ;  /* 0x0000000f0f007c0c */ /* 0x000fe4000a766730 */
[----:B------:R-:W-:Y:S02]  /*0ec0*/  ISETP.GE.OR.EX P4, PT, R65, UR15, P4, P5 ;  /* 0x0000000f41007c0c */ /* 0x000fe4000a786750 */
[----:B------:R-:W-:Y:S02]  /*0ed0*/  P2R R19, PR, RZ, 0x4 ;  /* 0x00000004ff137803 */ /* 0x000fe40000000000 */
[----:B------:R-:W-:-:S04]  /*0ee0*/  ISETP.NE.AND P2, PT, R50, RZ, PT ;  /* 0x000000ff3200720c */ /* 0x000fc80003f45270 */
[----:B------:R-:W-:Y:S02]  /*0ef0*/  P2R R31, PR, RZ, 0x4 ;  /* 0x00000004ff1f7803 */ /* 0x000fe40000000000 */
[----:B------:R-:W-:Y:S01]  /*0f00*/  ISETP.NE.AND P2, PT, R53, RZ, PT ;  /* 0x000000ff3500720c */ /* 0x000fe20003f45270 */
[----:B------:R-:W0:Y:S01]  /*0f10*/  @!P3 LDC.64 R12, c[0x0][0x270] ;  /* 0x00009c00ff0cbb82 */ /* 0x000e220000000a00 */
[----:B------:R-:W-:Y:S02]  /*0f20*/  @!P3 MOV R14, R58 ;  /* 0x0000003a000eb202 */ /* 0x000fe40000000f00 */
[----:B------:R-:W-:Y:S02]  /*0f30*/  P2R R30, PR, RZ, 0x4 ;  /* 0x00000004ff1e7803 */ /* 0x000fe40000000000 */
[----:B------:R-:W-:-:S03]  /*0f40*/  ISETP.NE.AND P2, PT, R54, RZ, PT ;  /* 0x000000ff3600720c */ /* 0x000fc60003f45270 */
[----:B------:R-:W1:Y:S01]  /*0f50*/  @!P3 LDC.64 R20, c[0x0][0x220] ;  /* 0x00008800ff14bb82 */ /* 0x000e620000000a00 */
[----:B------:R-:W-:Y:S02]  /*0f60*/  P2R R29, PR, RZ, 0x4 ;  /* 0x00000004ff1d7803 */ /* 0x000fe40000000000 */
[----:B------:R-:W-:Y:S01]  /*0f70*/  ISETP.NE.AND P2, PT, R55, RZ, PT ;  /* 0x000000ff3700720c */ /* 0x000fe20003f45270 */
[----:B0-----:R-:W-:Y:S01]  /*0f80*/  @!P3 IMAD R8, R15, R12, RZ ;  /* 0x0000000c0f08b224 */ /* 0x001fe200078e02ff */
[----:B------:R-:W-:-:S03]  /*0f90*/  @!P3 MOV R15, R61 ;  /* 0x0000003d000fb202 */ /* 0x000fc60000000f00 */
[C---:B------:R-:W-:Y:S02]  /*0fa0*/  @!P3 IMAD R13, R17.reuse, R13, R8 ;  /* 0x0000000d110db224 */ /* 0x040fe400078e0208 */
[----:B------:R-:W-:Y:S02]  /*0fb0*/  @!P3 IMAD.WIDE.U32 R14, R17, R12, R14 ;  /* 0x0000000c110eb225 */ /* 0x000fe400078e000e */
[----:B------:R-:W0:Y:S03]  /*0fc0*/  @!P4 LDC.64 R16, c[0x0][0x220] ;  /* 0x00008800ff10cb82 */ /* 0x000e260000000a00 */
[----:B------:R-:W-:Y:S02]  /*0fd0*/  @!P3 IADD3 R8, R15, R13, RZ ;  /* 0x0000000d0f08b210 */ /* 0x000fe40007ffe0ff */
[C---:B-1----:R-:W-:Y:S02]  /*0fe0*/  @!P3 LEA R20, P5, R14.reuse, R20, 0x1 ;  /* 0x000000140e14b211 */ /* 0x042fe400078a08ff */
[----:B------:R-:W-:Y:S01]  /*0ff0*/  @!P4 MOV R15, R61 ;  /* 0x0000003d000fc202 */ /* 0x000fe20000000f00 */
[----:B------:R-:W1:Y:S01]  /*1000*/  @!P4 LDC.64 R12, c[0x0][0x270] ;  /* 0x00009c00ff0ccb82 */ /* 0x000e620000000a00 */
[----:B------:R-:W-:-:S02]  /*1010*/  @!P3 LEA.HI.X R21, R14, R21, R8, 0x1, P5 ;  /* 0x000000150e15b211 */ /* 0x000fc400028f0c08 */
[----:B------:R-:W-:Y:S01]  /*1020*/  @!P4 MOV R14, R58 ;  /* 0x0000003a000ec202 */ /* 0x000fe20000000f00 */
[----:B-1----:R-:W-:-:S04]  /*1030*/  @!P4 IMAD R8, R65, R12, RZ ;  /* 0x0000000c4108c224 */ /* 0x002fc800078e02ff */
[----:B------:R-:W-:-:S04]  /*1040*/  @!P4 IMAD.WIDE.U32 R14, R57, R12, R14 ;  /* 0x0000000c390ec225 */ /* 0x000fc800078e000e */
[----:B------:R-:W-:Y:S01]  /*1050*/  @!P4 IMAD R13, R57, R13, R8 ;  /* 0x0000000d390dc224 */ /* 0x000fe200078e0208 */
[----:B0-----:R-:W-:Y:S02]  /*1060*/  @!P4 LEA R16, P5, R14, R16, 0x1 ;  /* 0x000000100e10c211 */ /* 0x001fe400078a08ff */
[----:B------:R-:W-:Y:S02]  /*1070*/  IADD3 R57, R4, 0x1a0, RZ ;  /* 0x000001a004397810 */ /* 0x000fe40007ffe0ff */
[----:B------:R-:W-:Y:S02]  /*1080*/  @!P4 IADD3 R8, R15, R13, RZ ;  /* 0x0000000d0f08c210 */ /* 0x000fe40007ffe0ff */
[----:B------:R-:W-:Y:S02]  /*1090*/  SHF.R.S32.HI R65, RZ, 0x1f, R57 ;  /* 0x0000001fff417819 */ /* 0x000fe40000011439 */
[----:B------:R-:W-:Y:S02]  /*10a0*/  @!P4 LEA.HI.X R17, R14, R17, R8, 0x1, P5 ;  /* 0x000000110e11c211 */ /* 0x000fe400028f0c08 */
[----:B------:R-:W-:-:S04]  /*10b0*/  ISETP.GE.U32.AND P5, PT, R57, UR14, PT ;  /* 0x0000000e39007c0c */ /* 0x000fc8000bfa6070 */
[----:B------:R-:W-:-:S04]  /*10c0*/  ISETP.GE.AND.EX P5, PT, R65, UR15, PT, P5 ;  /* 0x0000000f41007c0c */ /* 0x000fc8000bfa6350 */
[----:B------:R-:W-:-:S13]  /*10d0*/  ISETP.GT.U32.OR P5, PT, R0, 0xff, P5 ;  /* 0x000000ff0000780c */ /* 0x000fda0002fa4470 */
[----:B------:R-:W0:Y:S01]  /*10e0*/  @!P5 LDC.64 R12, c[0x0][0x270] ;  /* 0x00009c00ff0cdb82 */ /* 0x000e220000000a00 */
[----:B------:R-:W-:-:S07]  /*10f0*/  @!P5 IMAD.MOV.U32 R64, RZ, RZ, R58 ;  /* 0x000000ffff40d224 */ /* 0x000fce00078e003a */
[----:B------:R-:W1:Y:S01]  /*1100*/  @!P5 LDC.64 R14, c[0x0][0x220] ;  /* 0x00008800ff0edb82 */ /* 0x000e620000000a00 */
[----:B0-----:R-:W-:Y:S01]  /*1110*/  @!P5 IMAD R8, R65, R12, RZ ;  /* 0x0000000c4108d224 */ /* 0x001fe200078e02ff */
[----:B------:R-:W-:-:S03]  /*1120*/  @!P5 MOV R65, R61 ;  /* 0x0000003d0041d202 */ /* 0x000fc60000000f00 */
[C---:B------:R-:W-:Y:S02]  /*1130*/  @!P5 IMAD R67, R57.reuse, R13, R8 ;  /* 0x0000000d3943d224 */ /* 0x040fe400078e0208 */
[----:B------:R-:W-:-:S05]  /*1140*/  @!P5 IMAD.WIDE.U32 R12, R57, R12, R64 ;  /* 0x0000000c390cd225 */ /* 0x000fca00078e0040 */
[----:B------:R-:W-:Y:S02]  /*1150*/  @!P5 IADD3 R8, R13, R67, RZ ;  /* 0x000000430d08d210 */ /* 0x000fe40007ffe0ff */
[----:B-1----:R-:W-:-:S04]  /*1160*/  @!P5 LEA R64, P6, R12, R14, 0x1 ;  /* 0x0000000e0c40d211 */ /* 0x002fc800078c08ff */
[----:B------:R-:W-:Y:S01]  /*1170*/  @!P5 LEA.HI.X R65, R12, R15, R8, 0x1, P6 ;  /* 0x0000000f0c41d211 */ /* 0x000fe200030f0c08 */
[----:B------:R-:W-:Y:S01]  /*1180*/  HFMA2.MMA R8, -RZ, RZ, 0, 0 ;  /* 0x00000000ff087435 */ /* 0x000fe200000001ff */
[----:B------:R-:W-:-:S04]  /*1190*/  IADD3 R57, R4, 0x1c0, RZ ;  /* 0x000001c004397810 */ /* 0x000fc80007ffe0ff */
[----:B------:R-:W-:-:S05]  /*11a0*/  SHF.R.S32.HI R67, RZ, 0x1f, R57 ;  /* 0x0000001fff437819 */ /* 0x000fca0000011439 */
[----:B------:R0:W2:Y:S01]  /*11b0*/  @!P5 LDG.E R8, desc[UR10][R64.64] ;  /* 0x0000000a4008d981 */ /* 0x0000a2000c1e1900 */
[----:B------:R-:W-:-:S04]  /*11c0*/  ISETP.GE.U32.AND P5, PT, R57, UR14, PT ;  /* 0x0000000e39007c0c */ /* 0x000fc8000bfa6070 */
[----:B------:R-:W-:-:S04]  /*11d0*/  ISETP.GE.AND.EX P5, PT, R67, UR15, PT, P5 ;  /* 0x0000000f43007c0c */ /* 0x000fc8000bfa6350 */
[----:B------:R-:W-:-:S13]  /*11e0*/  ISETP.GT.U32.OR P5, PT, R0, 0xff, P5 ;  /* 0x000000ff0000780c */ /* 0x000fda0002fa4470 */
[----:B------:R-:W1:Y:S01]  /*11f0*/  @!P5 LDC.64 R12, c[0x0][0x270] ;  /* 0x00009c00ff0cdb82 */ /* 0x000e620000000a00 */
[----:B0-----:R-:W-:Y:S02]  /*1200*/  @!P5 MOV R64, R58 ;  /* 0x0000003a0040d202 */ /* 0x001fe40000000f00 */
[----:B------:R-:W-:-:S05]  /*1210*/  @!P5 MOV R65, R61 ;  /* 0x0000003d0041d202 */ /* 0x000fca0000000f00 */
[----:B------:R-:W0:Y:S01]  /*1220*/  @!P5 LDC.64 R14, c[0x0][0x220] ;  /* 0x00008800ff0edb82 */ /* 0x000e220000000a00 */
[----:B-1----:R-:W-:-:S04]  /*1230*/  @!P5 IMAD R10, R67, R12, RZ ;  /* 0x0000000c430ad224 */ /* 0x002fc800078e02ff */
[C---:B------:R-:W-:Y:S02]  /*1240*/  @!P5 IMAD R67, R57.reuse, R13, R10 ;  /* 0x0000000d3943d224 */ /* 0x040fe400078e020a */
[----:B------:R-:W-:-:S05]  /*1250*/  @!P5 IMAD.WIDE.U32 R12, R57, R12, R64 ;  /* 0x0000000c390cd225 */ /* 0x000fca00078e0040 */
[----:B------:R-:W-:Y:S02]  /*1260*/  @!P5 IADD3 R10, R13, R67, RZ ;  /* 0x000000430d0ad210 */ /* 0x000fe40007ffe0ff */
[----:B0-----:R-:W-:-:S04]  /*1270*/  @!P5 LEA R64, P6, R12, R14, 0x1 ;  /* 0x0000000e0c40d211 */ /* 0x001fc800078c08ff */
[----:B------:R-:W-:Y:S01]  /*1280*/  @!P5 LEA.HI.X R65, R12, R15, R10, 0x1, P6 ;  /* 0x0000000f0c41d211 */ /* 0x000fe200030f0c0a */
[----:B------:R-:W-:Y:S01]  /*1290*/  HFMA2.MMA R10, -RZ, RZ, 0, 0 ;  /* 0x00000000ff0a7435 */ /* 0x000fe200000001ff */
[----:B------:R-:W-:-:S04]  /*12a0*/  IADD3 R57, R4, 0x1e0, RZ ;  /* 0x000001e004397810 */ /* 0x000fc80007ffe0ff */
[----:B------:R-:W-:-:S05]  /*12b0*/  SHF.R.S32.HI R67, RZ, 0x1f, R57 ;  /* 0x0000001fff437819 */ /* 0x000fca0000011439 */
[----:B------:R0:W3:Y:S01]  /*12c0*/  @!P5 LDG.E R10, desc[UR10][R64.64] ;  /* 0x0000000a400ad981 */ /* 0x0000e2000c1e1900 */
        /* <DEDUP_REMOVED lines=12> */
[----:B------:R-:W-:Y:S02]  /*1390*/  @!P5 LEA.HI.X R65, R12, R15, R13, 0x1, P6 ;  /* 0x0000000f0c41d211 */ /* 0x000fe400030f0c0d */
[----:B------:R-:W-:Y:S02]  /*13a0*/  CS2R R12, SRZ ;  /* 0x00000000000c7805 */ /* 0x000fe4000001ff00 */
[----:B------:R-:W-:Y:S02]  /*13b0*/  CS2R R14, SRZ ;  /* 0x00000000000e7805 */ /* 0x000fe4000001ff00 */
[----:B------:R-:W-:Y:S02]  /*13c0*/  ISETP.NE.AND P6, PT, R49, RZ, PT ;  /* 0x000000ff3100720c */ /* 0x000fe40003fc5270 */
[----:B------:R-:W4:Y:S01]  /*13d0*/  @!P0 LDG.E R13, desc[UR10][R46.64] ;  /* 0x0000000a2e0d8981 */ /* 0x000f22000c1e1900 */
[----:B------:R-:W-:Y:S01]  /*13e0*/  ISETP.NE.AND P0, PT, R28, RZ, PT ;  /* 0x000000ff1c00720c */ /* 0x000fe20003f05270 */
[----:B------:R-:W-:-:S02]  /*13f0*/  HFMA2.MMA R28, -RZ, RZ, 0, 0 ;  /* 0x00000000ff1c7435 */ /* 0x000fc400000001ff */
[----:B------:R-:W5:Y:S04]  /*1400*/  @!P1 LDG.E R15, desc[UR10][R44.64] ;  /* 0x0000000a2c0f9981 */ /* 0x000f68000c1e1900 */
[----:B------:R-:W3:Y:S01]  /*1410*/  @!P5 LDG.E R12, desc[UR10][R64.64] ;  /* 0x0000000a400cd981 */ /* 0x000ee2000c1e1900 */
[----:B------:R-:W-:-:S03]  /*1420*/  ISETP.NE.AND P5, PT, R52, RZ, PT ;  /* 0x000000ff3400720c */ /* 0x000fc60003fa5270 */
[----:B------:R-:W2:Y:S01]  /*1430*/  @!P2 LDG.E R28, desc[UR10][R34.64] ;  /* 0x0000000a221ca981 */ /* 0x000ea2000c1e1900 */
[----:B------:R-:W-:Y:S02]  /*1440*/  ISETP.NE.AND P2, PT, R29, RZ, PT ;  /* 0x000000ff1d00720c */ /* 0x000fe40003f45270 */
[----:B------:R-:W-:Y:S01]  /*1450*/  MOV R29, RZ ;  /* 0x000000ff001d7202 */ /* 0x000fe20000000f00 */
[----:B------:R0:W3:Y:S10]  /*1460*/  @!P0 LDG.E R14, desc[UR10][R32.64] ;  /* 0x0000000a200e8981 */ /* 0x0000f4000c1e1900 */
[----:B------:R-:W2:Y:S01]  /*1470*/  @!P2 LDG.E R29, desc[UR10][R42.64] ;  /* 0x0000000a2a1da981 */ /* 0x000ea2000c1e1900 */
[----:B------:R-:W-:Y:S01]  /*1480*/  ISETP.NE.AND P2, PT, R30, RZ, PT ;  /* 0x000000ff1e00720c */ /* 0x000fe20003f45270 */
[----:B------:R-:W-:-:S12]  /*1490*/  HFMA2.MMA R30, -RZ, RZ, 0, 0 ;  /* 0x00000000ff1e7435 */ /* 0x000fd800000001ff */
[----:B------:R1:W2:Y:S01]  /*14a0*/  @!P2 LDG.E R30, desc[UR10][R36.64] ;  /* 0x0000000a241ea981 */ /* 0x0002a2000c1e1900 */
[----:B------:R-:W-:Y:S01]  /*14b0*/  ISETP.NE.AND P2, PT, R31, RZ, PT ;  /* 0x000000ff1f00720c */ /* 0x000fe20003f45270 */
[----:B------:R-:W-:Y:S01]  /*14c0*/  IMAD.MOV.U32 R31, RZ, RZ, RZ ;  /* 0x000000ffff1f7224 */ /* 0x000fe200078e00ff */
[----:B0-----:R-:W-:Y:S02]  /*14d0*/  CS2R R32, SRZ ;  /* 0x0000000000207805 */ /* 0x001fe4000001ff00 */
[----:B------:R-:W-:-:S04]  /*14e0*/  CS2R R34, SRZ ;  /* 0x0000000000227805 */ /* 0x000fc8000001ff00 */
[----:B------:R-:W2:Y:S04]  /*14f0*/  @!P5 LDG.E R33, desc[UR10][R26.64] ;  /* 0x0000000a1a21d981 */ /* 0x000ea8000c1e1900 */
[----:B------:R-:W2:Y:S04]  /*1500*/  @!P6 LDG.E R34, desc[UR10][R24.64] ;  /* 0x0000000a1822e981 */ /* 0x000ea8000c1e1900 */
[----:B------:R-:W2:Y:S01]  /*1510*/  @!P2 LDG.E R31, desc[UR10][R40.64] ;  /* 0x0000000a281fa981 */ /* 0x000ea2000c1e1900 */
[----:B------:R-:W-:-:S13]  /*1520*/  ISETP.NE.AND P2, PT, R19, RZ, PT ;  /* 0x000000ff1300720c */ /* 0x000fda0003f45270 */
[----:B------:R-:W2:Y:S01]  /*1530*/  @!P2 LDG.E R32, desc[UR10][R38.64] ;  /* 0x0000000a2620a981 */ /* 0x000ea2000c1e1900 */
[----:B------:R-:W-:Y:S02]  /*1540*/  ISETP.NE.AND P2, PT, R18, RZ, PT ;  /* 0x000000ff1200720c */ /* 0x000fe40003f45270 */
[----:B-1----:R-:W-:-:S06]  /*1550*/  CS2R R36, SRZ ;  /* 0x0000000000247805 */ /* 0x002fcc000001ff00 */
[----:B------:R-:W2:Y:S04]  /*1560*/  @!P3 LDG.E R36, desc[UR10][R20.64] ;  /* 0x0000000a1424b981 */ /* 0x000ea8000c1e1900 */
[----:B------:R-:W2:Y:S04]  /*1570*/  @!P4 LDG.E R37, desc[UR10][R16.64] ;  /* 0x0000000a1025c981 */ /* 0x000ea8000c1e1900 */
[----:B------:R5:W2:Y:S01]  /*1580*/  @!P2 LDG.E R35, desc[UR10][R22.64] ;  /* 0x0000000a1623a981 */ /* 0x000aa2000c1e1900 */
[----:B------:R-:W-:Y:S02]  /*1590*/  ISETP.GT.AND P5, PT, R2, 0x1e, PT ;  /* 0x0000001e0200780c */ /* 0x000fe40003fa4270 */
[----:B----4-:R-:W-:-:S04]  /*15a0*/  PRMT R18, R13, 0x7632, R18 ;  /* 0x000076320d127816 */ /* 0x010fc80000000012 */
[----:B------:R-:W-:Y:S02]  /*15b0*/  SHF.L.U32 R19, R18, 0x10, RZ ;  /* 0x0000001012137819 */ /* 0x000fe400000006ff */
[----:B------:R-:W-:Y:S02]  /*15c0*/  SHF.L.U32 R18, R13, 0x10, RZ ;  /* 0x000000100d127819 */ /* 0x000fe400000006ff */
[----:B-----5:R-:W-:Y:S01]  /*15d0*/  PRMT R22, R15, 0x7632, R22 ;  /* 0x000076320f167816 */ /* 0x020fe20000000016 */
[----:B------:R-:W-:Y:S02]  /*15e0*/  FMUL.FTZ R23, R19, R19 ;  /* 0x0000001313177220 */ /* 0x000fe40000410000 */
[----:B------:R-:W-:Y:S01]  /*15f0*/  FADD.FTZ R19, R18, R19 ;  /* 0x0000001312137221 */ /* 0x000fe20000010000 */
[C---:B---3--:R-:W-:Y:S02]  /*1600*/  PRMT R38, R14.reuse, 0x7632, R38 ;  /* 0x000076320e267816 */ /* 0x048fe40000000026 */
[----:B------:R-:W-:-:S02]  /*1610*/  SHF.L.U32 R24, R14, 0x10, RZ ;  /* 0x000000100e187819 */ /* 0x000fc400000006ff */
[----:B------:R-:W-:Y:S02]  /*1620*/  SHF.L.U32 R27, R38, 0x10, RZ ;  /* 0x00000010261b7819 */ /* 0x000fe400000006ff */
[----:B------:R-:W-:Y:S01]  /*1630*/  SHF.L.U32 R22, R22, 0x10, RZ ;  /* 0x0000001016167819 */ /* 0x000fe200000006ff */
[----:B------:R-:W-:Y:S01]  /*1640*/  FFMA.FTZ R23, R18, R18, R23 ;  /* 0x0000001212177223 */ /* 0x000fe20000010017 */
[----:B--2---:R-:W-:Y:S01]  /*1650*/  PRMT R20, R28, 0x7632, R20 ;  /* 0x000076321c147816 */ /* 0x004fe20000000014 */
[----:B------:R-:W-:Y:S01]  /*1660*/  FADD.FTZ R16, R24, R27 ;  /* 0x0000001b18107221 */ /* 0x000fe20000010000 */
[----:B------:R-:W-:Y:S01]  /*1670*/  FADD.FTZ R19, RZ, R19 ;  /* 0x00000013ff137221 */ /* 0x000fe20000010000 */
[----:B------:R-:W-:Y:S01]  /*1680*/  SHF.L.U32 R17, R15, 0x10, RZ ;  /* 0x000000100f117819 */ /* 0x000fe200000006ff */
[----:B------:R-:W-:Y:S01]  /*1690*/  FMUL.FTZ R21, R27, R27 ;  /* 0x0000001b1b157220 */ /* 0x000fe20000410000 */
[----:B------:R-:W-:Y:S01]  /*16a0*/  FMUL.FTZ R18, R22, R22 ;  /* 0x0000001616127220 */ /* 0x000fe20000410000 */
[----:B------:R-:W-:Y:S01]  /*16b0*/  SHF.L.U32 R20, R20, 0x10, RZ ;  /* 0x0000001014147819 */ /* 0x000fe200000006ff */
[----:B------:R-:W-:Y:S01]  /*16c0*/  FADD.FTZ R16, R19, R16 ;  /* 0x0000001013107221 */ /* 0x000fe20000010000 */
[----:B------:R-:W-:Y:S01]  /*16d0*/  FFMA.FTZ R24, R24, R24, R21 ;  /* 0x0000001818187223 */ /* 0x000fe20000010015 */
[----:B------:R-:W-:Y:S01]  /*16e0*/  FADD.FTZ R23, RZ, R23 ;  /* 0x00000017ff177221 */ /* 0x000fe20000010000 */
[C---:B------:R-:W-:Y:S01]  /*16f0*/  FADD.FTZ R19, R17.reuse, R22 ;  /* 0x0000001611137221 */ /* 0x040fe20000010000 */
[----:B------:R-:W-:Y:S01]  /*1700*/  FFMA.FTZ R18, R17, R17, R18 ;  /* 0x0000001111127223 */ /* 0x000fe20000010012 */
[----:B------:R-:W-:Y:S01]  /*1710*/  SHF.L.U32 R17, R28, 0x10, RZ ;  /* 0x000000101c117819 */ /* 0x000fe200000006ff */
[----:B------:R-:W-:Y:S01]  /*1720*/  FMUL.FTZ R22, R20, R20 ;  /* 0x0000001414167220 */ /* 0x000fe20000410000 */
[----:B------:R-:W-:Y:S01]  /*1730*/  PRMT R21, R29, 0x7632, R21 ;  /* 0x000076321d157816 */ /* 0x000fe20000000015 */
[----:B------:R-:W-:Y:S01]  /*1740*/  FADD.FTZ R23, R23, R24 ;  /* 0x0000001817177221 */ /* 0x000fe20000010000 */
[----:B------:R-:W-:Y:S01]  /*1750*/  FADD.FTZ R16, R16, R19 ;  /* 0x0000001310107221 */ /* 0x000fe20000010000 */
[----:B------:R-:W-:Y:S01]  /*1760*/  FADD.FTZ R19, R17, R20 ;  /* 0x0000001411137221 */ /* 0x000fe20000010000 */
[----:B------:R-:W-:Y:S01]  /*1770*/  SHF.L.U32 R21, R21, 0x10, RZ ;  /* 0x0000001015157819 */ /* 0x000fe200000006ff */
[----:B------:R-:W-:Y:S01]  /*1780*/  FFMA.FTZ R17, R17, R17, R22 ;  /* 0x0000001111117223 */ /* 0x000fe20000010016 */
[----:B------:R-:W-:Y:S01]  /*1790*/  FADD.FTZ R18, R23, R18 ;  /* 0x0000001217127221 */ /* 0x000fe20000010000 */
[----:B------:R-:W-:-:S02]  /*17a0*/  PRMT R22, R30, 0x7632, R22 ;  /* 0x000076321e167816 */ /* 0x000fc40000000016 */
[----:B------:R-:W-:Y:S01]  /*17b0*/  SHF.L.U32 R20, R29, 0x10, RZ ;  /* 0x000000101d147819 */ /* 0x000fe200000006ff */
[----:B------:R-:W-:Y:S01]  /*17c0*/  FADD.FTZ R16, R16, R19 ;  /* 0x0000001310107221 */ /* 0x000fe20000010000 */
[----:B------:R-:W-:Y:S01]  /*17d0*/  FMUL.FTZ R19, R21, R21 ;  /* 0x0000001515137220 */ /* 0x000fe20000410000 */
[----:B------:R-:W-:Y:S01]  /*17e0*/  FADD.FTZ R17, R18, R17 ;  /* 0x0000001112117221 */ /* 0x000fe20000010000 */
[----:B------:R-:W-:Y:S01]  /*17f0*/  SHF.L.U32 R23, R22, 0x10, RZ ;  /* 0x0000001016177819 */ /* 0x000fe200000006ff */
[----:B------:R-:W-:Y:S01]  /*1800*/  FADD.FTZ R21, R20, R21 ;  /* 0x0000001514157221 */ /* 0x000fe20000010000 */
[----:B------:R-:W-:Y:S01]  /*1810*/  SHF.L.U32 R18, R30, 0x10, RZ ;  /* 0x000000101e127819 */ /* 0x000fe200000006ff */
[----:B------:R-:W-:Y:S01]  /*1820*/  FFMA.FTZ R20, R20, R20, R19 ;  /* 0x0000001414147223 */ /* 0x000fe20000010013 */
[----:B------:R-:W-:Y:S01]  /*1830*/  PRMT R22, R31, 0x7632, R22 ;  /* 0x000076321f167816 */ /* 0x000fe20000000016 */
[----:B------:R-:W-:Y:S01]  /*1840*/  FMUL.FTZ R19, R23, R23 ;  /* 0x0000001717137220 */ /* 0x000fe20000410000 */
[----:B------:R-:W-:Y:S01]  /*1850*/  FADD.FTZ R16, R16, R21 ;  /* 0x0000001510107221 */ /* 0x000fe20000010000 */
[----:B------:R-:W-:Y:S01]  /*1860*/  FADD.FTZ R23, R18, R23 ;  /* 0x0000001712177221 */ /* 0x000fe20000010000 */
[----:B------:R-:W-:Y:S01]  /*1870*/  SHF.L.U32 R22, R22, 0x10, RZ ;  /* 0x0000001016167819 */ /* 0x000fe200000006ff */
[----:B------:R-:W-:Y:S01]  /*1880*/  FFMA.FTZ R18, R18, R18, R19 ;  /* 0x0000001212127223 */ /* 0x000fe20000010013 */
[----:B------:R-:W-:Y:S01]  /*1890*/  FADD.FTZ R17, R17, R20 ;  /* 0x0000001411117221 */ /* 0x000fe20000010000 */
[----:B------:R-:W-:Y:S01]  /*18a0*/  SHF.L.U32 R19, R31, 0x10, RZ ;  /* 0x000000101f137819 */ /* 0x000fe200000006ff */
[----:B------:R-:W-:Y:S01]  /*18b0*/  FADD.FTZ R16, R16, R23 ;  /* 0x0000001710107221 */ /* 0x000fe20000010000 */
[----:B------:R-:W-:Y:S01]  /*18c0*/  FMUL.FTZ R20, R22, R22 ;  /* 0x0000001616147220 */ /* 0x000fe20000410000 */
[----:B------:R-:W-:Y:S01]  /*18d0*/  PRMT R21, R32, 0x7632, R21 ;  /* 0x0000763220157816 */ /* 0x000fe20000000015 */
[----:B------:R-:W-:-:S03]  /*18e0*/  FADD.FTZ R17, R17, R18 ;  /* 0x0000001211117221 */ /* 0x000fc60000010000 */
[----:B------:R-:W-:Y:S01]  /*18f0*/  SHF.L.U32 R23, R21, 0x10, RZ ;  /* 0x0000001015177819 */ /* 0x000fe200000006ff */
[C---:B------:R-:W-:Y:S01]  /*1900*/  FADD.FTZ R21, R19.reuse, R22 ;  /* 0x0000001613157221 */ /* 0x040fe20000010000 */
[----:B------:R-:W-:Y:S01]  /*1910*/  FFMA.FTZ R20, R19, R19, R20 ;  /* 0x0000001313147223 */ /* 0x000fe20000010014 */
[----:B------:R-:W-:Y:S01]  /*1920*/  IMAD.U32 R18, R32, 0x10000, RZ ;  /* 0x0001000020127824 */ /* 0x000fe200078e00ff */
[----:B------:R-:W-:Y:S01]  /*1930*/  PRMT R22, R33, 0x7632, R22 ;  /* 0x0000763221167816 */ /* 0x000fe20000000016 */
[----:B------:R-:W-:Y:S01]  /*1940*/  FMUL.FTZ R19, R23, R23 ;  /* 0x0000001717137220 */ /* 0x000fe20000410000 */
[----:B------:R-:W-:Y:S01]  /*1950*/  FADD.FTZ R16, R16, R21 ;  /* 0x0000001510107221 */ /* 0x000fe20000010000 */
[----:B------:R-:W-:Y:S01]  /*1960*/  FADD.FTZ R23, R18, R23 ;  /* 0x0000001712177221 */ /* 0x000fe20000010000 */
[----:B------:R-:W-:Y:S01]  /*1970*/  SHF.L.U32 R22, R22, 0x10, RZ ;  /* 0x0000001016167819 */ /* 0x000fe200000006ff */
[----:B------:R-:W-:Y:S01]  /*1980*/  FFMA.FTZ R18, R18, R18, R19 ;  /* 0x0000001212127223 */ /* 0x000fe20000010013 */
[----:B------:R-:W-:Y:S01]  /*1990*/  FADD.FTZ R17, R17, R20 ;  /* 0x0000001411117221 */ /* 0x000fe20000010000 */
[----:B------:R-:W-:-:S02]  /*19a0*/  SHF.L.U32 R19, R33, 0x10, RZ ;  /* 0x0000001021137819 */ /* 0x000fc400000006ff */
[----:B------:R-:W-:Y:S01]  /*19b0*/  PRMT R21, R34, 0x7632, R21 ;  /* 0x0000763222157816 */ /* 0x000fe20000000015 */
[----:B------:R-:W-:Y:S01]  /*19c0*/  FADD.FTZ R16, R16, R23 ;  /* 0x0000001710107221 */ /* 0x000fe20000010000 */
[----:B------:R-:W-:Y:S01]  /*19d0*/  FMUL.FTZ R20, R22, R22 ;  /* 0x0000001616147220 */ /* 0x000fe20000410000 */
[----:B------:R-:W-:Y:S01]  /*19e0*/  FADD.FTZ R17, R17, R18 ;  /* 0x0000001211117221 */ /* 0x000fe20000010000 */
[----:B------:R-:W-:Y:S01]  /*19f0*/  SHF.L.U32 R23, R21, 0x10, RZ ;  /* 0x0000001015177819 */ /* 0x000fe200000006ff */
[--C-:B------:R-:W-:Y:S01]  /*1a00*/  FADD.FTZ R21, R19, R22.reuse ;  /* 0x0000001613157221 */ /* 0x100fe20000010000 */
[----:B------:R-:W-:Y:S02]  /*1a10*/  SHF.L.U32 R18, R34, 0x10, RZ ;  /* 0x0000001022127819 */ /* 0x000fe400000006ff */
[----:B------:R-:W-:Y:S01]  /*1a20*/  PRMT R22, R35, 0x7632, R22 ;  /* 0x0000763223167816 */ /* 0x000fe20000000016 */
[----:B------:R-:W-:Y:S01]  /*1a30*/  FFMA.FTZ R20, R19, R19, R20 ;  /* 0x0000001313147223 */ /* 0x000fe20000010014 */
[----:B------:R-:W-:Y:S01]  /*1a40*/  FMUL.FTZ R19, R23, R23 ;  /* 0x0000001717137220 */ /* 0x000fe20000410000 */
[----:B------:R-:W-:Y:S01]  /*1a50*/  FADD.FTZ R16, R16, R21 ;  /* 0x0000001510107221 */ /* 0x000fe20000010000 */
[----:B------:R-:W-:Y:S01]  /*1a60*/  SHF.L.U32 R22, R22, 0x10, RZ ;  /* 0x0000001016167819 */ /* 0x000fe200000006ff */
[----:B------:R-:W-:Y:S01]  /*1a70*/  FADD.FTZ R23, R18, R23 ;  /* 0x0000001712177221 */ /* 0x000fe20000010000 */
[----:B------:R-:W-:Y:S01]  /*1a80*/  PRMT R21, R36, 0x7632, R21 ;  /* 0x0000763224157816 */ /* 0x000fe20000000015 */
[----:B------:R-:W-:Y:S01]  /*1a90*/  FADD.FTZ R17, R17, R20 ;  /* 0x0000001411117221 */ /* 0x000fe20000010000 */
[----:B------:R-:W-:Y:S01]  /*1aa0*/  FFMA.FTZ R18, R18, R18, R19 ;  /* 0x0000001212127223 */ /* 0x000fe20000010013 */
[----:B------:R-:W-:Y:S01]  /*1ab0*/  SHF.L.U32 R19, R35, 0x10, RZ ;  /* 0x0000001023137819 */ /* 0x000fe200000006ff */
[----:B------:R-:W-:Y:S01]  /*1ac0*/  FADD.FTZ R16, R16, R23 ;  /* 0x0000001710107221 */ /* 0x000fe20000010000 */
[----:B------:R-:W-:Y:S01]  /*1ad0*/  FMUL.FTZ R20, R22, R22 ;  /* 0x0000001616147220 */ /* 0x000fe20000410000 */
[----:B------:R-:W-:Y:S01]  /*1ae0*/  SHF.L.U32 R23, R21, 0x10, RZ ;  /* 0x0000001015177819 */ /* 0x000fe200000006ff */
[----:B------:R-:W-:Y:S01]  /*1af0*/  FADD.FTZ R17, R17, R18 ;  /* 0x0000001211117221 */ /* 0x000fe20000010000 */
[----:B------:R-:W-:Y:S01]  /*1b00*/  SHF.L.U32 R18, R36, 0x10, RZ ;  /* 0x0000001024127819 */ /* 0x000fe200000006ff */
[C---:B------:R-:W-:Y:S01]  /*1b10*/  FADD.FTZ R21, R19.reuse, R22 ;  /* 0x0000001613157221 */ /* 0x040fe20000010000 */
        /* <DEDUP_REMOVED lines=14> */
[C-C-:B------:R-:W-:Y:S01]  /*1c00*/  FADD.FTZ R21, R19.reuse, R22.reuse ;  /* 0x0000001613157221 */ /* 0x140fe20000010000 */
        /* <DEDUP_REMOVED lines=8> */
[----:B------:R-:W-:Y:S01]  /*1c90*/  FFMA.FTZ R18, R18, R18, R19 ;  /* 0x0000001212127223 */ /* 0x000fe20000010013 */
[----:B------:R-:W-:Y:S01]  /*1ca0*/  FADD.FTZ R17, R17, R20 ;  /* 0x0000001411117221 */ /* 0x000fe20000010000 */
[----:B------:R-:W-:Y:S01]  /*1cb0*/  SHF.L.U32 R19, R10, 0x10, RZ ;  /* 0x000000100a137819 */ /* 0x000fe200000006ff */
[----:B------:R-:W-:Y:S01]  /*1cc0*/  FADD.FTZ R16, R16, R23 ;  /* 0x0000001710107221 */ /* 0x000fe20000010000 */
[----:B------:R-:W-:Y:S01]  /*1cd0*/  FMUL.FTZ R20, R22, R22 ;  /* 0x0000001616147220 */ /* 0x000fe20000410000 */
[----:B------:R-:W-:Y:S01]  /*1ce0*/  SHF.L.U32 R23, R21, 0x10, RZ ;  /* 0x0000001015177819 */ /* 0x000fe200000006ff */
[----:B------:R-:W-:Y:S01]  /*1cf0*/  FADD.FTZ R17, R17, R18 ;  /* 0x0000001211117221 */ /* 0x000fe20000010000 */
[C---:B------:R-:W-:Y:S01]  /*1d00*/  FADD.FTZ R21, R19.reuse, R22 ;  /* 0x0000001613157221 */ /* 0x040fe20000010000 */
[----:B------:R-:W-:Y:S01]  /*1d10*/  FFMA.FTZ R20, R19, R19, R20 ;  /* 0x0000001313147223 */ /* 0x000fe20000010014 */
[----:B------:R-:W-:-:S02]  /*1d20*/  IMAD.U32 R18, R12, 0x10000, RZ ;  /* 0x000100000c127824 */ /* 0x000fc400078e00ff */
[----:B------:R-:W-:Y:S01]  /*1d30*/  FMUL.FTZ R19, R23, R23 ;  /* 0x0000001717137220 */ /* 0x000fe20000410000 */
[----:B------:R-:W-:Y:S01]  /*1d40*/  FADD.FTZ R16, R16, R21 ;  /* 0x0000001510107221 */ /* 0x000fe20000010000 */
[----:B------:R-:W-:Y:S01]  /*1d50*/  FADD.FTZ R17, R17, R20 ;  /* 0x0000001411117221 */ /* 0x000fe20000010000 */
[C---:B------:R-:W-:Y:S01]  /*1d60*/  FADD.FTZ R23, R18.reuse, R23 ;  /* 0x0000001712177221 */ /* 0x040fe20000010000 */
[----:B------:R-:W-:-:S03]  /*1d70*/  FFMA.FTZ R18, R18, R18, R19 ;  /* 0x0000001212127223 */ /* 0x000fc60000010013 */
[----:B------:R-:W-:Y:S01]  /*1d80*/  FADD.FTZ R16, R16, R23 ;  /* 0x0000001710107221 */ /* 0x000fe20000010000 */
[----:B------:R-:W-:-:S04]  /*1d90*/  FADD.FTZ R17, R17, R18 ;  /* 0x0000001211117221 */ /* 0x000fc80000010000 */
        /* <DEDUP_REMOVED lines=21> */
[----:B------:R-:W-:Y:S01]  /*1ef0*/  ISETP.GT.AND P5, PT, R2, 0xf, PT ;  /* 0x0000000f0200780c */ /* 0x000fe20003fa4270 */
[----:B------:R-:W2:-:S12]  /*1f00*/  LDC R57, c[0x0][0xc] ;  /* 0x00000300ff397b82 */ /* 0x000e980000000800 */
[----:B0-----:R-:W-:Y:S01]  /*1f10*/  @!P5 FADD.FTZ R16, R16, R19 ;  /* 0x000000131010d221 */ /* 0x001fe20000010000 */
[----:B-1----:R-:W-:Y:S01]  /*1f20*/  @!P5 FADD.FTZ R17, R17, R18 ;  /* 0x000000121111d221 */ /* 0x002fe20000010000 */
[----:B------:R-:W-:-:S03]  /*1f30*/  ISETP.NE.AND P5, PT, R2, RZ, PT ;  /* 0x000000ff0200720c */ /* 0x000fc60003fa5270 */
[----:B------:R-:W-:Y:S02]  /*1f40*/  MOV R44, R16 ;  /* 0x00000010002c7202 */ /* 0x000fe40000000f00 */
[----:B------:R-:W-:-:S08]  /*1f50*/  MOV R45, R17 ;  /* 0x00000011002d7202 */ /* 0x000fd00000000f00 */
[----:B------:R0:W-:Y:S01]  /*1f60*/  @!P5 STS.64 [R3+0x8], R44 ;  /* 0x0000082c0300d388 */ /* 0x0001e20000000a00 */
[----:B------:R-:W-:Y:S01]  /*1f70*/  ISETP.NE.AND P5, PT, R0, RZ, PT ;  /* 0x000000ff0000720c */ /* 0x000fe20003fa5270 */
[----:B------:R-:W-:Y:S01]  /*1f80*/  BSSY B0, `(.L_x_2101) ;  /* 0x000001f000007945 */ /* 0x000fe20003800000 */
[----:B------:R-:W-:Y:S02]  /*1f90*/  PRMT R38, R13, 0x7632, R38 ;  /* 0x000076320d267816 */ /* 0x000fe40000000026 */
[----:B------:R-:W-:Y:S02]  /*1fa0*/  PRMT R39, R14, 0x7632, R39 ;  /* 0x000076320e277816 */ /* 0x000fe40000000027 */
[----:B------:R-:W-:Y:S02]  /*1fb0*/  PRMT R40, R15, 0x7632, R40 ;  /* 0x000076320f287816 */ /* 0x000fe40000000028 */
[----:B------:R-:W-:Y:S02]  /*1fc0*/  PRMT R41, R28, 0x7632, R41 ;  /* 0x000076321c297816 */ /* 0x000fe40000000029 */
[----:B------:R-:W-:-:S02]  /*1fd0*/  PRMT R42, R29, 0x7632, R42 ;  /* 0x000076321d2a7816 */ /* 0x000fc4000000002a */
[----:B------:R-:W-:Y:S02]  /*1fe0*/  PRMT R43, R30, 0x7632, R43 ;  /* 0x000076321e2b7816 */ /* 0x000fe4000000002b */
[----:B------:R-:W-:Y:S01]  /*1ff0*/  PRMT R48, R31, 0x7632, R48 ;  /* 0x000076321f307816 */ /* 0x000fe20000000030 */
[----:B------:R-:W-:Y:S06]  /*2000*/  BAR.SYNC.DEFER_BLOCKING 0x0 ;  /* 0x0000000000007b1d */ /* 0x000fec0000010000 */
        /* <DEDUP_REMOVED lines=22> */
.L_x_2102:
[----:B------:R-:W-:Y:S05]  /*2170*/  BSYNC B0 ;  /* 0x0000000000007941 */ /* 0x000fea0003800000 */
.L_x_2101:
[----:B------:R-:W-:Y:S02]  /*2180*/  ISETP.GE.U32.AND P6, PT, R57, 0x2, PT ;  /* 0x000000023900780c */ /* 0x000fe40003fc6070 */
        /* <DEDUP_REMOVED lines=8> */
[----:B------:R-:W-:Y:S01]  /*2210*/  PRMT R20, R12, 0x7632, R20 ;  /* 0x000076320c147816 */ /* 0x000fe20000000014 */
[----:B------:R-:W-:Y:S06]  /*2220*/  @!P6 BRA `(.L_x_2103) ;  /* 0x0000001000a0e947 */ /* 0x000fec0003800000 */
[----:B------:R-:W0:Y:S01]  /*2230*/  LDC R19, c[0x0][0x10] ;  /* 0x00000400ff137b82 */ /* 0x000e220000000800 */
        /* <DEDUP_REMOVED lines=11> */
[----:B------:R-:W-:Y:S01]  /*22f0*/  ULOP3.LUT UP0, URZ, UR4, 0x2, URZ, 0xc0, !UPT ;  /* 0x00000002043f7892 */ /* 0x000fe2000f80c03f */
[----:B------:R-:W-:Y:S01]  /*2300*/  IMAD R67, R19, UR7, R18 ;  /* 0x0000000713437c24 */ /* 0x000fe2000f8e0212 */
[----:B------:R-:W-:Y:S02]  /*2310*/  UMOV UR8, 0xffffffff ;  /* 0xffffffff00087882 */ /* 0x000fe40000000000 */
[----:B------:R-:W-:Y:S01]  /*2320*/  USEL UR8, UR8, 0x1, UP0 ;  /* 0x0000000108087887 */ /* 0x000fe20008000000 */
[----:B------:R-:W-:Y:S01]  /*2330*/  IMAD.WIDE.U32 R66, R67, 0x8, R64 ;  /* 0x0000000843427825 */ /* 0x000fe200078e0040 */
[----:B------:R-:W-:-:S04]  /*2340*/  PLOP3.LUT P6, PT, PT, PT, UP0, 0x40, 0x0 ;  /* 0x000000000000781c */ /* 0x000fc80003fce808 */
[----:B------:R-:W-:Y:S01]  /*2350*/  SEL R68, R57, RZ, P6 ;  /* 0x000000ff39447207 */ /* 0x000fe20003000000 */
[----:B------:R0:W-:Y:S01]  /*2360*/  STG.E.64 desc[UR10][R66.64], R44 ;  /* 0x0000002c42007986 */ /* 0x0001e2000c101b0a */
[----:B------:R-:W-:Y:S02]  /*2370*/  MOV R47, UR8 ;  /* 0x00000008002f7c02 */ /* 0x000fe40008000f00 */
[----:B------:R-:W-:Y:S01]  /*2380*/  ISETP.NE.AND P6, PT, R68, -0x1, PT ;  /* 0xffffffff4400780c */ /* 0x000fe20003fc5270 */
[----:B------:R-:W-:Y:S06]  /*2390*/  MEMBAR.ALL.GPU ;  /* 0x0000000000007992 */ /* 0x000fec000000a000 */
[----:B------:R-:W-:-:S00]  /*23a0*/  ERRBAR ;  /* 0x00000000000079ab */ /* 0x000fc00000000000 */
[----:B------:R-:W-:Y:S06]  /*23b0*/  CGAERRBAR ;  /* 0x00000000000075ab */ /* 0x000fec0000000000 */
[----:B------:R0:W-:Y:S01]  /*23c0*/  REDG.E.ADD.S32.STRONG.GPU desc[UR10][R16.64], R47 ;  /* 0x0000002f1000798e */ /* 0x0001e2000c10e38a */
[----:B------:R-:W-:Y:S05]  /*23d0*/  @!P6 BRA `(.L_x_2104) ;  /* 0x000000000014e947 */ /* 0x000fea0003800000 */
.L_x_2105:
[----:B0-----:R-:W2:Y:S04]  /*23e0*/  LDG.E.STRONG.GPU R47, desc[UR10][R16.64] ;  /* 0x0000000a102f7981 */ /* 0x001ea8000c1ef900 */
[----:B--2---:R-:W-:Y:S01]  /*23f0*/  CCTL.IVALL ;  /* 0x00000000ff00798f */ /* 0x004fe20002000000 */
[----:B------:R-:W-:Y:S05]  /*2400*/  YIELD ;  /* 0x0000000000007946 */ /* 0x000fea0003800000 */
[----:B------:R-:W-:-:S13]  /*2410*/  ISETP.NE.AND P6, PT, R47, R68, PT ;  /* 0x000000442f00720c */ /* 0x000fda0003fc5270 */
[----:B------:R-:W-:Y:S05]  /*2420*/  @P6 BRA `(.L_x_2105) ;  /* 0xfffffffc00ec6947 */ /* 0x000fea000383ffff */
.L_x_2104:
        /* <DEDUP_REMOVED lines=20> */
.L_x_2109:
        /* <DEDUP_REMOVED lines=48> */
[----:B------:R-:W-:Y:S02]  /*2870*/  VIADD R16, R47, 0x7 ;  /* 0x000000072f107836 */ /* 0x000fe40000000000 */
        /* <DEDUP_REMOVED lines=68> */
.L_x_2108:
        /* <DEDUP_REMOVED lines=57> */
[----:B------:R-:W-:Y:S01]  /*3050*/  VIADD R47, R47, 0x4 ;  /* 0x000000042f2f7836 */ /* 0x000fe20000000000 */
[----:B------:R-:W-:Y:S02]  /*3060*/  UPLOP3.LUT UP0, UPT, UPT, UPT, UPT, 0x40, 0x0 ;  /* 0x000000000000789c */ /* 0x000fe40003f0e870 */
[----:B------:R-:W-:Y:S01]  /*3070*/  UIADD3 UR8, UR8, -0x4, URZ ;  /* 0xfffffffc08087890 */ /* 0x000fe2000fffe03f */
[----:B--2---:R-:W-:Y:S01]  /*3080*/  @!P6 FADD.FTZ R44, R44, R16 ;  /* 0x000000102c2ce221 */ /* 0x004fe20000010000 */
[----:B------:R-:W-:-:S10]  /*3090*/  @!P6 FADD.FTZ R45, R45, R17 ;  /* 0x000000112d2de221 */ /* 0x000fd40000010000 */
.L_x_2110:
[----:B------:R-:W-:-:S06]  /*30a0*/  UISETP.NE.OR UP0, UPT, UR8, URZ, UP0 ;  /* 0x0000003f0800728c */ /* 0x000fcc0008705670 */
[----:B------:R-:W-:-:S13]  /*30b0*/  PLOP3.LUT P6, PT, PT, PT, UP0, 0x80, 0x0 ;  /* 0x000000000000781c */ /* 0x000fda0003fcf008 */
[----:B------:R-:W-:Y:S05]  /*30c0*/  @!P6 BRA `(.L_x_2106) ;  /* 0x000000000088e947 */ /* 0x000fea0003800000 */
.L_x_2107:
[----:B------:R-:W0:Y:S01]  /*30d0*/  S2UR UR9, SR_CTAID.X ;  /* 0x00000000000979c3 */ /* 0x000e220000002500 */
[----:B------:R-:W-:Y:S01]  /*30e0*/  NOP ;  /* 0x0000000000007918 */ /* 0x000fe20000000000 */
.L_x_2111:
        /* <DEDUP_REMOVED lines=32> */
.L_x_2106:
        /* <DEDUP_REMOVED lines=10> */
.L_x_2113:
[----:B------:R-:W-:Y:S05]  /*3390*/  BSYNC B0 ;  /* 0x0000000000007941 */ /* 0x000fea0003800000 */
.L_x_2112:
        /* <DEDUP_REMOVED lines=17> */
.L_x_2103:
[----:B------:R-:W-:Y:S01]  /*34b0*/  ULDC.64 UR8, c[0x0][0x218] ;  /* 0x0000860000087ab9 */ /* 0x000fe20000000a00 */
[----:B0-----:R-:W-:Y:S01]  /*34c0*/  P2R R16, PR, RZ, 0x1 ;  /* 0x00000001ff107803 */ /* 0x001fe20000000000 */
[----:B------:R-:W-:Y:S01]  /*34d0*/  ULDC.64 UR14, c[0x0][0x228] ;  /* 0x00008a00000e7ab9 */ /* 0x000fe20000000a00 */
[----:B------:R-:W-:Y:S02]  /*34e0*/  LOP3.LUT P0, RZ, R0, UR7, RZ, 0xfc, !PT ;  /* 0x0000000700ff7c12 */ /* 0x000fe4000f80fcff */
[----:B------:R-:W-:Y:S01]  /*34f0*/  ISETP.EQ.U32.AND P6, PT, RZ, UR8, PT ;  /* 0x00000008ff007c0c */ /* 0x000fe2000bfc2070 */
[----:B------:R-:W-:Y:S01]  /*3500*/  UMOV UR8, 0x400 ;  /* 0x0000040000087882 */ /* 0x000fe20000000000 */
[----:B------:R-:W-:Y:S02]  /*3510*/  MOV R65, UR6 ;  /* 0x0000000600417c02 */ /* 0x000fe40008000f00 */
[----:B------:R-:W-:Y:S01]  /*3520*/  ISETP.EQ.OR.EX P6, PT, RZ, UR9, P0, P6 ;  /* 0x00000009ff007c0c */ /* 0x000fe200087c2760 */
[----:B------:R-:W0:Y:S01]  /*3530*/  S2UR UR9, SR_CgaCtaId ;  /* 0x00000000000979c3 */ /* 0x000e220000008800 */
[----:B------:R-:W-:-:S11]  /*3540*/  ISETP.NE.AND P0, PT, R16, RZ, PT ;  /* 0x000000ff1000720c */ /* 0x000fd60003f05270 */
[----:B------:R-:W1:Y:S01]  /*3550*/  @!P6 LDC.64 R18, c[0x0][0x218] ;  /* 0x00008600ff12eb82 */ /* 0x000e620000000a00 */
[----:B0-----:R-:W-:-:S03]  /*3560*/  ULEA UR8, UR9, UR8, 0x18 ;  /* 0x0000000809087291 */ /* 0x001fc6000f8ec03f */
[----:B------:R-:W-:Y:S02]  /*3570*/  ULDC UR9, c[0x0][0x2a4] ;  /* 0x0000a90000097ab9 */ /* 0x000fe40000000800 */
[----:B------:R-:W-:Y:S01]  /*3580*/  @!P6 FMUL.FTZ R17, R45, UR9 ;  /* 0x000000092d11ec20 */ /* 0x000fe20008410000 */
[----:B------:R-:W-:-:S03]  /*3590*/  @!P6 FMUL.FTZ R16, R44, UR9 ;  /* 0x000000092c10ec20 */ /* 0x000fc60008410000 */
[----:B------:R0:W-:Y:S01]  /*35a0*/  @!P5 STS.64 [UR8+0x50], R44 ;  /* 0x0000502cff00d988 */ /* 0x0001e20008000a08 */
[----:B-1----:R-:W-:-:S05]  /*35b0*/  @!P6 IMAD.WIDE R64, R65, 0x8, R18 ;  /* 0x000000084140e825 */ /* 0x002fca00078e0212 */
[----:B------:R-:W-:Y:S01]  /*35c0*/  @!P6 STG.E.64 desc[UR10][R64.64], R16 ;  /* 0x000000104000e986 */ /* 0x000fe2000c101b0a */
[C---:B0-----:R-:W-:Y:S01]  /*35d0*/  SHF.L.U32 R45, R62.reuse, 0x2, RZ ;  /* 0x000000023e2d7819 */ /* 0x041fe200000006ff */
[----:B------:R-:W-:Y:S01]  /*35e0*/  BAR.SYNC.DEFER_BLOCKING 0x0 ;  /* 0x0000000000007b1d */ /* 0x000fe20000010000 */
[----:B------:R-:W-:-:S05]  /*35f0*/  SHF.L.U64.HI R62, R62, 0x2, R63 ;  /* 0x000000023e3e7819 */ /* 0x000fca000001023f */
[----:B------:R-:W0:Y:S02]  /*3600*/  LDS.64 R18, [UR8+0x50] ;  /* 0x00005008ff127984 */ /* 0x000e240008000a00 */
[----:B0-----:R-:W-:-:S05]  /*3610*/  FMUL.FTZ R18, R18, UR9 ;  /* 0x0000000912127c20 */ /* 0x001fca0008410000 */
[----:B------:R-:W-:-:S13]  /*3620*/  R2UR UR8, R18 ;  /* 0x00000000120872ca */ /* 0x000fda00000e0000 */
[----:B------:R-:W-:-:S05]  /*3630*/  MOV R18, UR8 ;  /* 0x0000000800127c02 */ /* 0x000fca0008000f00 */
[----:B------:R-:W-:-:S04]  /*3640*/  FMUL.FTZ R18, R18, UR8 ;  /* 0x0000000812127c20 */ /* 0x000fc80008410000 */
[----:B------:R-:W-:-:S05]  /*3650*/  FFMA.FTZ R44, R19, UR9, -R18 ;  /* 0x00000009132c7c23 */ /* 0x000fca0008010812 */
[----:B------:R-:W-:-:S13]  /*3660*/  FSETP.GTU.FTZ.AND P5, PT, R44, RZ, PT ;  /* 0x000000ff2c00720b */ /* 0x000fda0003fbc000 */
[----:B------:R-:W-:Y:S01]  /*3670*/  VOTEU.ANY UP0, P5 ;  /* 0x00000000003f7886 */ /* 0x000fe20002800100 */
[----:B------:R-:W-:-:S04]  /*3680*/  IADD3 R18, P5, R45, UR14, RZ ;  /* 0x0000000e2d127c10 */ /* 0x000fc8000ffbe0ff */
[----:B------:R-:W-:Y:S01]  /*3690*/  IADD3.X R19, R62, UR15, RZ, P5, !PT ;  /* 0x0000000f3e137c10 */ /* 0x000fe2000affe4ff */
[----:B------:R-:W-:Y:S01]  /*36a0*/  @UP0 ULDC UR9, c[0x0][0x238] ;  /* 0x00008e0000090ab9 */ /* 0x000fe20000000800 */
[----:B------:R-:W-:Y:S01]  /*36b0*/  PLOP3.LUT P5, PT, PT, PT, UP0, 0x80, 0x0 ;  /* 0x000000000000781c */ /* 0x000fe20003faf008 */
[----:B------:R-:W-:-:S03]  /*36c0*/  ULDC.64 UR14, c[0x0][0x230] ;  /* 0x00008c00000e7ab9 */ /* 0x000fc60000000a00 */
[----:B------:R-:W2:Y:S09]  /*36d0*/  LDG.E.64 R18, desc[UR10][R18.64] ;  /* 0x0000000a12127981 */ /* 0x000eb2000c1e1b00 */
[----:B------:R-:W-:Y:S01]  /*36e0*/  @P5 FADD.FTZ R44, R44, UR9 ;  /* 0x000000092c2c5e21 */ /* 0x000fe20008010000 */
[----:B------:R-:W-:Y:S01]  /*36f0*/  PLOP3.LUT P5, PT, PT, PT, UP0, 0x80, 0x0 ;  /* 0x000000000000781c */ /* 0x000fe20003faf008 */
[----:B------:R-:W-:-:S12]  /*3700*/  UMOV UR9, 0x3f800000 ;  /* 0x3f80000000097882 */ /* 0x000fd80000000000 */
[----:B------:R-:W0:Y:S01]  /*3710*/  @P5 MUFU.RSQ R44, R44 ;  /* 0x0000002c002c5308 */ /* 0x000e220000001400 */
[----:B------:R-:W-:-:S04]  /*3720*/  IADD3 R16, P5, R45, UR14, RZ ;  /* 0x0000000e2d107c10 */ /* 0x000fc8000ffbe0ff */
[----:B------:R-:W-:Y:S02]  /*3730*/  IADD3.X R17, R62, UR15, RZ, P5, !PT ;  /* 0x0000000f3e117c10 */ /* 0x000fe4000affe4ff */
[----:B------:R-:W-:-:S04]  /*3740*/  PLOP3.LUT P5, PT, PT, PT, UP0, 0x80, 0x0 ;  /* 0x000000000000781c */ /* 0x000fc80003faf008 */
[----:B------:R-:W2:Y:S01]  /*3750*/  LDG.E.64 R16, desc[UR10][R16.64] ;  /* 0x0000000a10107981 */ /* 0x000ea2000c1e1b00 */
[----:B------:R-:W-:Y:S02]  /*3760*/  SHF.L.U32 R45, R13, 0x10, RZ ;  /* 0x000000100d2d7819 */ /* 0x000fe400000006ff */
[----:B------:R-:W1:Y:S01]  /*3770*/  LDC R13, c[0x0][0x294] ;  /* 0x0000a500ff0d7b82 */ /* 0x000e620000000800 */
[----:B------:R-:W-:-:S05]  /*3780*/  SHF.L.U32 R38, R38, 0x10, RZ ;  /* 0x0000001026267819 */ /* 0x000fca00000006ff */
[----:B0-----:R-:W-:Y:S02]  /*3790*/  @P5 R2UR UR9, R44 ;  /* 0x000000002c0952ca */ /* 0x001fe400000e0000 */
[----:B------:R-:W-:Y:S01]  /*37a0*/  ISETP.NE.AND P5, PT, RZ, UR12, PT ;  /* 0x0000000cff007c0c */ /* 0x000fe2000bfa5270 */
[----:B------:R-:W-:Y:S01]  /*37b0*/  FADD.FTZ R38, R38, -UR8 ;  /* 0x8000000826267e21 */ /* 0x000fe20008010000 */
[----:B------:R-:W-:Y:S01]  /*37c0*/  SHF.L.U32 R44, R14, 0x10, RZ ;  /* 0x000000100e2c7819 */ /* 0x000fe200000006ff */
[----:B------:R-:W-:Y:S01]  /*37d0*/  FADD.FTZ R14, R45, -UR8 ;  /* 0x800000082d0e7e21 */ /* 0x000fe20008010000 */
[----:B------:R-:W-:-:S07]  /*37e0*/  SHF.L.U32 R47, R39, 0x10, RZ ;  /* 0x00000010272f7819 */ /* 0x000fce00000006ff */
[----:B------:R-:W-:Y:S01]  /*37f0*/  FMUL.FTZ R39, R14, UR9 ;  /* 0x000000090e277c20 */ /* 0x000fe20008410000 */
[----:B------:R-:W-:Y:S01]  /*3800*/  FMUL.FTZ R38, R38, UR9 ;  /* 0x0000000926267c20 */ /* 0x000fe20008410000 */
[----:B------:R-:W-:Y:S01]  /*3810*/  FADD.FTZ R14, R44, -UR8 ;  /* 0x800000082c0e7e21 */ /* 0x000fe20008010000 */
[----:B------:R-:W-:Y:S01]  /*3820*/  FADD.FTZ R47, R47, -UR8 ;  /* 0x800000082f2f7e21 */ /* 0x000fe20008010000 */
[----:B--2---:R-:W-:Y:S01]  /*3830*/  FFMA.FTZ R57, R18, R39, R16 ;  /* 0x0000002712397223 */ /* 0x004fe20000010010 */
[----:B------:R-:W-:Y:S01]  /*3840*/  FFMA.FTZ R62, R19, R38, R17 ;  /* 0x00000026133e7223 */ /* 0x000fe20000010011 */
[----:B-1----:R-:W-:Y:S06]  /*3850*/  @!P5 BRA `(.L_x_2114) ;  /* 0x000000000028d947 */ /* 0x002fec0003800000 */
        /* <DEDUP_REMOVED lines=10> */
.L_x_2114:
[----:B------:R-:W-:Y:S01]  /*3900*/  ISETP.NE.AND P6, PT, R56, RZ, PT ;  /* 0x000000ff3800720c */ /* 0x000fe20003fc5270 */
[----:B------:R-:W-:-:S12]  /*3910*/  BSSY B0, `(.L_x_2115) ;  /* 0x000000e000007945 */ /* 0x000fd80003800000 */
        /* <DEDUP_REMOVED lines=13> */
.L_x_2116:
[----:B------:R-:W-:Y:S05]  /*39f0*/  BSYNC B0 ;  /* 0x0000000000007941 */ /* 0x000fea0003800000 */
.L_x_2115:
[----:B------:R-:W-:Y:S01]  /*3a00*/  FMUL.FTZ R5, R14, UR9 ;  /* 0x000000090e057c20 */ /* 0x000fe20008410000 */
[----:B------:R-:W-:Y:S01]  /*3a10*/  FMUL.FTZ R14, R47, UR9 ;  /* 0x000000092f0e7c20 */ /* 0x000fe20008410000 */
[----:B------:R-:W-:Y:S01]  /*3a20*/  SHF.L.U32 R47, R40, 0x10, RZ ;  /* 0x00000010282f7819 */ /* 0x000fe200000006ff */
[----:B------:R-:W-:Y:S02]  /*3a30*/  IMAD.U32 R56, R15, 0x10000, RZ ;  /* 0x000100000f387824 */ /* 0x000fe400078e00ff */
[----:B------:R-:W-:Y:S01]  /*3a40*/  FFMA.FTZ R5, R18, R5, R16 ;  /* 0x0000000512057223 */ /* 0x000fe20000010010 */
[----:B------:R-:W-:Y:S01]  /*3a50*/  FFMA.FTZ R40, R19, R14, R17 ;  /* 0x0000000e13287223 */ /* 0x000fe20000010011 */
[----:B------:R-:W-:Y:S06]  /*3a60*/  @!P5 BRA `(.L_x_2117) ;  /* 0x000000000028d947 */ /* 0x000fec0003800000 */
        /* <DEDUP_REMOVED lines=10> */
.L_x_2117:
        /* <DEDUP_REMOVED lines=14> */
.L_x_2119:
[----:B------:R-:W-:Y:S05]  /*3bf0*/  BSYNC B0 ;  /* 0x0000000000007941 */ /* 0x000fea0003800000 */
.L_x_2118:
[----:B-1----:R-:W-:Y:S01]  /*3c00*/  FADD.FTZ R5, R56, -UR8 ;  /* 0x8000000838057e21 */ /* 0x002fe20008010000 */
[----:B------:R-:W-:Y:S01]  /*3c10*/  FADD.FTZ R47, R47, -UR8 ;  /* 0x800000082f2f7e21 */ /* 0x000fe20008010000 */
[----:B------:R-:W-:Y:S02]  /*3c20*/  SHF.L.U32 R38, R28, 0x10, RZ ;  /* 0x000000101c267819 */ /* 0x000fe400000006ff */
[----:B------:R-:W-:Y:S01]  /*3c30*/  SHF.L.U32 R41, R41, 0x10, RZ ;  /* 0x0000001029297819 */ /* 0x000fe200000006ff */
[----:B------:R-:W-:Y:S01]  /*3c40*/  FMUL.FTZ R5, R5, UR9 ;  /* 0x0000000905057c20 */ /* 0x000fe20008410000 */
[----:B------:R-:W-:Y:S01]  /*3c50*/  FMUL.FTZ R6, R47, UR9 ;  /* 0x000000092f067c20 */ /* 0x000fe20008410000 */
[----:B------:R-:W-:Y:S01]  /*3c60*/  SHF.L.U32 R39, R29, 0x10, RZ ;  /* 0x000000101d277819 */ /* 0x000fe200000006ff */
[----:B------:R-:W-:Y:S01]  /*3c70*/  FADD.FTZ R38, R38, -UR8 ;  /* 0x8000000826267e21 */ /* 0x000fe20008010000 */
[----:B------:R-:W-:Y:S01]  /*3c80*/  SHF.L.U32 R42, R42, 0x10, RZ ;  /* 0x000000102a2a7819 */ /* 0x000fe200000006ff */
[----:B------:R-:W-:Y:S01]  /*3c90*/  FADD.FTZ R41, R41, -UR8 ;  /* 0x8000000829297e21 */ /* 0x000fe20008010000 */
[----:B------:R-:W-:Y:S01]  /*3ca0*/  FFMA.FTZ R5, R18, R5, R16 ;  /* 0x0000000512057223 */ /* 0x000fe20000010010 */
[----:B------:R-:W-:Y:S01]  /*3cb0*/  FFMA.FTZ R28, R19, R6, R17 ;  /* 0x00000006131c7223 */ /* 0x000fe20000010011 */
[----:B------:R-:W-:Y:S06]  /*3cc0*/  @!P5 BRA `(.L_x_2120) ;  /* 0x000000000028d947 */ /* 0x000fec0003800000 */
        /* <DEDUP_REMOVED lines=8> */
[----:B-1----:R-:W-:Y:S01]  /*3d50*/  FMUL.FTZ R28, R28, R29 ;  /* 0x0000001d1c1c7220 */ /* 0x002fe20000410000 */
[----:B--2---:R-:W-:-:S07]  /*3d60*/  FMUL.FTZ R5, R5, R14 ;  /* 0x0000000e05057220 */ /* 0x004fce0000410000 */
.L_x_2120:
[----:B------:R-:W-:Y:S04]  /*3d70*/  BSSY B0, `(.L_x_2121) ;  /* 0x000000e000007945 */ /* 0x000fe80003800000 */
[----:B------:R-:W-:Y:S05]  /*3d80*/  @P1 BRA `(.L_x_2122) ;  /* 0x0000000000301947 */ /* 0x000fea0003800000 */
[----:B------:R-:W-:Y:S01]  /*3d90*/  ULDC.64 UR14, c[0x0][0x270] ;  /* 0x00009c00000e7ab9 */ /* 0x000fe20000000a00 */
[----:B------:R-:W-:Y:S01]  /*3da0*/  MOV R14, R58 ;  /* 0x0000003a000e7202 */ /* 0x000fe20000000f00 */
[----:B------:R-:W-:Y:S01]  /*3db0*/  IMAD R6, R11, UR14, RZ ;  /* 0x0000000e0b067c24 */ /* 0x000fe2000f8e02ff */
        /* <DEDUP_REMOVED lines=9> */
.L_x_2122:
[----:B------:R-:W-:Y:S05]  /*3e50*/  BSYNC B0 ;  /* 0x0000000000007941 */ /* 0x000fea0003800000 */
.L_x_2121:
[----:B-1----:R-:W-:Y:S01]  /*3e60*/  FMUL.FTZ R5, R38, UR9 ;  /* 0x0000000926057c20 */ /* 0x002fe20008410000 */
[----:B------:R-:W-:Y:S01]  /*3e70*/  FMUL.FTZ R6, R41, UR9 ;  /* 0x0000000929067c20 */ /* 0x000fe20008410000 */
[----:B------:R-:W-:Y:S01]  /*3e80*/  FADD.FTZ R29, R39, -UR8 ;  /* 0x80000008271d7e21 */ /* 0x000fe20008010000 */
        /* <DEDUP_REMOVED lines=14> */
.L_x_2123:
[----:B------:R-:W-:Y:S01]  /*3f70*/  ISETP.NE.AND P0, PT, R55, RZ, PT ;  /* 0x000000ff3700720c */ /* 0x000fe20003f05270 */
[----:B------:R-:W-:-:S12]  /*3f80*/  BSSY B0, `(.L_x_2124) ;  /* 0x0000010000007945 */ /* 0x000fd80003800000 */
[----:B------:R-:W-:Y:S05]  /*3f90*/  @P0 BRA `(.L_x_2125) ;  /* 0x0000000000380947 */ /* 0x000fea0003800000 */
[----:B------:R-:W-:Y:S01]  /*3fa0*/  IADD3 R11, R4, 0x60, RZ ;  /* 0x00000060040b7810 */ /* 0x000fe20007ffe0ff */
[----:B------:R-:W-:Y:S01]  /*3fb0*/  ULDC.64 UR14, c[0x0][0x270] ;  /* 0x00009c00000e7ab9 */ /* 0x000fe20000000a00 */
[----:B------:R-:W-:Y:S02]  /*3fc0*/  MOV R6, R58 ;  /* 0x0000003a00067202 */ /* 0x000fe40000000f00 */
[----:B------:R-:W-:Y:S02]  /*3fd0*/  SHF.R.S32.HI R9, RZ, 0x1f, R11 ;  /* 0x0000001fff097819 */ /* 0x000fe4000001140b */
[----:B------:R-:W-:Y:S02]  /*3fe0*/  MOV R7, R61 ;  /* 0x0000003d00077202 */ /* 0x000fe40000000f00 */
[----:B------:R-:W-:Y:S01]  /*3ff0*/  F2FP.BF16.F32.PACK_AB R5, R28, R5 ;  /* 0x000000051c05723e */ /* 0x000fe200000010ff */
[----:B------:R-:W-:Y:S02]  /*4000*/  IMAD R9, R9, UR14, RZ ;  /* 0x0000000e09097c24 */ /* 0x000fe4000f8e02ff */
[----:B------:R-:W-:-:S04]  /*4010*/  IMAD.WIDE.U32 R6, R11, UR14, R6 ;  /* 0x0000000e0b067c25 */ /* 0x000fc8000f8e0006 */
[----:B------:R-:W-:Y:S01]  /*4020*/  IMAD R9, R11, UR15, R9 ;  /* 0x0000000f0b097c24 */ /* 0x000fe2000f8e0209 */
[----:B------:R-:W-:Y:S02]  /*4030*/  ULDC.64 UR14, c[0x0][0x210] ;  /* 0x00008400000e7ab9 */ /* 0x000fe40000000a00 */
[----:B------:R-:W-:Y:S02]  /*4040*/  LEA R14, P0, R6, UR14, 0x1 ;  /* 0x0000000e060e7c11 */ /* 0x000fe4000f8008ff */
[----:B------:R-:W-:-:S04]  /*4050*/  IADD3 R9, R7, R9, RZ ;  /* 0x0000000907097210 */ /* 0x000fc80007ffe0ff */
[----:B------:R-:W-:-:S05]  /*4060*/  LEA.HI.X R15, R6, UR15, R9, 0x1, P0 ;  /* 0x0000000f060f7c11 */ /* 0x000fca00080f0c09 */
[----:B------:R1:W-:Y:S02]  /*4070*/  STG.E desc[UR10][R14.64], R5 ;  /* 0x000000050e007986 */ /* 0x0003e4000c10190a */
.L_x_2125:
[----:B------:R-:W-:Y:S05]  /*4080*/  BSYNC B0 ;  /* 0x0000000000007941 */ /* 0x000fea0003800000 */
.L_x_2124:
[----:B------:R-:W-:Y:S01]  /*4090*/  FMUL.FTZ R29, R29, UR9 ;  /* 0x000000091d1d7c20 */ /* 0x000fe20008410000 */
[----:B------:R-:W-:Y:S01]  /*40a0*/  FMUL.FTZ R42, R42, UR9 ;  /* 0x000000092a2a7c20 */ /* 0x000fe20008410000 */
[----:B------:R-:W-:Y:S01]  /*40b0*/  SHF.L.U32 R30, R30, 0x10, RZ ;  /* 0x000000101e1e7819 */ /* 0x000fe200000006ff */
[----:B------:R-:W-:Y:S02]  /*40c0*/  IMAD.U32 R43, R43, 0x10000, RZ ;  /* 0x000100002b2b7824 */ /* 0x000fe400078e00ff */
[----:B------:R-:W-:Y:S01]  /*40d0*/  FFMA.FTZ R29, R18, R29, R16 ;  /* 0x0000001d121d7223 */ /* 0x000fe20000010010 */
[----:B------:R-:W-:Y:S01]  /*40e0*/  FFMA.FTZ R42, R19, R42, R17 ;  /* 0x0000002a132a7223 */ /* 0x000fe20000010011 */
[----:B------:R-:W-:Y:S06]  /*40f0*/  @!P5 BRA `(.L_x_2126) ;  /* 0x000000000028d947 */ /* 0x000fec0003800000 */
        /* <DEDUP_REMOVED lines=10> */
.L_x_2126:
[----:B------:R-:W-:Y:S01]  /*41a0*/  ISETP.NE.AND P0, PT, R54, RZ, PT ;  /* 0x000000ff3600720c */ /* 0x000fe20003f05270 */
[----:B------:R-:W-:-:S12]  /*41b0*/  BSSY B0, `(.L_x_2127) ;  /* 0x0000010000007945 */ /* 0x000fd80003800000 */
[----:B------:R-:W-:Y:S05]  /*41c0*/  @P0 BRA `(.L_x_2128) ;  /* 0x0000000000380947 */ /* 0x000fea0003800000 */
[----:B------:R-:W-:Y:S01]  /*41d0*/  IADD3 R9, R4, 0x80, RZ ;  /* 0x0000008004097810 */ /* 0x000fe20007ffe0ff */
[----:B------:R-:W-:Y:S01]  /*41e0*/  ULDC.64 UR14, c[0x0][0x270] ;  /* 0x00009c00000e7ab9 */ /* 0x000fe20000000a00 */
[----:B------:R-:W-:Y:S02]  /*41f0*/  MOV R6, R58 ;  /* 0x0000003a00067202 */ /* 0x000fe40000000f00 */
[----:B-1----:R-:W-:Y:S02]  /*4200*/  SHF.R.S32.HI R5, RZ, 0x1f, R9 ;  /* 0x0000001fff057819 */ /* 0x002fe40000011409 */
        /* <DEDUP_REMOVED lines=10> */
.L_x_2128:
[----:B------:R-:W-:Y:S05]  /*42b0*/  BSYNC B0 ;  /* 0x0000000000007941 */ /* 0x000fea0003800000 */
.L_x_2127:
[----:B-1----:R-:W-:Y:S01]  /*42c0*/  FADD.FTZ R5, R30, -UR8 ;  /* 0x800000081e057e21 */ /* 0x002fe20008010000 */
[----:B------:R-:W-:Y:S01]  /*42d0*/  FADD.FTZ R43, R43, -UR8 ;  /* 0x800000082b2b7e21 */ /* 0x000fe20008010000 */
[----:B--2---:R-:W-:Y:S02]  /*42e0*/  SHF.L.U32 R29, R31, 0x10, RZ ;  /* 0x000000101f1d7819 */ /* 0x004fe400000006ff */
        /* <DEDUP_REMOVED lines=20> */
.L_x_2129:
        /* <DEDUP_REMOVED lines=17> */
.L_x_2131:
[----:B------:R-:W-:Y:S05]  /*4540*/  BSYNC B0 ;  /* 0x0000000000007941 */ /* 0x000fea0003800000 */
.L_x_2130:
[----:B------:R-:W-:Y:S01]  /*4550*/  FMUL.FTZ R29, R29, UR9 ;  /* 0x000000091d1d7c20 */ /* 0x000fe20008410000 */
[----:B------:R-:W-:Y:S01]  /*4560*/  FMUL.FTZ R48, R48, UR9 ;  /* 0x0000000930307c20 */ /* 0x000fe20008410000 */
[----:B------:R-:W-:Y:S01]  /*4570*/  FADD.FTZ R11, R32, -UR8 ;  /* 0x80000008200b7e21 */ /* 0x000fe20008010000 */
[----:B------:R-:W-:Y:S01]  /*4580*/  FADD.FTZ R46, R46, -UR8 ;  /* 0x800000082e2e7e21 */ /* 0x000fe20008010000 */
        /* <DEDUP_REMOVED lines=13> */
.L_x_2132:
        /* <DEDUP_REMOVED lines=17> */
.L_x_2134:
[----:B------:R-:W-:Y:S05]  /*4770*/  BSYNC B0 ;  /* 0x0000000000007941 */ /* 0x000fea0003800000 */
.L_x_2133:
[----:B------:R-:W-:Y:S01]  /*4780*/  FMUL.FTZ R11, R11, UR9 ;  /* 0x000000090b0b7c20 */ /* 0x000fe20008410000 */
[----:B------:R-:W-:Y:S01]  /*4790*/  FMUL.FTZ R46, R46, UR9 ;  /* 0x000000092e2e7c20 */ /* 0x000fe20008410000 */
[----:B------:R-:W-:Y:S01]  /*47a0*/  IMAD.U32 R33, R33, 0x10000, RZ ;  /* 0x0001000021217824 */ /* 0x000fe200078e00ff */
[----:B------:R-:W-:Y:S01]  /*47b0*/  SHF.L.U32 R27, R27, 0x10, RZ ;  /* 0x000000101b1b7819 */ /* 0x000fe200000006ff */
[----:B------:R-:W-:Y:S01]  /*47c0*/  FFMA.FTZ R11, R18, R11, R16 ;  /* 0x0000000b120b7223 */ /* 0x000fe20000010010 */
[----:B------:R-:W-:Y:S01]  /*47d0*/  FFMA.FTZ R46, R19, R46, R17 ;  /* 0x0000002e132e7223 */ /* 0x000fe20000010011 */
[----:B------:R-:W-:Y:S06]  /*47e0*/  @!P5 BRA `(.L_x_2135) ;  /* 0x000000000028d947 */ /* 0x000fec0003800000 */
[----:B-1----:R-:W-:Y:S01]  /*47f0*/  FMUL.FTZ R5, R11, -1.4426950216293334961 ;  /* 0xbfb8aa3b0b057820 */ /* 0x002fe20000410000 */
[----:B--2---:R-:W-:-:S05]  /*4800*/  FMUL.FTZ R7, R46, -1.4426950216293334961 ;  /* 0xbfb8aa3b2e077820 */ /* 0x004fca0000410000 */
        /* <DEDUP_REMOVED lines=8> */
.L_x_2135:
[----:B------:R-:W-:Y:S01]  /*4890*/  ISETP.NE.AND P0, PT, R51, RZ, PT ;  /* 0x000000ff3300720c */ /* 0x000fe20003f05270 */
[----:B------:R-:W-:-:S12]  /*48a0*/  BSSY B0, `(.L_x_2136) ;  /* 0x0000010000007945 */ /* 0x000fd80003800000 */
[----:B------:R-:W-:Y:S05]  /*48b0*/  @P0 BRA `(.L_x_2137) ;  /* 0x0000000000380947 */ /* 0x000fea0003800000 */
[----:B------:R-:W-:Y:S01]  /*48c0*/  IADD3 R9, R4, 0xe0, RZ ;  /* 0x000000e004097810 */ /* 0x000fe20007ffe0ff */
[----:B------:R-:W-:Y:S01]  /*48d0*/  ULDC.64 UR14, c[0x0][0x270] ;  /* 0x00009c00000e7ab9 */ /* 0x000fe20000000a00 */
[----:B--2---:R-:W-:Y:S02]  /*48e0*/  MOV R6, R58 ;  /* 0x0000003a00067202 */ /* 0x004fe40000000f00 */
        /* <DEDUP_REMOVED lines=11> */
.L_x_2137:
[----:B------:R-:W-:Y:S05]  /*49a0*/  BSYNC B0 ;  /* 0x0000000000007941 */ /* 0x000fea0003800000 */
.L_x_2136:
[----:B-1----:R-:W-:Y:S01]  /*49b0*/  FADD.FTZ R5, R33, -UR8 ;  /* 0x8000000821057e21 */ /* 0x002fe20008010000 */
[----:B------:R-:W-:Y:S01]  /*49c0*/  FADD.FTZ R27, R27, -UR8 ;  /* 0x800000081b1b7e21 */ /* 0x000fe20008010000 */
[----:B------:R-:W-:Y:S02]  /*49d0*/  SHF.L.U32 R26, R26, 0x10, RZ ;  /* 0x000000101a1a7819 */ /* 0x000fe400000006ff */
[----:B------:R-:W-:Y:S01]  /*49e0*/  SHF.L.U32 R34, R34, 0x10, RZ ;  /* 0x0000001022227819 */ /* 0x000fe200000006ff */
[----:B------:R-:W-:Y:S01]  /*49f0*/  FMUL.FTZ R5, R5, UR9 ;  /* 0x0000000905057c20 */ /* 0x000fe20008410000 */
[----:B--23--:R-:W-:Y:S01]  /*4a00*/  FMUL.FTZ R6, R27, UR9 ;  /* 0x000000091b067c20 */ /* 0x00cfe20008410000 */
[----:B------:R-:W-:Y:S01]  /*4a10*/  FADD.FTZ R28, R26, -UR8 ;  /* 0x800000081a1c7e21 */ /* 0x000fe20008010000 */
[----:B------:R-:W-:Y:S01]  /*4a20*/  SHF.R.U32.HI R30, RZ, 0x3, R0 ;  /* 0x00000003ff1e7819 */ /* 0x000fe20000011600 */
        /* <DEDUP_REMOVED lines=14> */
.L_x_2138:
        /* <DEDUP_REMOVED lines=17> */
.L_x_2140:
[----:B------:R-:W-:Y:S05]  /*4c20*/  BSYNC B0 ;  /* 0x0000000000007941 */ /* 0x000fea0003800000 */
.L_x_2139:
[----:B------:R-:W-:Y:S01]  /*4c30*/  FMUL.FTZ R27, R27, UR9 ;  /* 0x000000091b1b7c20 */ /* 0x000fe20008410000 */
[----:B------:R-:W-:Y:S01]  /*4c40*/  FMUL.FTZ R28, R28, UR9 ;  /* 0x000000091c1c7c20 */ /* 0x000fe20008410000 */
[----:B------:R-:W-:Y:S01]  /*4c50*/  IMAD R30, R13, UR7, R30 ;  /* 0x000000070d1e7c24 */ /* 0x000fe2000f8e021e */
[----:B------:R-:W-:Y:S01]  /*4c60*/  SHF.L.U32 R35, R35, 0x10, RZ ;  /* 0x0000001023237819 */ /* 0x000fe200000006ff */
        /* <DEDUP_REMOVED lines=13> */
.L_x_2141:
[----:B------:R-:W-:Y:S01]  /*4d40*/  ISETP.NE.AND P0, PT, R49, RZ, PT ;  /* 0x000000ff3100720c */ /* 0x000fe20003f05270 */
[----:B------:R-:W-:-:S12]  /*4d50*/  BSSY B0, `(.L_x_2142) ;  /* 0x0000010000007945 */ /* 0x000fd80003800000 */
[----:B------:R-:W-:Y:S05]  /*4d60*/  @P0 BRA `(.L_x_2143) ;  /* 0x0000000000380947 */ /* 0x000fea0003800000 */
[----:B------:R-:W-:Y:S01]  /*4d70*/  IADD3 R9, R4, 0x120, RZ ;  /* 0x0000012004097810 */ /* 0x000fe20007ffe0ff */
[----:B------:R-:W-:Y:S01]  /*4d80*/  ULDC.64 UR14, c[0x0][0x270] ;  /* 0x00009c00000e7ab9 */ /* 0x000fe20000000a00 */
[----:B-1----:R-:W-:Y:S02]  /*4d90*/  MOV R6, R58 ;  /* 0x0000003a00067202 */ /* 0x002fe40000000f00 */
        /* <DEDUP_REMOVED lines=11> */
.L_x_2143:
[----:B------:R-:W-:Y:S05]  /*4e50*/  BSYNC B0 ;  /* 0x0000000000007941 */ /* 0x000fea0003800000 */
.L_x_2142:
[----:B------:R-:W-:Y:S01]  /*4e60*/  SHF.L.U32 R13, R37, 0x10, RZ ;  /* 0x00000010250d7819 */ /* 0x000fe200000006ff */
[----:B------:R-:W-:Y:S01]  /*4e70*/  IMAD.U32 R11, R36, 0x10000, RZ ;  /* 0x00010000240b7824 */ /* 0x000fe200078e00ff */
[----:B------:R-:W-:Y:S01]  /*4e80*/  SHF.L.U32 R14, R8, 0x10, RZ ;  /* 0x00000010080e7819 */ /* 0x000fe200000006ff */
[----:B------:R-:W-:Y:S01]  /*4e90*/  FADD.FTZ R8, R35, -UR8 ;  /* 0x8000000823087e21 */ /* 0x000fe20008010000 */
[----:B------:R-:W-:Y:S01]  /*4ea0*/  SHF.L.U32 R26, R10, 0x10, RZ ;  /* 0x000000100a1a7819 */ /* 0x000fe200000006ff */
[----:B------:R-:W-:Y:S01]  /*4eb0*/  FADD.FTZ R13, R13, -UR8 ;  /* 0x800000080d0d7e21 */ /* 0x000fe20008010000 */
[----:B------:R-:W-:Y:S01]  /*4ec0*/  SHF.L.U32 R28, R12, 0x10, RZ ;  /* 0x000000100c1c7819 */ /* 0x000fe200000006ff */
[----:B------:R-:W-:Y:S01]  /*4ed0*/  FADD.FTZ R11, R11, -UR8 ;  /* 0x800000080b0b7e21 */ /* 0x000fe20008010000 */
[----:B------:R-:W-:Y:S01]  /*4ee0*/  FADD.FTZ R14, R14, -UR8 ;  /* 0x800000080e0e7e21 */ /* 0x000fe20008010000 */
[----:B------:R-:W-:Y:S01]  /*4ef0*/  FADD.FTZ R26, R26, -UR8 ;  /* 0x800000081a1a7e21 */ /* 0x000fe20008010000 */
[----:B------:R-:W-:Y:S01]  /*4f00*/  SHF.L.U32 R23, R23, 0x10, RZ ;  /* 0x0000001017177819 */ /* 0x000fe200000006ff */
[----:B------:R-:W-:Y:S01]  /*4f10*/  FADD.FTZ R28, R28, -UR8 ;  /* 0x800000081c1c7e21 */ /* 0x000fe20008010000 */
[----:B------:R-:W-:Y:S01]  /*4f20*/  FMUL.FTZ R13, R13, UR9 ;  /* 0x000000090d0d7c20 */ /* 0x000fe20008410000 */
[----:B------:R-:W-:Y:S01]  /*4f30*/  SHF.L.U32 R25, R25, 0x10, RZ ;  /* 0x0000001019197819 */ /* 0x000fe200000006ff */
[----:B------:R-:W-:Y:S01]  /*4f40*/  FMUL.FTZ R11, R11, UR9 ;  /* 0x000000090b0b7c20 */ /* 0x000fe20008410000 */
[----:B------:R-:W-:Y:S01]  /*4f50*/  SHF.L.U32 R24, R24, 0x10, RZ ;  /* 0x0000001018187819 */ /* 0x000fe200000006ff */
[----:B--2---:R-:W-:Y:S01]  /*4f60*/  FMUL.FTZ R27, R8, UR9 ;  /* 0x00000009081b7c20 */ /* 0x004fe20008410000 */
[----:B------:R-:W-:Y:S01]  /*4f70*/  SHF.L.U32 R22, R22, 0x10, RZ ;  /* 0x0000001016167819 */ /* 0x000fe200000006ff */
[----:B------:R-:W-:Y:S01]  /*4f80*/  FMUL.FTZ R15, R14, UR9 ;  /* 0x000000090e0f7c20 */ /* 0x000fe20008410000 */
[----:B------:R-:W-:Y:S01]  /*4f90*/  SHF.L.U32 R21, R21, 0x10, RZ ;  /* 0x0000001015157819 */ /* 0x000fe200000006ff */
[----:B------:R-:W-:Y:S01]  /*4fa0*/  FMUL.FTZ R29, R26, UR9 ;  /* 0x000000091a1d7c20 */ /* 0x000fe20008410000 */
[----:B------:R-:W-:Y:S01]  /*4fb0*/  SHF.L.U32 R20, R20, 0x10, RZ ;  /* 0x0000001014147819 */ /* 0x000fe200000006ff */
[----:B------:R-:W-:Y:S01]  /*4fc0*/  ULDC.64 UR14, c[0x0][0x278] ;  /* 0x00009e00000e7ab9 */ /* 0x000fe20000000a00 */
[----:B------:R-:W-:Y:S01]  /*4fd0*/  IADD3 R10, R30, 0x1a0, RZ ;  /* 0x000001a01e0a7810 */ /* 0x000fe20007ffe0ff */
[----:B------:R-:W-:Y:S01]  /*4fe0*/  FMUL.FTZ R31, R28, UR9 ;  /* 0x000000091c1f7c20 */ /* 0x000fe20008410000 */
[----:B-1----:R-:W-:Y:S01]  /*4ff0*/  IADD3 R7, R30, 0x1c0, RZ ;  /* 0x000001c01e077810 */ /* 0x002fe20007ffe0ff */
[--C-:B------:R-:W-:Y:S01]  /*5000*/  FFMA.FTZ R14, R18, R13, R16.reuse ;  /* 0x0000000d120e7223 */ /* 0x100fe20000010010 */
[----:B------:R-:W-:Y:S01]  /*5010*/  IADD3 R5, R30, 0x1e0, RZ ;  /* 0x000001e01e057810 */ /* 0x000fe20007ffe0ff */
[----:B------:R-:W-:Y:S01]  /*5020*/  FADD.FTZ R23, R23, -UR8 ;  /* 0x8000000817177e21 */ /* 0x000fe20008010000 */
[----:B------:R-:W-:Y:S01]  /*5030*/  ISETP.GE.U32.AND P6, PT, R10, UR14, PT ;  /* 0x0000000e0a007c0c */ /* 0x000fe2000bfc6070 */
[----:B------:R-:W-:Y:S01]  /*5040*/  FFMA.FTZ R26, R18, R11, R16 ;  /* 0x0000000b121a7223 */ /* 0x000fe20000010010 */
[----:B------:R-:W-:Y:S01]  /*5050*/  ISETP.GE.U32.AND P0, PT, R7, UR14, PT ;  /* 0x0000000e07007c0c */ /* 0x000fe2000bf06070 */
[----:B------:R-:W-:Y:S01]  /*5060*/  FADD.FTZ R25, R25, -UR8 ;  /* 0x8000000819197e21 */ /* 0x000fe20008010000 */
[----:B------:R-:W-:Y:S01]  /*5070*/  ISETP.GE.U32.AND P1, PT, R5, UR14, PT ;  /* 0x0000000e05007c0c */ /* 0x000fe2000bf26070 */
[----:B------:R-:W-:Y:S01]  /*5080*/  FADD.FTZ R24, R24, -UR8 ;  /* 0x8000000818187e21 */ /* 0x000fe20008010000 */
[----:B------:R-:W-:Y:S01]  /*5090*/  SHF.R.S32.HI R12, RZ, 0x1f, R10 ;  /* 0x0000001fff0c7819 */ /* 0x000fe2000001140a */
[----:B------:R-:W-:Y:S01]  /*50a0*/  FADD.FTZ R22, R22, -UR8 ;  /* 0x8000000816167e21 */ /* 0x000fe20008010000 */
[----:B------:R-:W-:Y:S01]  /*50b0*/  SHF.R.S32.HI R9, RZ, 0x1f, R7 ;  /* 0x0000001fff097819 */ /* 0x000fe20000011407 */
[----:B------:R-:W-:Y:S01]  /*50c0*/  FADD.FTZ R21, R21, -UR8 ;  /* 0x8000000815157e21 */ /* 0x000fe20008010000 */
[----:B------:R-:W-:Y:S01]  /*50d0*/  SHF.R.S32.HI R6, RZ, 0x1f, R5 ;  /* 0x0000001fff067819 */ /* 0x000fe20000011405 */
[----:B------:R-:W-:Y:S01]  /*50e0*/  FADD.FTZ R13, R20, -UR8 ;  /* 0x80000008140d7e21 */ /* 0x000fe20008010000 */
[C-C-:B------:R-:W-:Y:S01]  /*50f0*/  FFMA.FTZ R27, R18.reuse, R27, R16.reuse ;  /* 0x0000001b121b7223 */ /* 0x140fe20000010010 */
[C-C-:B------:R-:W-:Y:S01]  /*5100*/  FFMA.FTZ R11, R18.reuse, R15, R16.reuse ;  /* 0x0000000f120b7223 */ /* 0x140fe20000010010 */
[C-C-:B------:R-:W-:Y:S01]  /*5110*/  FFMA.FTZ R8, R18.reuse, R29, R16.reuse ;  /* 0x0000001d12087223 */ /* 0x140fe20000010010 */
[----:B------:R-:W-:Y:S01]  /*5120*/  FFMA.FTZ R16, R18, R31, R16 ;  /* 0x0000001f12107223 */ /* 0x000fe20000010010 */
[----:B------:R-:W-:Y:S01]  /*5130*/  FMUL.FTZ R18, R23, UR9 ;  /* 0x0000000917127c20 */ /* 0x000fe20008410000 */
[----:B------:R-:W-:Y:S01]  /*5140*/  ISETP.GE.AND.EX P6, PT, R12, UR15, PT, P6 ;  /* 0x0000000f0c007c0c */ /* 0x000fe2000bfc6360 */
[----:B------:R-:W-:Y:S01]  /*5150*/  FMUL.FTZ R20, R25, UR9 ;  /* 0x0000000919147c20 */ /* 0x000fe20008410000 */
[----:B------:R-:W-:Y:S01]  /*5160*/  ISETP.GE.AND.EX P0, PT, R9, UR15, PT, P0 ;  /* 0x0000000f09007c0c */ /* 0x000fe2000bf06300 */
[----:B------:R-:W-:Y:S01]  /*5170*/  FMUL.FTZ R24, R24, UR9 ;  /* 0x0000000918187c20 */ /* 0x000fe20008410000 */
[----:B------:R-:W-:Y:S01]  /*5180*/  ISETP.GE.AND.EX P1, PT, R6, UR15, PT, P1 ;  /* 0x0000000f06007c0c */ /* 0x000fe2000bf26310 */
[----:B------:R-:W-:Y:S01]  /*5190*/  FMUL.FTZ R22, R22, UR9 ;  /* 0x0000000916167c20 */ /* 0x000fe20008410000 */
[----:B------:R-:W-:Y:S01]  /*51a0*/  FMUL.FTZ R28, R21, UR9 ;  /* 0x00000009151c7c20 */ /* 0x000fe20008410000 */
[----:B------:R-:W-:Y:S01]  /*51b0*/  FMUL.FTZ R30, R13, UR9 ;  /* 0x000000090d1e7c20 */ /* 0x000fe20008410000 */
[C-C-:B------:R-:W-:Y:S01]  /*51c0*/  FFMA.FTZ R21, R19.reuse, R18, R17.reuse ;  /* 0x0000001213157223 */ /* 0x140fe20000010011 */
[C---:B------:R-:W-:Y:S01]  /*51d0*/  ISETP.GT.U32.OR P6, PT, R0.reuse, 0xff, P6 ;  /* 0x000000ff0000780c */ /* 0x040fe200037c4470 */
[C-C-:B------:R-:W-:Y:S01]  /*51e0*/  FFMA.FTZ R29, R19.reuse, R24, R17.reuse ;  /* 0x00000018131d7223 */ /* 0x140fe20000010011 */
[C---:B------:R-:W-:Y:S01]  /*51f0*/  ISETP.GT.U32.OR P0, PT, R0.reuse, 0xff, P0 ;  /* 0x000000ff0000780c */ /* 0x040fe20000704470 */
[C-C-:B------:R-:W-:Y:S01]  /*5200*/  FFMA.FTZ R18, R19.reuse, R22, R17.reuse ;  /* 0x0000001613127223 */ /* 0x140fe20000010011 */
[----:B------:R-:W-:Y:S01]  /*5210*/  ISETP.GT.U32.OR P1, PT, R0, 0xff, P1 ;  /* 0x000000ff0000780c */ /* 0x000fe20000f24470 */
[C-C-:B------:R-:W-:Y:S01]  /*5220*/  FFMA.FTZ R15, R19.reuse, R28, R17.reuse ;  /* 0x0000001c130f7223 */ /* 0x140fe20000010011 */
[C-C-:B------:R-:W-:Y:S01]  /*5230*/  FFMA.FTZ R13, R19.reuse, R30, R17.reuse ;  /* 0x0000001e130d7223 */ /* 0x140fe20000010011 */
[----:B------:R-:W-:Y:S01]  /*5240*/  FFMA.FTZ R20, R19, R20, R17 ;  /* 0x0000001413147223 */ /* 0x000fe20000010011 */
[----:B------:R-:W-:Y:S09]  /*5250*/  @!P5 BRA `(.L_x_2144) ;  /* 0x000000000028d947 */ /* 0x000ff20003800000 */
        /* <DEDUP_REMOVED lines=10> */
.L_x_2144:
[----:B------:R-:W-:Y:S04]  /*5300*/  BSSY B0, `(.L_x_2145) ;  /* 0x0000010000007945 */ /* 0x000fe80003800000 */
        /* <DEDUP_REMOVED lines=11> */
[----:B------:R-:W-:Y:S01]  /*53c0*/  LEA R22, P2, R24, UR14, 0x1 ;  /* 0x0000000e18167c11 */ /* 0x000fe2000f8408ff */
[----:B------:R-:W-:-:S05]  /*53d0*/  IMAD.IADD R17, R25, 0x1, R17 ;  /* 0x0000000119117824 */ /* 0x000fca00078e0211 */
[----:B------:R-:W-:-:S05]  /*53e0*/  LEA.HI.X R23, R24, UR15, R17, 0x1, P2 ;  /* 0x0000000f18177c11 */ /* 0x000fca00090f0c11 */
[----:B------:R1:W-:Y:S02]  /*53f0*/  STG.E desc[UR10][R22.64], R27 ;  /* 0x0000001b16007986 */ /* 0x0003e4000c10190a */
.L_x_2146:
[----:B------:R-:W-:Y:S05]  /*5400*/  BSYNC B0 ;  /* 0x0000000000007941 */ /* 0x000fea0003800000 */
.L_x_2145:
[----:B------:R-:W-:Y:S05]  /*5410*/  @!P5 BRA `(.L_x_2147) ;  /* 0x000000000028d947 */ /* 0x000fea0003800000 */
[----:B------:R-:W-:Y:S01]  /*5420*/  FMUL.FTZ R17, R26, -1.4426950216293334961 ;  /* 0xbfb8aa3b1a117820 */ /* 0x000fe20000410000 */
[----:B------:R-:W-:-:S05]  /*5430*/  FMUL.FTZ R20, R29, -1.4426950216293334961 ;  /* 0xbfb8aa3b1d147820 */ /* 0x000fca0000410000 */
[----:B------:R-:W2:Y:S08]  /*5440*/  MUFU.EX2 R17, R17 ;  /* 0x0000001100117308 */ /* 0x000eb00000000800 */
[----:B------:R-:W1:Y:S01]  /*5450*/  MUFU.EX2 R20, R20 ;  /* 0x0000001400147308 */ /* 0x000e620000000800 */
[----:B--2---:R-:W-:-:S07]  /*5460*/  FADD.FTZ R19, R17, 1 ;  /* 0x3f80000011137421 */ /* 0x004fce0000010000 */
[----:B------:R-:W2:Y:S01]  /*5470*/  MUFU.RCP R19, R19 ;  /* 0x0000001300137308 */ /* 0x000ea20000001000 */
[----:B-1----:R-:W-:-:S07]  /*5480*/  FADD.FTZ R22, R20, 1 ;  /* 0x3f80000014167421 */ /* 0x002fce0000010000 */
[----:B------:R-:W1:Y:S01]  /*5490*/  MUFU.RCP R22, R22 ;  /* 0x0000001600167308 */ /* 0x000e620000001000 */
[----:B--2---:R-:W-:Y:S01]  /*54a0*/  FMUL.FTZ R26, R26, R19 ;  /* 0x000000131a1a7220 */ /* 0x004fe20000410000 */
[----:B-1----:R-:W-:-:S07]  /*54b0*/  FMUL.FTZ R29, R29, R22 ;  /* 0x000000161d1d7220 */ /* 0x002fce0000410000 */
.L_x_2147:
[----:B------:R-:W-:Y:S04]  /*54c0*/  BSSY B0, `(.L_x_2148) ;  /* 0x0000010000007945 */ /* 0x000fe80003800000 */
        /* <DEDUP_REMOVED lines=15> */
.L_x_2149:
[----:B------:R-:W-:Y:S05]  /*55c0*/  BSYNC B0 ;  /* 0x0000000000007941 */ /* 0x000fea0003800000 */
.L_x_2148:
[----:B------:R-:W-:Y:S05]  /*55d0*/  @!P5 BRA `(.L_x_2150) ;  /* 0x000000000028d947 */ /* 0x000fea0003800000 */
[----:B------:R-:W-:Y:S01]  /*55e0*/  FMUL.FTZ R17, R14, -1.4426950216293334961 ;  /* 0xbfb8aa3b0e117820 */ /* 0x000fe20000410000 */
[----:B------:R-:W-:-:S05]  /*55f0*/  FMUL.FTZ R20, R21, -1.4426950216293334961 ;  /* 0xbfb8aa3b15147820 */ /* 0x000fca0000410000 */
[----:B------:R-:W3:Y:S08]  /*5600*/  MUFU.EX2 R17, R17 ;  /* 0x0000001100117308 */ /* 0x000ef00000000800 */
[----:B------:R-:W1:Y:S01]  /*5610*/  MUFU.EX2 R20, R20 ;  /* 0x0000001400147308 */ /* 0x000e620000000800 */
[----:B---3--:R-:W-:-:S07]  /*5620*/  FADD.FTZ R19, R17, 1 ;  /* 0x3f80000011137421 */ /* 0x008fce0000010000 */
[----:B------:R-:W3:Y:S01]  /*5630*/  MUFU.RCP R19, R19 ;  /* 0x0000001300137308 */ /* 0x000ee20000001000 */
[----:B-12---:R-:W-:-:S07]  /*5640*/  FADD.FTZ R22, R20, 1 ;  /* 0x3f80000014167421 */ /* 0x006fce0000010000 */
[----:B------:R-:W1:Y:S01]  /*5650*/  MUFU.RCP R22, R22 ;  /* 0x0000001600167308 */ /* 0x000e620000001000 */
[----:B---3--:R-:W-:Y:S01]  /*5660*/  FMUL.FTZ R14, R14, R19 ;  /* 0x000000130e0e7220 */ /* 0x008fe20000410000 */
[----:B-1----:R-:W-:-:S07]  /*5670*/  FMUL.FTZ R21, R21, R22 ;  /* 0x0000001615157220 */ /* 0x002fce0000410000 */
.L_x_2150:
[----:B------:R-:W-:Y:S04]  /*5680*/  BSSY B0, `(.L_x_2151) ;  /* 0x0000010000007945 */ /* 0x000fe80003800000 */
[----:B------:R-:W-:Y:S05]  /*5690*/  @P4 BRA `(.L_x_2152) ;  /* 0x0000000000384947 */ /* 0x000fea0003800000 */
[----:B------:R-:W-:Y:S01]  /*56a0*/  IADD3 R17, R4, 0x180, RZ ;  /* 0x0000018004117810 */ /* 0x000fe20007ffe0ff */
[----:B------:R-:W-:Y:S01]  /*56b0*/  ULDC.64 UR14, c[0x0][0x270] ;  /* 0x00009c00000e7ab9 */ /* 0x000fe20000000a00 */
[----:B-12---:R-:W-:Y:S02]  /*56c0*/  MOV R22, R58 ;  /* 0x0000003a00167202 */ /* 0x006fe40000000f00 */
        /* <DEDUP_REMOVED lines=11> */
.L_x_2152:
[----:B------:R-:W-:Y:S05]  /*5780*/  BSYNC B0 ;  /* 0x0000000000007941 */ /* 0x000fea0003800000 */
.L_x_2151:
[----:B------:R-:W-:Y:S05]  /*5790*/  @!P5 BRA `(.L_x_2153) ;  /* 0x000000000028d947 */ /* 0x000fea0003800000 */
[----:B------:R-:W-:Y:S01]  /*57a0*/  FMUL.FTZ R4, R11, -1.4426950216293334961 ;  /* 0xbfb8aa3b0b047820 */ /* 0x000fe20000410000 */
[----:B------:R-:W-:-:S05]  /*57b0*/  FMUL.FTZ R17, R18, -1.4426950216293334961 ;  /* 0xbfb8aa3b12117820 */ /* 0x000fca0000410000 */
[----:B------:R-:W4:Y:S08]  /*57c0*/  MUFU.EX2 R4, R4 ;  /* 0x0000000400047308 */ /* 0x000f300000000800 */
[----:B------:R-:W5:Y:S01]  /*57d0*/  MUFU.EX2 R17, R17 ;  /* 0x0000001100117308 */ /* 0x000f620000000800 */
[----:B----4-:R-:W-:-:S07]  /*57e0*/  FADD.FTZ R14, R4, 1 ;  /* 0x3f800000040e7421 */ /* 0x010fce0000010000 */
[----:B------:R-:W4:Y:S01]  /*57f0*/  MUFU.RCP R14, R14 ;  /* 0x0000000e000e7308 */ /* 0x000f220000001000 */
[----:B-----5:R-:W-:-:S07]  /*5800*/  FADD.FTZ R19, R17, 1 ;  /* 0x3f80000011137421 */ /* 0x020fce0000010000 */
[----:B------:R-:W5:Y:S01]  /*5810*/  MUFU.RCP R19, R19 ;  /* 0x0000001300137308 */ /* 0x000f620000001000 */
[----:B----4-:R-:W-:Y:S01]  /*5820*/  FMUL.FTZ R11, R11, R14 ;  /* 0x0000000e0b0b7220 */ /* 0x010fe20000410000 */
[----:B-----5:R-:W-:-:S07]  /*5830*/  FMUL.FTZ R18, R18, R19 ;  /* 0x0000001312127220 */ /* 0x020fce0000410000 */
.L_x_2153:
[----:B------:R-:W-:Y:S04]  /*5840*/  BSSY B0, `(.L_x_2154) ;  /* 0x000000e000007945 */ /* 0x000fe80003800000 */
[----:B------:R-:W-:Y:S05]  /*5850*/  @P6 BRA `(.L_x_2155) ;  /* 0x0000000000306947 */ /* 0x000fea0003800000 */
[----:B------:R-:W-:Y:S01]  /*5860*/  ULDC.64 UR14, c[0x0][0x270] ;  /* 0x00009c00000e7ab9 */ /* 0x000fe20000000a00 */
[----:B------:R-:W-:Y:S01]  /*5870*/  MOV R20, R58 ;  /* 0x0000003a00147202 */ /* 0x000fe20000000f00 */
[----:B------:R-:W-:Y:S01]  /*5880*/  IMAD R17, R12, UR14, RZ ;  /* 0x0000000e0c117c24 */ /* 0x000fe2000f8e02ff */
[----:B---3--:R-:W-:Y:S02]  /*5890*/  MOV R21, R61 ;  /* 0x0000003d00157202 */ /* 0x008fe40000000f00 */
[----:B------:R-:W-:Y:S01]  /*58a0*/  F2FP.BF16.F32.PACK_AB R11, R18, R11 ;  /* 0x0000000b120b723e */ /* 0x000fe200000010ff */
[C---:B------:R-:W-:Y:S02]  /*58b0*/  IMAD R17, R10.reuse, UR15, R17 ;  /* 0x0000000f0a117c24 */ /* 0x040fe4000f8e0211 */
[----:B-12---:R-:W-:Y:S01]  /*58c0*/  IMAD.WIDE.U32 R22, R10, UR14, R20 ;  /* 0x0000000e0a167c25 */ /* 0x006fe2000f8e0014 */
[----:B------:R-:W-:Y:S02]  /*58d0*/  ULDC.64 UR14, c[0x0][0x210] ;  /* 0x00008400000e7ab9 */ /* 0x000fe40000000a00 */
[----:B------:R-:W-:-:S02]  /*58e0*/  LEA R20, P2, R22, UR14, 0x1 ;  /* 0x0000000e16147c11 */ /* 0x000fc4000f8408ff */
[----:B------:R-:W-:-:S04]  /*58f0*/  IADD3 R17, R23, R17, RZ ;  /* 0x0000001117117210 */ /* 0x000fc80007ffe0ff */
[----:B------:R-:W-:-:S05]  /*5900*/  LEA.HI.X R21, R22, UR15, R17, 0x1, P2 ;  /* 0x0000000f16157c11 */ /* 0x000fca00090f0c11 */
[----:B------:R4:W-:Y:S02]  /*5910*/  STG.E desc[UR10][R20.64], R11 ;  /* 0x0000000b14007986 */ /* 0x0009e4000c10190a */
.L_x_2155:
[----:B------:R-:W-:Y:S05]  /*5920*/  BSYNC B0 ;  /* 0x0000000000007941 */ /* 0x000fea0003800000 */
.L_x_2154:
[----:B------:R-:W-:Y:S05]  /*5930*/  @!P5 BRA `(.L_x_2156) ;  /* 0x000000000028d947 */ /* 0x000fea0003800000 */
[----:B------:R-:W-:Y:S01]  /*5940*/  FMUL.FTZ R12, R15, -1.4426950216293334961 ;  /* 0xbfb8aa3b0f0c7820 */ /* 0x000fe20000410000 */
[----:B------:R-:W-:-:S05]  /*5950*/  FMUL.FTZ R4, R8, -1.4426950216293334961 ;  /* 0xbfb8aa3b08047820 */ /* 0x000fca0000410000 */
[----:B------:R-:W5:Y:S08]  /*5960*/  MUFU.EX2 R12, R12 ;  /* 0x0000000c000c7308 */ /* 0x000f700000000800 */
[----:B------:R-:W0:Y:S01]  /*5970*/  MUFU.EX2 R4, R4 ;  /* 0x0000000400047308 */ /* 0x000e220000000800 */
[----:B-----5:R-:W-:-:S07]  /*5980*/  FADD.FTZ R14, R12, 1 ;  /* 0x3f8000000c0e7421 */ /* 0x020fce0000010000 */
[----:B------:R-:W5:Y:S01]  /*5990*/  MUFU.RCP R14, R14 ;  /* 0x0000000e000e7308 */ /* 0x000f620000001000 */
[----:B0-----:R-:W-:-:S07]  /*59a0*/  FADD.FTZ R10, R4, 1 ;  /* 0x3f800000040a7421 */ /* 0x001fce0000010000 */
[----:B----4-:R-:W0:Y:S01]  /*59b0*/  MUFU.RCP R11, R10 ;  /* 0x0000000a000b7308 */ /* 0x010e220000001000 */
[----:B-----5:R-:W-:Y:S01]  /*59c0*/  FMUL.FTZ R15, R15, R14 ;  /* 0x0000000e0f0f7220 */ /* 0x020fe20000410000 */
[----:B0-----:R-:W-:-:S07]  /*59d0*/  FMUL.FTZ R8, R8, R11 ;  /* 0x0000000b08087220 */ /* 0x001fce0000410000 */
.L_x_2156:
[----:B------:R-:W-:Y:S04]  /*59e0*/  BSSY B0, `(.L_x_2157) ;  /* 0x000000e000007945 */ /* 0x000fe80003800000 */
[----:B------:R-:W-:Y:S05]  /*59f0*/  @P0 BRA `(.L_x_2158) ;  /* 0x0000000000300947 */ /* 0x000fea0003800000 */
[----:B------:R-:W-:Y:S01]  /*5a00*/  ULDC.64 UR14, c[0x0][0x270] ;  /* 0x00009c00000e7ab9 */ /* 0x000fe20000000a00 */
[----:B------:R-:W-:Y:S01]  /*5a10*/  MOV R10, R58 ;  /* 0x0000003a000a7202 */ /* 0x000fe20000000f00 */
[----:B------:R-:W-:Y:S01]  /*5a20*/  IMAD R4, R9, UR14, RZ ;  /* 0x0000000e09047c24 */ /* 0x000fe2000f8e02ff */
[----:B----4-:R-:W-:Y:S02]  /*5a30*/  MOV R11, R61 ;  /* 0x0000003d000b7202 */ /* 0x010fe40000000f00 */
        /* <DEDUP_REMOVED lines=8> */
.L_x_2158:
[----:B------:R-:W-:Y:S05]  /*5ac0*/  BSYNC B0 ;  /* 0x0000000000007941 */ /* 0x000fea0003800000 */
.L_x_2157:
        /* <DEDUP_REMOVED lines=11> */
.L_x_2159:
        /* <DEDUP_REMOVED lines=13> */
.L_x_2161:
[----:B------:R-:W-:Y:S05]  /*5c50*/  BSYNC B0 ;  /* 0x0000000000007941 */ /* 0x000fea0003800000 */
.L_x_2160:
[----:B------:R-:W-:Y:S01]  /*5c60*/  ULDC UR7, c[0x0][0x10] ;  /* 0x0000040000077ab9 */ /* 0x000fe20000000800 */
[----:B------:R-:W-:Y:S02]  /*5c70*/  UIADD3 UR4, UR4, 0x1, URZ ;  /* 0x0000000104047890 */ /* 0x000fe4000fffe03f */
[----:B------:R-:W-:-:S04]  /*5c80*/  UIADD3 UR6, UR7, UR6, URZ ;  /* 0x0000000607067290 */ /* 0x000fc8000fffe03f */
[----:B------:R-:W-:-:S06]  /*5c90*/  UISETP.GE.AND UP0, UPT, UR6, UR5, UPT ;  /* 0x000000050600728c */ /* 0x000fcc000bf06270 */
[----:B------:R-:W-:-:S13]  /*5ca0*/  PLOP3.LUT P0, PT, PT, PT, UP0, 0x80, 0x0 ;  /* 0x000000000000781c */ /* 0x000fda0003f0f008 */
[----:B------:R-:W-:Y:S05]  /*5cb0*/  @!P0 BRA `(.L_x_2162) ;  /* 0xffffffa400248947 */ /* 0x000fea000383ffff */
[----:B------:R-:W-:Y:S05]  /*5cc0*/  EXIT ;  /* 0x000000000000794d */ /* 0x000fea0003800000 */
.L_x_2163:
        /* <DEDUP_REMOVED lines=11> */
.L_x_3335:


//--------------------- .text._Z35group_norm_nhwc_fwd_one_pass_kernelI11Bf16IOBf16WLi64ELi16ELi256EEv26Group_norm_nhwc_fwd_params --------------------------
	.section	.text._Z35group_norm_nhwc_fwd_one_pass_kernelI11Bf16IOBf16WLi64ELi16ELi256EEv26Group_norm_nhwc_fwd_params,"ax",@progbits
	.align	128
        .global         _Z35group_norm_nhwc_fwd_one_pass_kernelI11Bf16IOBf16WLi64ELi16ELi256EEv26Group_norm_nhwc_fwd_params
        .type           _Z35group_norm_nhwc_fwd_one_pass_kernelI11Bf16IOBf16WLi64ELi16ELi256EEv26Group_norm_nhwc_fwd_params,@function
        .size           _Z35group_norm_nhwc_fwd_one_pass_kernelI11Bf16IOBf16WLi64ELi16ELi256EEv26Group_norm_nhwc_fwd_params,(.L_x_3336 - _Z35group_norm_nhwc_fwd_one_pass_kernelI11Bf16IOBf16WLi64ELi16ELi256EEv26Group_norm_nhwc_fwd_params)
        .other          _Z35group_norm_nhwc_fwd_one_pass_kernelI11Bf16IOBf16WLi64ELi16ELi256EEv26Group_norm_nhwc_fwd_params,@"STO_CUDA_ENTRY STV_DEFAULT"
_Z35group_norm_nhwc_fwd_one_pass_kernelI11Bf16IOBf16WLi64ELi16ELi256EEv26Group_norm_nhwc_fwd_params:
.text._Z35group_norm_nhwc_fwd_one_pass_kernelI11Bf16IOBf16WLi64ELi16ELi256EEv26Group_norm_nhwc_fwd_params:
        /* <DEDUP_REMOVED lines=20> */
.L_x_2179:
        /* <DEDUP_REMOVED lines=15> */
[----:B------:R-:W-:Y:S02]  /*0230*/  IMAD.HI.U32 R7, R7, R9, R6 ;  /* 0x0000000907077227 */ /* 0x000fe400078e0006 */
[----:B------:R-:W1:Y:S02]  /*0240*/  LDC R6, c[0x0][0x294] ;  /* 0x0000a500ff067b82 */ /* 0x000e640000000800 */
[----:B------:R-:W-:-:S04]  /*0250*/  IMAD.MOV.U32 R9, RZ, RZ, R10 ;  /* 0x000000ffff097224 */ /* 0x000fc800078e000a */
[----:B------:R-:W-:-:S05]  /*0260*/  IMAD.HI.U32 R7, R7, R9, RZ ;  /* 0x0000000907077227 */ /* 0x000fca00078e00ff */
[----:B------:R-:W-:-:S05]  /*0270*/  IADD3 R5, -R7, RZ, RZ ;  /* 0x000000ff07057210 */ /* 0x000fca0007ffe1ff */
[----:B------:R-:W-:-:S05]  /*0280*/  IMAD R5, R8, R5, R9 ;  /* 0x0000000508057224 */ /* 0x000fca00078e0209 */
[----:B------:R-:W-:Y:S01]  /*0290*/  ISETP.GT.U32.AND P1, PT, R8, R5, PT ;  /* 0x000000050800720c */ /* 0x000fe20003f24070 */
[----:B-1----:R-:W-:Y:S01]  /*02a0*/  IMAD R13, R6, UR5, R13 ;  /* 0x00000005060d7c24 */ /* 0x002fe2000f8e020d */
[----:B------:R-:W-:-:S04]  /*02b0*/  LOP3.LUT R6, R3, R4, RZ, 0x3c, !PT ;  /* 0x0000000403067212 */ /* 0x000fc800078e3cff */
[C---:B------:R-:W-:Y:S02]  /*02c0*/  IADD3 R12, R13.reuse, 0x20, RZ ;  /* 0x000000200d0c7810 */ /* 0x040fe40007ffe0ff */
[----:B------:R-:W-:Y:S02]  /*02d0*/  ISETP.GE.U32.AND P0, PT, R13, UR6, PT ;  /* 0x000000060d007c0c */ /* 0x000fe4000bf06070 */
[----:B------:R-:W-:-:S03]  /*02e0*/  SHF.R.S32.HI R21, RZ, 0x1f, R13 ;  /* 0x0000001fff157819 */ /* 0x000fc6000001140d */
[-C--:B------:R-:W-:Y:S02]  /*02f0*/  @!P1 IADD3 R5, R5, -R8.reuse, RZ ;  /* 0x8000000805059210 */ /* 0x080fe40007ffe0ff */
[----:B------:R-:W-:Y:S02]  /*0300*/  @!P1 IADD3 R7, R7, 0x1, RZ ;  /* 0x0000000107079810 */ /* 0x000fe40007ffe0ff */
[----:B------:R-:W-:Y:S02]  /*0310*/  ISETP.GE.U32.AND P4, PT, R5, R8, PT ;  /* 0x000000080500720c */ /* 0x000fe40003f86070 */
[----:B------:R-:W-:Y:S02]  /*0320*/  ISETP.GE.U32.AND P1, PT, R12, UR6, PT ;  /* 0x000000060c007c0c */ /* 0x000fe4000bf26070 */
[----:B------:R-:W-:Y:S02]  /*0330*/  SHF.R.S32.HI R15, RZ, 0x1f, R12 ;  /* 0x0000001fff0f7819 */ /* 0x000fe4000001140c */
[----:B------:R-:W-:-:S02]  /*0340*/  ISETP.GE.AND P2, PT, R6, RZ, PT ;  /* 0x000000ff0600720c */ /* 0x000fc40003f46270 */
[----:B------:R-:W-:Y:S02]  /*0350*/  ISETP.GE.AND.EX P0, PT, R21, UR7, PT, P0 ;  /* 0x0000000715007c0c */ /* 0x000fe4000bf06300 */
[----:B------:R-:W-:Y:S01]  /*0360*/  ISETP.GE.AND.EX P1, PT, R15, UR7, PT, P1 ;  /* 0x000000070f007c0c */ /* 0x000fe2000bf26310 */
[----:B------:R-:W-:Y:S01]  /*0370*/  ULDC.64 UR6, c[0x0][0x280] ;  /* 0x0000a00000067ab9 */ /* 0x000fe20000000a00 */
[C---:B------:R-:W-:Y:S02]  /*0380*/  ISETP.GT.U32.OR P0, PT, R0.reuse, 0xff, P0 ;  /* 0x000000ff0000780c */ /* 0x040fe40000704470 */
[----:B------:R-:W-:Y:S02]  /*0390*/  @P4 IADD3 R7, R7, 0x1, RZ ;  /* 0x0000000107074810 */ /* 0x000fe40007ffe0ff */
[C---:B------:R-:W-:Y:S02]  /*03a0*/  ISETP.GT.U32.OR P1, PT, R0.reuse, 0xff, P1 ;  /* 0x000000ff0000780c */ /* 0x040fe40000f24470 */
[----:B------:R-:W-:Y:S01]  /*03b0*/  SHF.L.U32 R5, R0, 0x1, RZ ;  /* 0x0000000100057819 */ /* 0x000fe200000006ff */
[----:B------:R-:W-:-:S03]  /*03c0*/  IMAD.MOV.U32 R19, RZ, RZ, R7 ;  /* 0x000000ffff137224 */ /* 0x000fc600078e0007 */
[----:B------:R-:W-:Y:S02]  /*03d0*/  LOP3.LUT R5, R5, 0xe, RZ, 0xc0, !PT ;  /* 0x0000000e05057812 */ /* 0x000fe400078ec0ff */
[----:B------:R-:W-:Y:S01]  /*03e0*/  @!P2 IADD3 R19, -R19, RZ, RZ ;  /* 0x000000ff1313a210 */ /* 0x000fe20007ffe1ff */
[----:B------:R-:W0:Y:S01]  /*03f0*/  @!P0 LDC.64 R10, c[0x0][0x270] ;  /* 0x00009c00ff0a8b82 */ /* 0x000e220000000a00 */
[----:B------:R-:W-:-:S04]  /*0400*/  @!P3 LOP3.LUT R19, RZ, R4, RZ, 0x33, !PT ;  /* 0x00000004ff13b212 */ /* 0x000fc800078e33ff */
[----:B------:R-:W-:-:S03]  /*0410*/  IADD3 R6, -R19, RZ, RZ ;  /* 0x000000ff13067210 */ /* 0x000fc60007ffe1ff */
[----:B------:R-:W1:Y:S02]  /*0420*/  @!P1 LDC.64 R8, c[0x0][0x270] ;  /* 0x00009c00ff089b82 */ /* 0x000e640000000a00 */
        /* <DEDUP_REMOVED lines=10> */
[----:B------:R-:W-:Y:S01]  /*04d0*/  IADD3 R21, R19, R23, RZ ;  /* 0x0000001713157210 */ /* 0x000fe20007ffe0ff */
[----:B------:R-:W-:Y:S02]  /*04e0*/  @!P0 IMAD.MOV.U32 R20, RZ, RZ, R18 ;  /* 0x000000ffff148224 */ /* 0x000fe400078e0012 */
[----:B-1----:R-:W-:Y:S02]  /*04f0*/  @!P1 IMAD R15, R15, R8, RZ ;  /* 0x000000080f0f9224 */ /* 0x002fe400078e02ff */
[C---:B------:R-:W-:Y:S01]  /*0500*/  @!P0 IMAD R23, R13.reuse, R11, R14 ;  /* 0x0000000b0d178224 */ /* 0x040fe200078e020e */
[----:B------:R-:W-:Y:S01]  /*0510*/  @!P1 MOV R14, R18 ;  /* 0x00000012000e9202 */ /* 0x000fe20000000f00 */
[----:B------:R-:W-:-:S04]  /*0520*/  @!P0 IMAD.WIDE.U32 R10, R13, R10, R20 ;  /* 0x0000000a0d0a8225 */ /* 0x000fc800078e0014 */
[----:B------:R-:W-:Y:S01]  /*0530*/  @!P1 IMAD R13, R12, R9, R15 ;  /* 0x000000090c0d9224 */ /* 0x000fe200078e020f */
[----:B------:R-:W-:Y:S02]  /*0540*/  @!P1 MOV R15, R21 ;  /* 0x00000015000f9202 */ /* 0x000fe40000000f00 */
[----:B------:R-:W-:Y:S02]  /*0550*/  @!P0 IADD3 R11, R11, R23, RZ ;  /* 0x000000170b0b8210 */ /* 0x000fe40007ffe0ff */
[----:B--2---:R-:W-:Y:S01]  /*0560*/  @!P0 LEA R4, P2, R10, R4, 0x1 ;  /* 0x000000040a048211 */ /* 0x004fe200078408ff */
[----:B------:R-:W-:-:S03]  /*0570*/  @!P1 IMAD.WIDE.U32 R8, R12, R8, R14 ;  /* 0x000000080c089225 */ /* 0x000fc600078e000e */
[----:B------:R-:W-:Y:S02]  /*0580*/  @!P0 LEA.HI.X R5, R10, R5, R11, 0x1, P2 ;  /* 0x000000050a058211 */ /* 0x000fe400010f0c0b */
[----:B------:R-:W-:Y:S02]  /*0590*/  @!P1 IADD3 R9, R9, R13, RZ ;  /* 0x0000000d09099210 */ /* 0x000fe40007ffe0ff */
[C---:B---3--:R-:W-:Y:S01]  /*05a0*/  @!P1 LEA R6, P3, R8.reuse, R6, 0x1 ;  /* 0x0000000608069211 */ /* 0x048fe200078608ff */
[----:B------:R-:W2:Y:S03]  /*05b0*/  @!P0 LDG.E R28, desc[UR8][R4.64] ;  /* 0x00000008041c8981 */ /* 0x000ea6000c1e1900 */
        /* <DEDUP_REMOVED lines=8> */
[----:B---3--:R-:W-:-:S03]  /*0640*/  PRMT R10, R29, 0x7632, R10 ;  /* 0x000076321d0a7816 */ /* 0x008fc6000000000a */
[----:B------:R-:W-:Y:S01]  /*0650*/  FMUL.FTZ R11, R9, R9 ;  /* 0x00000009090b7220 */ /* 0x000fe20000410000 */
[----:B------:R-:W-:Y:S01]  /*0660*/  SHF.L.U32 R8, R28, 0x10, RZ ;  /* 0x000000101c087819 */ /* 0x000fe200000006ff */
[----:B------:R-:W-:Y:S01]  /*0670*/  IMAD.U32 R13, R10, 0x10000, RZ ;  /* 0x000100000a0d7824 */ /* 0x000fe200078e00ff */
[----:B------:R-:W-:-:S03]  /*0680*/  SHF.L.U32 R10, R29, 0x10, RZ ;  /* 0x000000101d0a7819 */ /* 0x000fc600000006ff */
[C---:B------:R-:W-:Y:S01]  /*0690*/  FADD.FTZ R9, R8.reuse, R9 ;  /* 0x0000000908097221 */ /* 0x040fe20000010000 */
[----:B------:R-:W-:Y:S01]  /*06a0*/  FFMA.FTZ R11, R8, R8, R11 ;  /* 0x00000008080b7223 */ /* 0x000fe2000001000b */
[----:B------:R-:W-:Y:S01]  /*06b0*/  FMUL.FTZ R15, R13, R13 ;  /* 0x0000000d0d0f7220 */ /* 0x000fe20000410000 */
[C---:B------:R-:W-:Y:S01]  /*06c0*/  FADD.FTZ R4, R10.reuse, R13 ;  /* 0x0000000d0a047221 */ /* 0x040fe20000010000 */
[----:B------:R-:W-:Y:S02]  /*06d0*/  FADD.FTZ R9, RZ, R9 ;  /* 0x00000009ff097221 */ /* 0x000fe40000010000 */
[----:B------:R-:W-:Y:S01]  /*06e0*/  FFMA.FTZ R10, R10, R10, R15 ;  /* 0x0000000a0a0a7223 */ /* 0x000fe2000001000f */
[----:B------:R-:W-:Y:S01]  /*06f0*/  FADD.FTZ R11, RZ, R11 ;  /* 0x0000000bff0b7221 */ /* 0x000fe20000010000 */
[----:B------:R-:W-:-:S03]  /*0700*/  FADD.FTZ R4, R9, R4 ;  /* 0x0000000409047221 */ /* 0x000fc60000010000 */
[----:B------:R-:W-:Y:S02]  /*0710*/  FADD.FTZ R10, R11, R10 ;  /* 0x0000000a0b0a7221 */ /* 0x000fe40000010000 */
        /* <DEDUP_REMOVED lines=24> */
[----:B------:R-:W-:Y:S02]  /*08a0*/  MOV R22, R4 ;  /* 0x0000000400167202 */ /* 0x000fe40000000f00 */
[----:B------:R-:W-:-:S05]  /*08b0*/  MOV R23, R10 ;  /* 0x0000000a00177202 */ /* 0x000fca0000000f00 */
        /* <DEDUP_REMOVED lines=24> */
.L_x_2165:
[----:B------:R-:W-:Y:S05]  /*0a40*/  BSYNC B0 ;  /* 0x0000000000007941 */ /* 0x000fea0003800000 */
.L_x_2164:
        /* <DEDUP_REMOVED lines=15> */
[--C-:B--2---:R-:W-:Y:S02]  /*0b40*/  IMAD.IADD R9, R9, 0x1, R8.reuse ;  /* 0x0000000109097824 */ /* 0x104fe400078e0208 */
[----:B------:R-:W-:Y:S01]  /*0b50*/  IMAD R15, R15, UR5, R8 ;  /* 0x000000050f0f7c24 */ /* 0x000fe2000f8e0208 */
        /* <DEDUP_REMOVED lines=13> */
.L_x_2168:
[----:B-1----:R-:W2:Y:S04]  /*0c30*/  LDG.E.STRONG.GPU R6, desc[UR8][R4.64] ;  /* 0x0000000804067981 */ /* 0x002ea8000c1ef900 */
[----:B--2---:R-:W-:Y:S01]  /*0c40*/  CCTL.IVALL ;  /* 0x00000000ff00798f */ /* 0x004fe20002000000 */
[----:B------:R-:W-:Y:S05]  /*0c50*/  YIELD ;  /* 0x0000000000007946 */ /* 0x000fea0003800000 */
[----:B------:R-:W-:-:S13]  /*0c60*/  ISETP.NE.AND P0, PT, R6, R9, PT ;  /* 0x000000090600720c */ /* 0x000fda0003f05270 */
[----:B------:R-:W-:Y:S05]  /*0c70*/  @P0 BRA `(.L_x_2168) ;  /* 0xfffffffc00ec0947 */ /* 0x000fea000383ffff */
.L_x_2167:
        /* <DEDUP_REMOVED lines=10> */
[----:B------:R-:W-:Y:S02]  /*0d20*/  MOV R12, RZ ;  /* 0x000000ff000c7202 */ /* 0x000fe40000000f00 */
[----:B------:R-:W-:-:S07]  /*0d30*/  IADD3 R14, -R14, R13, RZ ;  /* 0x0000000d0e0e7210 */ /* 0x000fce0007ffe1ff */
.L_x_2170:
[----:B------:R-:W-:-:S13]  /*0d40*/  ISETP.EQ.OR P2, PT, R12, UR5, P1 ;  /* 0x000000050c007c0c */ /* 0x000fda0008f42670 */
[----:B------:R-:W2:Y:S01]  /*0d50*/  @!P2 LDC R6, c[0x0][0x10] ;  /* 0x00000400ff06ab82 */ /* 0x000ea20000000800 */
[----:B------:R-:W3:Y:S01]  /*0d60*/  @!P2 S2R R7, SR_CTAID.Y ;  /* 0x000000000007a919 */ /* 0x000ee20000002600 */
[----:B------:R-:W-:-:S06]  /*0d70*/  @!P2 LOP3.LUT R9, R26, 0x1, RZ, 0xc0, !PT ;  /* 0x000000011a09a812 */ /* 0x000fcc00078ec0ff */
[----:B------:R-:W4:Y:S01]  /*0d80*/  @!P2 LDC.64 R4, c[0x0][0x248] ;  /* 0x00009200ff04ab82 */ /* 0x000f220000000a00 */
[----:B--2---:R-:W-:-:S04]  /*0d90*/  @!P2 IMAD R8, R9, R6, RZ ;  /* 0x000000060908a224 */ /* 0x004fc800078e02ff */
[----:B------:R-:W-:-:S04]  /*0da0*/  @!P2 IMAD R8, R8, R13, RZ ;  /* 0x0000000d0808a224 */ /* 0x000fc800078e02ff */
[----:B------:R-:W-:Y:S02]  /*0db0*/  @!P2 IMAD.SHL.U32 R9, R8, 0x2, RZ ;  /* 0x000000020809a824 */ /* 0x000fe400078e00ff */
[----:B---3--:R-:W-:Y:S02]  /*0dc0*/  @!P2 IMAD R7, R6, R12, R7 ;  /* 0x0000000c0607a224 */ /* 0x008fe400078e0207 */
        /* <DEDUP_REMOVED lines=55> */
.L_x_2169:
        /* <DEDUP_REMOVED lines=19> */
.L_x_2172:
[----:B------:R-:W-:Y:S05]  /*1270*/  BSYNC B0 ;  /* 0x0000000000007941 */ /* 0x000fea0003800000 */
.L_x_2171:
        /* <DEDUP_REMOVED lines=19> */
[----:B------:R-:W-:Y:S02]  /*13b0*/  @!P2 IMAD.SHL.U32 R13, R14, 0x2, RZ ;  /* 0x000000020e0da824 */ /* 0x000fe400078e00ff */
[----:B--2---:R-:W-:Y:S01]  /*13c0*/  @!P0 IMAD R15, R12, R15, R8 ;  /* 0x0000000f0c0f8224 */ /* 0x004fe200078e0208 */
[----:B------:R-:W-:Y:S01]  /*13d0*/  @!P0 SHF.L.U32 R25, R24, 0x1, RZ ;  /* 0x0000000118198819 */ /* 0x000fe200000006ff */
        /* <DEDUP_REMOVED lines=10> */
.L_x_2166:
        /* <DEDUP_REMOVED lines=13> */
[----:B------:R-:W-:Y:S02]  /*1550*/  IADD3 R8, P3, R8, UR14, RZ ;  /* 0x0000000e08087c10 */ /* 0x000fe4000ff7e0ff */
[C---:B------:R-:W-:Y:S02]  /*1560*/  IADD3.X R13, R16.reuse, UR13, RZ, P2, !PT ;  /* 0x0000000d100d7c10 */ /* 0x040fe400097fe4ff */
[----:B------:R-:W-:Y:S01]  /*1570*/  IADD3.X R9, R16, UR15, RZ, P3, !PT ;  /* 0x0000000f10097c10 */ /* 0x000fe20009ffe4ff */
[----:B------:R-:W2:Y:S01]  /*1580*/  @!P0 LDC.64 R4, c[0x0][0x218] ;  /* 0x00008600ff048b82 */ /* 0x000ea20000000a00 */
[----:B------:R-:W-:Y:S01]  /*1590*/  @!P0 FMUL.FTZ R7, R23, UR11 ;  /* 0x0000000b17078c20 */ /* 0x000fe20008410000 */
[----:B------:R-:W-:Y:S01]  /*15a0*/  @!P0 FMUL.FTZ R6, R22, UR11 ;  /* 0x0000000b16068c20 */ /* 0x000fe20008410000 */
[----:B-1----:R-:W-:-:S09]  /*15b0*/  ULEA UR6, UR7, UR6, 0x18 ;  /* 0x0000000607067291 */ /* 0x002fd2000f8ec03f */
[----:B------:R-:W-:Y:S01]  /*15c0*/  @!P1 STS.64 [UR6+0x50], R22 ;  /* 0x00005016ff009988 */ /* 0x000fe20008000a06 */
[----:B--2---:R-:W-:-:S05]  /*15d0*/  @!P0 IMAD.WIDE R4, R3, 0x8, R4 ;  /* 0x0000000803048825 */ /* 0x004fca00078e0204 */
[----:B------:R1:W-:Y:S01]  /*15e0*/  @!P0 STG.E.64 desc[UR8][R4.64], R6 ;  /* 0x0000000604008986 */ /* 0x0003e2000c101b08 */
[----:B------:R-:W-:Y:S08]  /*15f0*/  BAR.SYNC.DEFER_BLOCKING 0x0 ;  /* 0x0000000000007b1d */ /* 0x000ff00000010000 */
[----:B-1----:R-:W1:Y:S01]  /*1600*/  LDC R5, c[0x0][0x294] ;  /* 0x0000a500ff057b82 */ /* 0x002e620000000800 */
[----:B------:R-:W2:Y:S04]  /*1610*/  LDG.E.U16 R16, desc[UR8][R12.64] ;  /* 0x000000080c107981 */ /* 0x000ea8000c1e1500 */
[----:B------:R-:W3:Y:S04]  /*1620*/  LDG.E.U16 R24, desc[UR8][R8.64] ;  /* 0x0000000808187981 */ /* 0x000ee8000c1e1500 */
[----:B------:R4:W5:Y:S04]  /*1630*/  LDG.E.U16 R17, desc[UR8][R12.64+0x2] ;  /* 0x000002080c117981 */ /* 0x000968000c1e1500 */
[----:B------:R0:W5:Y:S04]  /*1640*/  LDG.E.U16 R25, desc[UR8][R8.64+0x2] ;  /* 0x0000020808197981 */ /* 0x000168000c1e1500 */
[----:B------:R-:W1:Y:S01]  /*1650*/  LDS.64 R14, [UR6+0x50] ;  /* 0x00005006ff0e7984 */ /* 0x000e620008000a00 */
[----:B------:R-:W-:Y:S01]  /*1660*/  SHF.R.U32.HI R6, RZ, 0x3, R0 ;  /* 0x00000003ff067819 */ /* 0x000fe20000011600 */
[----:B----4-:R-:W-:Y:S01]  /*1670*/  HFMA2.MMA R12, -RZ, RZ, 1.875, 0 ;  /* 0x3f800000ff0c7435 */ /* 0x010fe200000001ff */
[----:B------:R-:W-:-:S02]  /*1680*/  ISETP.NE.AND P2, PT, RZ, UR10, PT ;  /* 0x0000000aff007c0c */ /* 0x000fc4000bf45270 */
[----:B------:R-:W-:Y:S01]  /*1690*/  SHF.L.U32 R29, R29, 0x10, RZ ;  /* 0x000000101d1d7819 */ /* 0x000fe200000006ff */
[----:B------:R-:W-:Y:S01]  /*16a0*/  IMAD.U32 R13, R10, 0x10000, RZ ;  /* 0x000100000a0d7824 */ /* 0x000fe200078e00ff */
[----:B0-----:R-:W-:Y:S01]  /*16b0*/  SHF.L.U32 R9, R28, 0x10, RZ ;  /* 0x000000101c097819 */ /* 0x001fe200000006ff */
[----:B------:R-:W-:Y:S01]  /*16c0*/  ULDC.64 UR6, c[0x0][0x278] ;  /* 0x00009e0000067ab9 */ /* 0x000fe20000000a00 */
[----:B-1----:R-:W-:-:S04]  /*16d0*/  FMUL.FTZ R14, R14, UR11 ;  /* 0x0000000b0e0e7c20 */ /* 0x002fc80008410000 */
[----:B------:R-:W-:-:S04]  /*16e0*/  FMUL.FTZ R4, R14, R14 ;  /* 0x0000000e0e047220 */ /* 0x000fc80000410000 */
[----:B------:R-:W-:-:S05]  /*16f0*/  FFMA.FTZ R15, R15, UR11, -R4 ;  /* 0x0000000b0f0f7c23 */ /* 0x000fca0008010804 */
[----:B------:R-:W-:-:S13]  /*1700*/  FSETP.GTU.FTZ.AND P0, PT, R15, RZ, PT ;  /* 0x000000ff0f00720b */ /* 0x000fda0003f1c000 */
[----:B------:R-:W0:Y:S01]  /*1710*/  @P0 LDC R4, c[0x0][0x238] ;  /* 0x00008e00ff040b82 */ /* 0x000e220000000800 */
[----:B------:R-:W-:Y:S01]  /*1720*/  IMAD R6, R5, UR5, R6 ;  /* 0x0000000505067c24 */ /* 0x000fe2000f8e0206 */
[----:B------:R-:W-:Y:S01]  /*1730*/  SHF.L.U32 R23, R11, 0x10, RZ ;  /* 0x000000100b177819 */ /* 0x000fe200000006ff */
[--C-:B------:R-:W-:Y:S01]  /*1740*/  FADD.FTZ R11, R29, -R14.reuse ;  /* 0x8000000e1d0b7221 */ /* 0x100fe20000010000 */
[----:B------:R-:W-:Y:S02]  /*1750*/  FADD.FTZ R9, R9, -R14 ;  /* 0x8000000e09097221 */ /* 0x000fe40000010000 */
[----:B------:R-:W-:Y:S01]  /*1760*/  SHF.R.S32.HI R7, RZ, 0x1f, R6 ;  /* 0x0000001fff077819 */ /* 0x000fe20000011406 */
[----:B0-----:R-:W-:-:S04]  /*1770*/  @P0 FADD.FTZ R15, R15, R4 ;  /* 0x000000040f0f0221 */ /* 0x001fc80000010000 */
[----:B------:R0:W1:Y:S01]  /*1780*/  @P0 MUFU.RSQ R12, R15 ;  /* 0x0000000f000c0308 */ /* 0x0000620000001400 */
[----:B------:R-:W-:Y:S01]  /*1790*/  IADD3 R4, R6, 0x20, RZ ;  /* 0x0000002006047810 */ /* 0x000fe20007ffe0ff */
[----:B------:R-:W-:Y:S01]  /*17a0*/  FADD.FTZ R23, -R14, R23 ;  /* 0x000000170e177221 */ /* 0x000fe20000010100 */
[----:B------:R-:W-:Y:S02]  /*17b0*/  ISETP.GE.U32.AND P0, PT, R6, UR6, PT ;  /* 0x0000000606007c0c */ /* 0x000fe4000bf06070 */
[----:B------:R-:W-:Y:S02]  /*17c0*/  ISETP.GE.U32.AND P1, PT, R4, UR6, PT ;  /* 0x0000000604007c0c */ /* 0x000fe4000bf26070 */
[----:B------:R-:W-:Y:S01]  /*17d0*/  SHF.R.S32.HI R5, RZ, 0x1f, R4 ;  /* 0x0000001fff057819 */ /* 0x000fe20000011404 */
[----:B0-----:R-:W-:Y:S01]  /*17e0*/  FADD.FTZ R15, -R14, R13 ;  /* 0x0000000d0e0f7221 */ /* 0x001fe20000010100 */
[----:B------:R-:W-:Y:S02]  /*17f0*/  ISETP.GE.AND.EX P0, PT, R7, UR7, PT, P0 ;  /* 0x0000000707007c0c */ /* 0x000fe4000bf06300 */
[----:B------:R-:W-:Y:S01]  /*1800*/  ISETP.GE.AND.EX P1, PT, R5, UR7, PT, P1 ;  /* 0x0000000705007c0c */ /* 0x000fe2000bf26310 */
[-C--:B-1----:R-:W-:Y:S01]  /*1810*/  FMUL.FTZ R10, R11, R12.reuse ;  /* 0x0000000c0b0a7220 */ /* 0x082fe20000410000 */
[-C--:B------:R-:W-:Y:S01]  /*1820*/  FMUL.FTZ R15, R15, R12.reuse ;  /* 0x0000000c0f0f7220 */ /* 0x080fe20000410000 */
[-C--:B------:R-:W-:Y:S01]  /*1830*/  FMUL.FTZ R23, R23, R12.reuse ;  /* 0x0000000c17177220 */ /* 0x080fe20000410000 */
[----:B------:R-:W-:Y:S01]  /*1840*/  FMUL.FTZ R8, R9, R12 ;  /* 0x0000000c09087220 */ /* 0x000fe20000410000 */
[----:B------:R-:W-:-:S02]  /*1850*/  ISETP.GT.U32.OR P0, PT, R0, 0xff, P0 ;  /* 0x000000ff0000780c */ /* 0x000fc40000704470 */
[----:B------:R-:W-:Y:S02]  /*1860*/  ISETP.GT.U32.OR P1, PT, R0, 0xff, P1 ;  /* 0x000000ff0000780c */ /* 0x000fe40000f24470 */
[----:B--2---:R-:W-:Y:S02]  /*1870*/  SHF.L.U32 R16, R16, 0x10, RZ ;  /* 0x0000001010107819 */ /* 0x004fe400000006ff */
[----:B---3--:R-:W-:Y:S02]  /*1880*/  SHF.L.U32 R13, R24, 0x10, RZ ;  /* 0x00000010180d7819 */ /* 0x008fe400000006ff */
[----:B-----5:R-:W-:Y:S02]  /*1890*/  SHF.L.U32 R14, R17, 0x10, RZ ;  /* 0x00000010110e7819 */ /* 0x020fe400000006ff */
[----:B------:R-:W-:Y:S01]  /*18a0*/  SHF.L.U32 R25, R25, 0x10, RZ ;  /* 0x0000001019197819 */ /* 0x000fe200000006ff */
[C-C-:B------:R-:W-:Y:S01]  /*18b0*/  FFMA.FTZ R10, R16.reuse, R10, R13.reuse ;  /* 0x0000000a100a7223 */ /* 0x140fe2000001000d */
[----:B------:R-:W-:-:S03]  /*18c0*/  FFMA.FTZ R13, R16, R8, R13 ;  /* 0x00000008100d7223 */ /* 0x000fc6000001000d */
[C-C-:B------:R-:W-:Y:S01]  /*18d0*/  FFMA.FTZ R12, R14.reuse, R15, R25.reuse ;  /* 0x0000000f0e0c7223 */ /* 0x140fe20000010019 */
        /* <DEDUP_REMOVED lines=12> */
.L_x_2173:
[----:B------:R-:W-:Y:S04]  /*19a0*/  BSSY B0, `(.L_x_2174) ;  /* 0x000000e000007945 */ /* 0x000fe80003800000 */
[----:B------:R-:W-:Y:S05]  /*19b0*/  @P0 BRA `(.L_x_2175) ;  /* 0x0000000000300947 */ /* 0x000fea0003800000 */
[----:B------:R-:W-:Y:S01]  /*19c0*/  ULDC.64 UR6, c[0x0][0x270] ;  /* 0x00009c0000067ab9 */ /* 0x000fe20000000a00 */
[----:B------:R-:W-:Y:S01]  /*19d0*/  MOV R9, R21 ;  /* 0x0000001500097202 */ /* 0x000fe20000000f00 */
[----:B------:R-:W-:Y:S01]  /*19e0*/  IMAD R7, R7, UR6, RZ ;  /* 0x0000000607077c24 */ /* 0x000fe2000f8e02ff */
[----:B------:R-:W-:Y:S01]  /*19f0*/  F2FP.BF16.F32.PACK_AB R13, R12, R13 ;  /* 0x0000000d0c0d723e */ /* 0x000fe200000010ff */
[----:B------:R-:W-:Y:S02]  /*1a00*/  IMAD.MOV.U32 R8, RZ, RZ, R18 ;  /* 0x000000ffff087224 */ /* 0x000fe400078e0012 */
[C---:B------:R-:W-:Y:S02]  /*1a10*/  IMAD R7, R6.reuse, UR7, R7 ;  /* 0x0000000706077c24 */ /* 0x040fe4000f8e0207 */
[----:B------:R-:W-:Y:S01]  /*1a20*/  IMAD.WIDE.U32 R8, R6, UR6, R8 ;  /* 0x0000000606087c25 */ /* 0x000fe2000f8e0008 */
[----:B------:R-:W-:Y:S02]  /*1a30*/  ULDC.64 UR6, c[0x0][0x210] ;  /* 0x0000840000067ab9 */ /* 0x000fe40000000a00 */
[----:B------:R-:W-:-:S02]  /*1a40*/  LEA R6, P0, R8, UR6, 0x1 ;  /* 0x0000000608067c11 */ /* 0x000fc4000f8008ff */
[----:B------:R-:W-:-:S04]  /*1a50*/  IADD3 R7, R9, R7, RZ ;  /* 0x0000000709077210 */ /* 0x000fc80007ffe0ff */
[----:B------:R-:W-:-:S05]  /*1a60*/  LEA.HI.X R7, R8, UR7, R7, 0x1, P0 ;  /* 0x0000000708077c11 */ /* 0x000fca00080f0c07 */
[----:B------:R0:W-:Y:S02]  /*1a70*/  STG.E desc[UR8][R6.64], R13 ;  /* 0x0000000d06007986 */ /* 0x0001e4000c101908 */
.L_x_2175:
[----:B------:R-:W-:Y:S05]  /*1a80*/  BSYNC B0 ;  /* 0x0000000000007941 */ /* 0x000fea0003800000 */
.L_x_2174:
[----:B------:R-:W-:Y:S05]  /*1a90*/  @!P2 BRA `(.L_x_2176) ;  /* 0x000000000028a947 */ /* 0x000fea0003800000 */
        /* <DEDUP_REMOVED lines=10> */
.L_x_2176:
        /* <DEDUP_REMOVED lines=13> */
.L_x_2178:
[----:B------:R-:W-:Y:S05]  /*1c10*/  BSYNC B0 ;  /* 0x0000000000007941 */ /* 0x000fea0003800000 */
.L_x_2177:
[----:B-1----:R-:W1:Y:S01]  /*1c20*/  LDC R4, c[0x0][0x10] ;  /* 0x00000400ff047b82 */ /* 0x002e620000000800 */
[----:B------:R-:W-:Y:S02]  /*1c30*/  IADD3 R26, R26, 0x1, RZ ;  /* 0x000000011a1a7810 */ /* 0x000fe40007ffe0ff */
[----:B-1----:R-:W-:-:S04]  /*1c40*/  IADD3 R3, R4, R3, RZ ;  /* 0x0000000304037210 */ /* 0x002fc80007ffe0ff */
[----:B------:R-:W-:-:S13]  /*1c50*/  ISETP.GE.AND P0, PT, R3, UR4, PT ;  /* 0x0000000403007c0c */ /* 0x000fda000bf06270 */
[----:B------:R-:W-:Y:S05]  /*1c60*/  @!P0 BRA `(.L_x_2179) ;  /* 0xffffffe400348947 */ /* 0x000fea000383ffff */
[----:B------:R-:W-:Y:S05]  /*1c70*/  EXIT ;  /* 0x000000000000794d */ /* 0x000fea0003800000 */
.L_x_2180:
        /* <DEDUP_REMOVED lines=16> */
.L_x_3336:


//--------------------- .text._Z35group_norm_nhwc_fwd_one_pass_kernelI11Bf16IOBf16WLi128ELi16ELi256EEv26Group_norm_nhwc_fwd_params --------------------------
	.section	.text._Z35group_norm_nhwc_fwd_one_pass_kernelI11Bf16IOBf16WLi128ELi16ELi256EEv26Group_norm_nhwc_fwd_params,"ax",@progbits
	.align	128
        .global         _Z35group_norm_nhwc_fwd_one_pass_kernelI11Bf16IOBf16WLi128ELi16ELi256EEv26Group_norm_nhwc_fwd_params
        .type           _Z35group_norm_nhwc_fwd_one_pass_kernelI11Bf16IOBf16WLi128ELi16ELi256EEv26Group_norm_nhwc_fwd_params,@function
        .size           _Z35group_norm_nhwc_fwd_one_pass_kernelI11Bf16IOBf16WLi128ELi16ELi256EEv26Group_norm_nhwc_fwd_params,(.L_x_3337 - _Z35group_norm_nhwc_fwd_one_pass_kernelI11Bf16IOBf16WLi128ELi16ELi256EEv26Group_norm_nhwc_fwd_params)
        .other          _Z35group_norm_nhwc_fwd_one_pass_kernelI11Bf16IOBf16WLi128ELi16ELi256EEv26Group_norm_nhwc_fwd_params,@"STO_CUDA_ENTRY STV_DEFAULT"
_Z35group_norm_nhwc_fwd_one_pass_kernelI11Bf16IOBf16WLi128ELi16ELi256EEv26Group_norm_nhwc_fwd_params:
.text._Z35group_norm_nhwc_fwd_one_pass_kernelI11Bf16IOBf16WLi128ELi16ELi256EEv26Group_norm_nhwc_fwd_params:
        /* <DEDUP_REMOVED lines=19> */
.L_x_2205:
[----:B0-2---:R-:W0:Y:S01]  /*0130*/  LDC R5, c[0x0][0x288] ;  /* 0x0000a200ff057b82 */ /* 0x005e220000000800 */
[----:B-1----:R-:W-:Y:S01]  /*0140*/  SHF.R.U32.HI R13, RZ, 0x3, R2 ;  /* 0x00000003ff0d7819 */ /* 0x002fe20000011602 */
[----:B------:R-:W-:Y:S01]  /*0150*/  ULDC.64 UR12, c[0x0][0x278] ;  /* 0x00009e00000c7ab9 */ /* 0x000fe20000000a00 */
[----:B------:R-:W-:-:S05]  /*0160*/  ULDC.64 UR14, c[0x0][0x280] ;  /* 0x0000a000000e7ab9 */ /* 0x000fca0000000a00 */
[----:B------:R-:W3:Y:S01]  /*0170*/  LDC R10, c[0x0][0x294] ;  /* 0x0000a500ff0a7b82 */ /* 0x000ee20000000800 */
[----:B0-----:R-:W-:-:S04]  /*0180*/  IABS R9, R5 ;  /* 0x0000000500097213 */ /* 0x001fc80000000000 */
        /* <DEDUP_REMOVED lines=193> */
.L_x_2182:
[----:B------:R-:W-:Y:S05]  /*0da0*/  BSYNC B0 ;  /* 0x0000000000007941 */ /* 0x000fea0003800000 */
.L_x_2181:
        /* <DEDUP_REMOVED lines=25> */
.L_x_2185:
[----:B0-----:R-:W2:Y:S04]  /*0f40*/  LDG.E.STRONG.GPU R6, desc[UR8][R4.64] ;  /* 0x0000000804067981 */ /* 0x001ea8000c1ef900 */
[----:B--2---:R-:W-:Y:S01]  /*0f50*/  CCTL.IVALL ;  /* 0x00000000ff00798f */ /* 0x004fe20002000000 */
[----:B------:R-:W-:Y:S05]  /*0f60*/  YIELD ;  /* 0x0000000000007946 */ /* 0x000fea0003800000 */
[----:B------:R-:W-:-:S13]  /*0f70*/  ISETP.NE.AND P0, PT, R6, R11, PT ;  /* 0x0000000b0600720c */ /* 0x000fda0003f05270 */
[----:B------:R-:W-:Y:S05]  /*0f80*/  @P0 BRA `(.L_x_2185) ;  /* 0xfffffffc00ec0947 */ /* 0x000fea000383ffff */
.L_x_2184:
        /* <DEDUP_REMOVED lines=17> */
.L_x_2189:
        /* <DEDUP_REMOVED lines=115> */
.L_x_2188:
        /* <DEDUP_REMOVED lines=61> */
.L_x_2190:
[----:B------:R-:W-:-:S13]  /*1ba0*/  ISETP.NE.OR P0, PT, R10, RZ, P0 ;  /* 0x000000ff0a00720c */ /* 0x000fda0000705670 */
[----:B------:R-:W-:Y:S05]  /*1bb0*/  @!P0 BRA `(.L_x_2186) ;  /* 0x00000000007c8947 */ /* 0x000fea0003800000 */
.L_x_2187:
        /* <DEDUP_REMOVED lines=31> */
.L_x_2186:
        /* <DEDUP_REMOVED lines=12> */
.L_x_2192:
[----:B------:R-:W-:Y:S05]  /*1e70*/  BSYNC B0 ;  /* 0x0000000000007941 */ /* 0x000fea0003800000 */
.L_x_2191:
        /* <DEDUP_REMOVED lines=16> */
.L_x_2183:
[----:B------:R-:W1:Y:S01]  /*1f80*/  S2UR UR6, SR_CgaCtaId ;  /* 0x00000000000679c3 */ /* 0x000e620000008800 */
[----:B------:R-:W-:Y:S01]  /*1f90*/  UMOV UR5, 0x400 ;  /* 0x0000040000057882 */ /* 0x000fe20000000000 */
[----:B------:R-:W-:Y:S01]  /*1fa0*/  ULDC UR11, c[0x0][0x2a4] ;  /* 0x0000a900000b7ab9 */ /* 0x000fe20000000800 */
[----:B0-----:R-:W-:Y:S01]  /*1fb0*/  SHF.R.S32.HI R7, RZ, 0x1f, R28 ;  /* 0x0000001fff077819 */ /* 0x001fe2000001141c */
[----:B------:R-:W-:Y:S01]  /*1fc0*/  @P1 FMUL.FTZ R11, R13, UR11 ;  /* 0x0000000b0d0b1c20 */ /* 0x000fe20008410000 */
[----:B------:R-:W-:Y:S01]  /*1fd0*/  @P1 FMUL.FTZ R10, R12, UR11 ;  /* 0x0000000b0c0a1c20 */ /* 0x000fe20008410000 */
[C---:B------:R-:W-:Y:S01]  /*1fe0*/  SHF.L.U32 R14, R28.reuse, 0x1, RZ ;  /* 0x000000011c0e7819 */ /* 0x040fe200000006ff */
[----:B------:R-:W-:Y:S01]  /*1ff0*/  ULDC.64 UR12, c[0x0][0x228] ;  /* 0x00008a00000c7ab9 */ /* 0x000fe20000000a00 */
[----:B------:R-:W0:Y:S01]  /*2000*/  @P1 LDC.64 R4, c[0x0][0x218] ;  /* 0x00008600ff041b82 */ /* 0x000e220000000a00 */
[----:B------:R-:W-:Y:S01]  /*2010*/  ULDC.64 UR14, c[0x0][0x230] ;  /* 0x00008c00000e7ab9 */ /* 0x000fe20000000a00 */
[----:B------:R-:W-:-:S02]  /*2020*/  SHF.L.U64.HI R6, R28, 0x1, R7 ;  /* 0x000000011c067819 */ /* 0x000fc40000010207 */
[C---:B------:R-:W-:Y:S02]  /*2030*/  IADD3 R28, P0, R14.reuse, UR12, RZ ;  /* 0x0000000c0e1c7c10 */ /* 0x040fe4000ff1e0ff */
[----:B------:R-:W-:Y:S02]  /*2040*/  IADD3 R14, P3, R14, UR14, RZ ;  /* 0x0000000e0e0e7c10 */ /* 0x000fe4000ff7e0ff */
[C---:B------:R-:W-:Y:S02]  /*2050*/  IADD3.X R29, R6.reuse, UR13, RZ, P0, !PT ;  /* 0x0000000d061d7c10 */ /* 0x040fe400087fe4ff */
[----:B------:R-:W-:Y:S01]  /*2060*/  IADD3.X R15, R6, UR15, RZ, P3, !PT ;  /* 0x0000000f060f7c10 */ /* 0x000fe20009ffe4ff */
[----:B------:R-:W-:Y:S01]  /*2070*/  ULDC.64 UR14, c[0x0][0x278] ;  /* 0x00009e00000e7ab9 */ /* 0x000fe20000000a00 */
[----:B-1----:R-:W-:Y:S01]  /*2080*/  ULEA UR5, UR6, UR5, 0x18 ;  /* 0x0000000506057291 */ /* 0x002fe2000f8ec03f */
[----:B0-----:R-:W-:-:S08]  /*2090*/  @P1 IMAD.WIDE R30, R18, 0x8, R4 ;  /* 0x00000008121e1825 */ /* 0x001fd000078e0204 */
[----:B------:R-:W-:Y:S04]  /*20a0*/  @!P2 STS.64 [UR5+0x50], R12 ;  /* 0x0000500cff00a988 */ /* 0x000fe80008000a05 */
[----:B------:R0:W-:Y:S01]  /*20b0*/  @P1 STG.E.64 desc[UR8][R30.64], R10 ;  /* 0x0000000a1e001986 */ /* 0x0001e2000c101b08 */
[----:B------:R-:W-:Y:S08]  /*20c0*/  BAR.SYNC.DEFER_BLOCKING 0x0 ;  /* 0x0000000000007b1d */ /* 0x000ff00000010000 */
[----:B0-----:R-:W0:Y:S01]  /*20d0*/  LDC R11, c[0x0][0x294] ;  /* 0x0000a500ff0b7b82 */ /* 0x001e220000000800 */
[----:B------:R-:W2:Y:S04]  /*20e0*/  LDG.E.U16 R5, desc[UR8][R14.64] ;  /* 0x000000080e057981 */ /* 0x000ea8000c1e1500 */
[----:B------:R-:W3:Y:S04]  /*20f0*/  LDG.E.U16 R9, desc[UR8][R28.64] ;  /* 0x000000081c097981 */ /* 0x000ee8000c1e1500 */
[----:B------:R-:W4:Y:S04]  /*2100*/  LDG.E.U16 R4, desc[UR8][R28.64+0x2] ;  /* 0x000002081c047981 */ /* 0x000f28000c1e1500 */
[----:B------:R1:W5:Y:S04]  /*2110*/  LDG.E.U16 R8, desc[UR8][R14.64+0x2] ;  /* 0x000002080e087981 */ /* 0x000368000c1e1500 */
[----:B------:R-:W1:Y:S02]  /*2120*/  LDS.64 R6, [UR5+0x50] ;  /* 0x00005005ff067984 */ /* 0x000e640008000a00 */
[----:B-1----:R-:W-:-:S04]  /*2130*/  FMUL.FTZ R6, R6, UR11 ;  /* 0x0000000b06067c20 */ /* 0x002fc80008410000 */
[----:B------:R-:W-:-:S04]  /*2140*/  FMUL.FTZ R32, R6, R6 ;  /* 0x0000000606207220 */ /* 0x000fc80000410000 */
[----:B------:R-:W-:-:S05]  /*2150*/  FFMA.FTZ R7, R7, UR11, -R32 ;  /* 0x0000000b07077c23 */ /* 0x000fca0008010820 */
[----:B------:R-:W-:-:S13]  /*2160*/  FSETP.GTU.FTZ.AND P0, PT, R7, RZ, PT ;  /* 0x000000ff0700720b */ /* 0x000fda0003f1c000 */
[----:B------:R-:W1:Y:S01]  /*2170*/  @P0 LDC R10, c[0x0][0x238] ;  /* 0x00008e00ff0a0b82 */ /* 0x000e620000000800 */
[----:B------:R-:W-:Y:S02]  /*2180*/  ISETP.NE.AND P2, PT, RZ, UR10, PT ;  /* 0x0000000aff007c0c */ /* 0x000fe4000bf45270 */
[----:B------:R-:W-:Y:S01]  /*2190*/  PRMT R12, R20, 0x7632, R12 ;  /* 0x00007632140c7816 */ /* 0x000fe2000000000c */
[----:B-1----:R-:W-:Y:S01]  /*21a0*/  @P0 FADD.FTZ R23, R7, R10 ;  /* 0x0000000a07170221 */ /* 0x002fe20000010000 */
[----:B------:R-:W-:Y:S01]  /*21b0*/  HFMA2.MMA R7, -RZ, RZ, 1.875, 0 ;  /* 0x3f800000ff077435 */ /* 0x000fe200000001ff */
[----:B------:R-:W-:-:S05]  /*21c0*/  SHF.R.U32.HI R10, RZ, 0x3, R2 ;  /* 0x00000003ff0a7819 */ /* 0x000fca0000011602 */
[----:B0-----:R-:W-:-:S04]  /*21d0*/  IMAD R10, R11, UR7, R10 ;  /* 0x000000070b0a7c24 */ /* 0x001fc8000f8e020a */
[----:B------:R0:W1:Y:S01]  /*21e0*/  @P0 MUFU.RSQ R7, R23 ;  /* 0x0000001700070308 */ /* 0x0000620000001400 */
[C---:B------:R-:W-:Y:S02]  /*21f0*/  PRMT R11, R19.reuse, 0x7632, R11 ;  /* 0x00007632130b7816 */ /* 0x040fe4000000000b */
[----:B------:R-:W-:Y:S02]  /*2200*/  SHF.L.U32 R19, R19, 0x10, RZ ;  /* 0x0000001013137819 */ /* 0x000fe400000006ff */
[----:B------:R-:W-:Y:S02]  /*2210*/  SHF.L.U32 R11, R11, 0x10, RZ ;  /* 0x000000100b0b7819 */ /* 0x000fe400000006ff */
[----:B------:R-:W-:Y:S02]  /*2220*/  SHF.L.U32 R13, R20, 0x10, RZ ;  /* 0x00000010140d7819 */ /* 0x000fe400000006ff */
[----:B------:R-:W-:Y:S02]  /*2230*/  PRMT R14, R21, 0x7632, R14 ;  /* 0x00007632150e7816 */ /* 0x000fe4000000000e */
[----:B------:R-:W-:Y:S01]  /*2240*/  PRMT R20, R22, 0x7632, R20 ;  /* 0x0000763216147816 */ /* 0x000fe20000000014 */
[----:B------:R-:W-:Y:S01]  /*2250*/  FADD.FTZ R11, -R6, R11 ;  /* 0x0000000b060b7221 */ /* 0x000fe20000010100 */
[----:B0-----:R-:W-:Y:S01]  /*2260*/  SHF.L.U32 R23, R22, 0x10, RZ ;  /* 0x0000001016177819 */ /* 0x001fe200000006ff */
[----:B------:R-:W-:Y:S01]  /*2270*/  FADD.FTZ R22, R19, -R6 ;  /* 0x8000000613167221 */ /* 0x000fe20000010000 */
[----:B------:R-:W-:-:S02]  /*2280*/  ISETP.GE.U32.AND P0, PT, R10, UR14, PT ;  /* 0x0000000e0a007c0c */ /* 0x000fc4000bf06070 */
[----:B------:R-:W-:Y:S02]  /*2290*/  SHF.R.S32.HI R15, RZ, 0x1f, R10 ;  /* 0x0000001fff0f7819 */ /* 0x000fe4000001140a */
[----:B------:R-:W-:Y:S02]  /*22a0*/  SHF.L.U32 R29, R12, 0x10, RZ ;  /* 0x000000100c1d7819 */ /* 0x000fe400000006ff */
[----:B------:R-:W-:Y:S02]  /*22b0*/  SHF.L.U32 R21, R21, 0x10, RZ ;  /* 0x0000001015157819 */ /* 0x000fe400000006ff */
[----:B------:R-:W-:Y:S02]  /*22c0*/  SHF.L.U32 R14, R14, 0x10, RZ ;  /* 0x000000100e0e7819 */ /* 0x000fe400000006ff */
[----:B------:R-:W-:Y:S01]  /*22d0*/  SHF.L.U32 R20, R20, 0x10, RZ ;  /* 0x0000001014147819 */ /* 0x000fe200000006ff */
[-C--:B-1----:R-:W-:Y:S01]  /*22e0*/  FMUL.FTZ R19, R11, R7.reuse ;  /* 0x000000070b137220 */ /* 0x082fe20000410000 */
[----:B------:R-:W-:Y:S01]  /*22f0*/  ISETP.GE.AND.EX P0, PT, R15, UR15, PT, P0 ;  /* 0x0000000f0f007c0c */ /* 0x000fe2000bf06300 */
[----:B------:R-:W-:Y:S01]  /*2300*/  FMUL.FTZ R22, R22, R7 ;  /* 0x0000000716167220 */ /* 0x000fe20000410000 */
[C---:B------:R-:W-:Y:S01]  /*2310*/  FADD.FTZ R28, -R6.reuse, R29 ;  /* 0x0000001d061c7221 */ /* 0x040fe20000010100 */
[--C-:B------:R-:W-:Y:S01]  /*2320*/  FADD.FTZ R21, R21, -R6.reuse ;  /* 0x8000000615157221 */ /* 0x100fe20000010000 */
[----:B------:R-:W-:Y:S01]  /*2330*/  FADD.FTZ R11, R23, -R6 ;  /* 0x80000006170b7221 */ /* 0x000fe20000010000 */
[----:B------:R-:W-:Y:S01]  /*2340*/  FADD.FTZ R20, -R6, R20 ;  /* 0x0000001406147221 */ /* 0x000fe20000010100 */
[----:B------:R-:W-:-:S02]  /*2350*/  ISETP.LT.U32.AND P0, PT, R2, 0x100, !P0 ;  /* 0x000001000200780c */ /* 0x000fc40004701070 */
[----:B--2---:R-:W-:Y:S02]  /*2360*/  SHF.L.U32 R12, R5, 0x10, RZ ;  /* 0x00000010050c7819 */ /* 0x004fe400000006ff */
[----:B---3--:R-:W-:Y:S02]  /*2370*/  SHF.L.U32 R9, R9, 0x10, RZ ;  /* 0x0000001009097819 */ /* 0x008fe400000006ff */
[----:B----4-:R-:W-:Y:S02]  /*2380*/  SHF.L.U32 R4, R4, 0x10, RZ ;  /* 0x0000001004047819 */ /* 0x010fe400000006ff */
[----:B-----5:R-:W-:Y:S01]  /*2390*/  SHF.L.U32 R5, R8, 0x10, RZ ;  /* 0x0000001008057819 */ /* 0x020fe200000006ff */
[----:B------:R-:W-:Y:S01]  /*23a0*/  FADD.FTZ R8, R13, -R6 ;  /* 0x800000060d087221 */ /* 0x000fe20000010000 */
[----:B------:R-:W-:Y:S01]  /*23b0*/  FADD.FTZ R13, -R6, R14 ;  /* 0x0000000e060d7221 */ /* 0x000fe20000010100 */
[----:B------:R-:W-:Y:S02]  /*23c0*/  FFMA.FTZ R6, R9, R22, R12 ;  /* 0x0000001609067223 */ /* 0x000fe4000001000c */
        /* <DEDUP_REMOVED lines=12> */
.L_x_2193:
        /* <DEDUP_REMOVED lines=14> */
.L_x_2195:
[----:B------:R-:W-:Y:S05]  /*2570*/  BSYNC B0 ;  /* 0x0000000000007941 */ /* 0x000fea0003800000 */
.L_x_2194:
[-C--:B------:R-:W-:Y:S01]  /*2580*/  FMUL.FTZ R8, R8, R7.reuse ;  /* 0x0000000708087220 */ /* 0x080fe20000410000 */
[-C--:B------:R-:W-:Y:S01]  /*2590*/  FMUL.FTZ R21, R21, R7.reuse ;  /* 0x0000000715157220 */ /* 0x080fe20000410000 */
[-C--:B------:R-:W-:Y:S01]  /*25a0*/  FMUL.FTZ R15, R11, R7.reuse ;  /* 0x000000070b0f7220 */ /* 0x080fe20000410000 */
[C---:B------:R-:W-:Y:S01]  /*25b0*/  IADD3 R14, R10.reuse, 0x20, RZ ;  /* 0x000000200a0e7810 */ /* 0x040fe20007ffe0ff */
[-C--:B------:R-:W-:Y:S01]  /*25c0*/  FMUL.FTZ R13, R13, R7.reuse ;  /* 0x000000070d0d7220 */ /* 0x080fe20000410000 */
[----:B------:R-:W-:Y:S01]  /*25d0*/  IADD3 R6, R10, 0x40, RZ ;  /* 0x000000400a067810 */ /* 0x000fe20007ffe0ff */
[----:B------:R-:W-:Y:S01]  /*25e0*/  FMUL.FTZ R20, R20, R7 ;  /* 0x0000000714147220 */ /* 0x000fe20000410000 */
[----:B------:R-:W-:Y:S01]  /*25f0*/  IADD3 R11, R10, 0x60, RZ ;  /* 0x000000600a0b7810 */ /* 0x000fe20007ffe0ff */
[C-C-:B------:R-:W-:Y:S01]  /*2600*/  FFMA.FTZ R10, R9.reuse, R8, R12.reuse ;  /* 0x00000008090a7223 */ /* 0x140fe2000001000c */
[C-C-:B------:R-:W-:Y:S01]  /*2610*/  FFMA.FTZ R8, R9.reuse, R21, R12.reuse ;  /* 0x0000001509087223 */ /* 0x140fe2000001000c */
[----:B------:R-:W-:Y:S01]  /*2620*/  FFMA.FTZ R9, R9, R15, R12 ;  /* 0x0000000f09097223 */ /* 0x000fe2000001000c */
[----:B------:R-:W-:Y:S01]  /*2630*/  ISETP.GE.U32.AND P0, PT, R14, UR14, PT ;  /* 0x0000000e0e007c0c */ /* 0x000fe2000bf06070 */
[----:B------:R-:W-:Y:S01]  /*2640*/  FMUL.FTZ R28, R28, R7 ;  /* 0x000000071c1c7220 */ /* 0x000fe20000410000 */
[----:B------:R-:W-:Y:S01]  /*2650*/  ISETP.GE.U32.AND P3, PT, R6, UR14, PT ;  /* 0x0000000e06007c0c */ /* 0x000fe2000bf66070 */
[C-C-:B------:R-:W-:Y:S01]  /*2660*/  FFMA.FTZ R7, R4.reuse, R13, R5.reuse ;  /* 0x0000000d04077223 */ /* 0x140fe20000010005 */
[----:B------:R-:W-:Y:S01]  /*2670*/  ISETP.GE.U32.AND P4, PT, R11, UR14, PT ;  /* 0x0000000e0b007c0c */ /* 0x000fe2000bf86070 */
[C-C-:B0-----:R-:W-:Y:S01]  /*2680*/  FFMA.FTZ R22, R4.reuse, R20, R5.reuse ;  /* 0x0000001404167223 */ /* 0x141fe20000010005 */
[----:B------:R-:W-:Y:S01]  /*2690*/  SHF.R.S32.HI R19, RZ, 0x1f, R14 ;  /* 0x0000001fff137819 */ /* 0x000fe2000001140e */
[----:B------:R-:W-:Y:S01]  /*26a0*/  FFMA.FTZ R13, R4, R28, R5 ;  /* 0x0000001c040d7223 */ /* 0x000fe20000010005 */
[----:B------:R-:W-:-:S02]  /*26b0*/  SHF.R.S32.HI R12, RZ, 0x1f, R6 ;  /* 0x0000001fff0c7819 */ /* 0x000fc40000011406 */
[----:B------:R-:W-:Y:S02]  /*26c0*/  SHF.R.S32.HI R15, RZ, 0x1f, R11 ;  /* 0x0000001fff0f7819 */ /* 0x000fe4000001140b */
[----:B------:R-:W-:Y:S02]  /*26d0*/  ISETP.GE.AND.EX P0, PT, R19, UR15, PT, P0 ;  /* 0x0000000f13007c0c */ /* 0x000fe4000bf06300 */
[----:B------:R-:W-:Y:S02]  /*26e0*/  ISETP.GE.AND.EX P3, PT, R12, UR15, PT, P3 ;  /* 0x0000000f0c007c0c */ /* 0x000fe4000bf66330 */
[----:B------:R-:W-:Y:S02]  /*26f0*/  ISETP.GE.AND.EX P4, PT, R15, UR15, PT, P4 ;  /* 0x0000000f0f007c0c */ /* 0x000fe4000bf86340 */
[C---:B------:R-:W-:Y:S02]  /*2700*/  ISETP.LT.U32.AND P0, PT, R2.reuse, 0x100, !P0 ;  /* 0x000001000200780c */ /* 0x040fe40004701070 */
[----:B------:R-:W-:-:S02]  /*2710*/  ISETP.LT.U32.AND P3, PT, R2, 0x100, !P3 ;  /* 0x000001000200780c */ /* 0x000fc40005f61070 */
        /* <DEDUP_REMOVED lines=12> */
.L_x_2196:
        /* <DEDUP_REMOVED lines=14> */
.L_x_2198:
[----:B------:R-:W-:Y:S05]  /*28c0*/  BSYNC B0 ;  /* 0x0000000000007941 */ /* 0x000fea0003800000 */
.L_x_2197:
        /* <DEDUP_REMOVED lines=11> */
.L_x_2199:
        /* <DEDUP_REMOVED lines=14> */
.L_x_2201:
[----:B------:R-:W-:Y:S05]  /*2a60*/  BSYNC B0 ;  /* 0x0000000000007941 */ /* 0x000fea0003800000 */
.L_x_2200:
[----:B------:R-:W-:Y:S05]  /*2a70*/  @!P2 BRA `(.L_x_2202) ;  /* 0x000000000028a947 */ /* 0x000fea0003800000 */
[----:B------:R-:W-:Y:S01]  /*2a80*/  FMUL.FTZ R4, R9, -1.4426950216293334961 ;  /* 0xbfb8aa3b09047820 */ /* 0x000fe20000410000 */
[----:B-1----:R-:W-:-:S05]  /*2a90*/  FMUL.FTZ R7, R22, -1.4426950216293334961 ;  /* 0xbfb8aa3b16077820 */ /* 0x002fca0000410000 */
[----:B------:R-:W1:Y:S08]  /*2aa0*/  MUFU.EX2 R4, R4 ;  /* 0x0000000400047308 */ /* 0x000e700000000800 */
[----:B------:R-:W2:Y:S01]  /*2ab0*/  MUFU.EX2 R7, R7 ;  /* 0x0000000700077308 */ /* 0x000ea20000000800 */
[----:B-1----:R-:W-:-:S07]  /*2ac0*/  FADD.FTZ R5, R4, 1 ;  /* 0x3f80000004057421 */ /* 0x002fce0000010000 */
[----:B------:R-:W1:Y:S01]  /*2ad0*/  MUFU.RCP R6, R5 ;  /* 0x0000000500067308 */ /* 0x000e620000001000 */
[----:B--2---:R-:W-:-:S07]  /*2ae0*/  FADD.FTZ R8, R7, 1 ;  /* 0x3f80000007087421 */ /* 0x004fce0000010000 */
[----:B0-----:R-:W0:Y:S01]  /*2af0*/  MUFU.RCP R13, R8 ;  /* 0x00000008000d7308 */ /* 0x001e220000001000 */
[----:B-1----:R-:W-:Y:S01]  /*2b00*/  FMUL.FTZ R9, R9, R6 ;  /* 0x0000000609097220 */ /* 0x002fe20000410000 */
[----:B0-----:R-:W-:-:S07]  /*2b10*/  FMUL.FTZ R22, R22, R13 ;  /* 0x0000000d16167220 */ /* 0x001fce0000410000 */
.L_x_2202:
        /* <DEDUP_REMOVED lines=13> */
.L_x_2204:
[----:B------:R-:W-:Y:S05]  /*2bf0*/  BSYNC B0 ;  /* 0x0000000000007941 */ /* 0x000fea0003800000 */
.L_x_2203:
[----:B------:R-:W-:Y:S02]  /*2c00*/  IADD3 R18, R3, R18, RZ ;  /* 0x0000001203127210 */ /* 0x000fe40007ffe0ff */
[----:B------:R-:W-:Y:S02]  /*2c10*/  IADD3 R17, R17, 0x1, RZ ;  /* 0x0000000111117810 */ /* 0x000fe40007ffe0ff */
[----:B------:R-:W-:-:S13]  /*2c20*/  ISETP.GE.AND P0, PT, R18, UR4, PT ;  /* 0x0000000412007c0c */ /* 0x000fda000bf06270 */
[----:B------:R-:W-:Y:S05]  /*2c30*/  @!P0 BRA `(.L_x_2205) ;  /* 0xffffffd4003c8947 */ /* 0x000fea000383ffff */
[----:B------:R-:W-:Y:S05]  /*2c40*/  EXIT ;  /* 0x000000000000794d */ /* 0x000fea0003800000 */
.L_x_2206:
        /* <DEDUP_REMOVED lines=11> */
.L_x_3337:


//--------------------- .text._Z35group_norm_nhwc_fwd_one_pass_kernelI11Bf16IOBf16WLi256ELi16ELi256EEv26Group_norm_nhwc_fwd_params --------------------------
	.section	.text._Z35group_norm_nhwc_fwd_one_pass_kernelI11Bf16IOBf16WLi256ELi16ELi256EEv26Group_norm_nhwc_fwd_params,"ax",@progbits
	.align	128
        .global         _Z35group_norm_nhwc_fwd_one_pass_kernelI11Bf16IOBf16WLi256ELi16ELi256EEv26Group_norm_nhwc_fwd_params
        .type           _Z35group_norm_nhwc_fwd_one_pass_kernelI11Bf16IOBf16WLi256ELi16ELi256EEv26Group_norm_nhwc_fwd_params,@function
        .size           _Z35group_norm_nhwc_fwd_one_pass_kernelI11Bf16IOBf16WLi256ELi16ELi256EEv26Group_norm_nhwc_fwd_params,(.L_x_3338 - _Z35group_norm_nhwc_fwd_one_pass_kernelI11Bf16IOBf16WLi256ELi16ELi256EEv26Group_norm_nhwc_fwd_params)
        .other          _Z35group_norm_nhwc_fwd_one_pass_kernelI11Bf16IOBf16WLi256ELi16ELi256EEv26Group_norm_nhwc_fwd_params,@"STO_CUDA_ENTRY STV_DEFAULT"
_Z35group_norm_nhwc_fwd_one_pass_kernelI11Bf16IOBf16WLi256ELi16ELi256EEv26Group_norm_nhwc_fwd_params:
.text._Z35group_norm_nhwc_fwd_one_pass_kernelI11Bf16IOBf16WLi256ELi16ELi256EEv26Group_norm_nhwc_fwd_params:
        /* <DEDUP_REMOVED lines=10> */
[----:B------:R-:W-:Y:S01]  /*00a0*/  R2UR UR13, R0 ;  /* 0x00000000000d72ca */ /* 0x000fe200000e0000 */
[----:B------:R-:W-:Y:S01]  /*00b0*/  UMOV UR4, 0x400 ;  /* 0x0000040000047882 */ /* 0x000fe20000000000 */
[----:B------:R-:W2:Y:S01]  /*00c0*/  S2R R3, SR_LANEID ;  /* 0x0000000000037919 */ /* 0x000ea20000000000 */
[----:B------:R-:W-:Y:S01]  /*00d0*/  ULDC UR11, c[0x0][0x10] ;  /* 0x00000400000b7ab9 */ /* 0x000fe20000000800 */
[----:B------:R-:W-:Y:S01]  /*00e0*/  ULDC.U8 UR12, c[0x0][0x28c] ;  /* 0x0000a300000c7ab9 */ /* 0x000fe20000000000 */
[----:B------:R-:W-:Y:S02]  /*00f0*/  ULDC.64 UR8, c[0x0][0x208] ;  /* 0x0000820000087ab9 */ /* 0x000fe40000000a00 */
[----:B------:R-:W1:Y:S08]  /*0100*/  LDC R4, c[0x0][0x294] ;  /* 0x0000a500ff047b82 */ /* 0x000e700000000800 */
[----:B------:R-:W3:Y:S01]  /*0110*/  S2UR UR6, SR_CgaCtaId ;  /* 0x00000000000679c3 */ /* 0x000ee20000008800 */
[----:B0-----:R-:W-:-:S02]  /*0120*/  SHF.R.U32.HI R35, RZ, 0x3, R2 ;  /* 0x00000003ff237819 */ /* 0x001fc40000011602 */
[----:B------:R-:W-:-:S03]  /*0130*/  SHF.R.S32.HI R5, RZ, 0x1f, R2 ;  /* 0x0000001fff057819 */ /* 0x000fc60000011402 */
[----:B-1----:R-:W-:Y:S01]  /*0140*/  IMAD R35, R4, UR10, R35 ;  /* 0x0000000a04237c24 */ /* 0x002fe2000f8e0223 */
[----:B------:R-:W-:Y:S01]  /*0150*/  LEA.HI R5, R5, R2, RZ, 0x5 ;  /* 0x0000000205057211 */ /* 0x000fe200078f28ff */
[----:B---3--:R-:W-:-:S03]  /*0160*/  ULEA UR4, UR6, UR4, 0x18 ;  /* 0x0000000406047291 */ /* 0x008fc6000f8ec03f */
[----:B------:R-:W-:Y:S02]  /*0170*/  SHF.R.S32.HI R7, RZ, 0x5, R5 ;  /* 0x00000005ff077819 */ /* 0x000fe40000011405 */
[C---:B------:R-:W-:Y:S02]  /*0180*/  IADD3 R34, R35.reuse, 0x20, RZ ;  /* 0x0000002023227810 */ /* 0x040fe40007ffe0ff */
[C---:B------:R-:W-:Y:S02]  /*0190*/  IADD3 R5, R35.reuse, 0xe0, RZ ;  /* 0x000000e023057810 */ /* 0x040fe40007ffe0ff */
[C---:B------:R-:W-:Y:S02]  /*01a0*/  IADD3 R4, R35.reuse, 0xa0, RZ ;  /* 0x000000a023047810 */ /* 0x040fe40007ffe0ff */
[----:B------:R-:W-:Y:S02]  /*01b0*/  IADD3 R6, R35, 0xc0, RZ ;  /* 0x000000c023067810 */ /* 0x000fe40007ffe0ff */
[----:B------:R-:W-:-:S02]  /*01c0*/  SHF.R.S32.HI R21, RZ, 0x1f, R34 ;  /* 0x0000001fff157819 */ /* 0x000fc40000011422 */
[----:B------:R-:W-:Y:S02]  /*01d0*/  SHF.R.S32.HI R23, RZ, 0x1f, R5 ;  /* 0x0000001fff177819 */ /* 0x000fe40000011405 */
[----:B------:R-:W-:Y:S01]  /*01e0*/  LEA R7, R7, UR4, 0x3 ;  /* 0x0000000407077c11 */ /* 0x000fe2000f8e18ff */
[----:B--2---:R-:W-:-:S06]  /*01f0*/  UMOV UR4, URZ ;  /* 0x0000003f00047c82 */ /* 0x004fcc0008000000 */
.L_x_2243:
[----:B0-----:R-:W0:Y:S01]  /*0200*/  LDC R15, c[0x0][0x288] ;  /* 0x0000a200ff0f7b82 */ /* 0x001e220000000800 */
[----:B------:R-:W-:Y:S01]  /*0210*/  ULDC.64 UR14, c[0x0][0x278] ;  /* 0x00009e00000e7ab9 */ /* 0x000fe20000000a00 */
[----:B------:R-:W-:Y:S01]  /*0220*/  SHF.R.S32.HI R17, RZ, 0x1f, R35 ;  /* 0x0000001fff117819 */ /* 0x000fe20000011423 */
[----:B------:R-:W-:Y:S01]  /*0230*/  ULDC.64 UR6, c[0x0][0x280] ;  /* 0x0000a00000067ab9 */ /* 0x000fe20000000a00 */
[----:B------:R-:W-:Y:S01]  /*0240*/  ISETP.GE.U32.AND P3, PT, R4, UR14, PT ;  /* 0x0000000e04007c0c */ /* 0x000fe2000bf66070 */
[----:B------:R-:W-:Y:S01]  /*0250*/  HFMA2.MMA R20, -RZ, RZ, 0, 0 ;  /* 0x00000000ff147435 */ /* 0x000fe200000001ff */
[----:B------:R-:W-:-:S04]  /*0260*/  IADD3 R24, R35, 0x40, RZ ;  /* 0x0000004023187810 */ /* 0x000fc80007ffe0ff */
[----:B-12---:R-:W-:Y:S02]  /*0270*/  SHF.R.S32.HI R19, RZ, 0x1f, R24 ;  /* 0x0000001fff137819 */ /* 0x006fe40000011418 */
[----:B0---4-:R-:W-:-:S04]  /*0280*/  IABS R11, R15 ;  /* 0x0000000f000b7213 */ /* 0x011fc80000000000 */
[----:B------:R-:W0:Y:S08]  /*0290*/  I2F.RP R10, R11 ;  /* 0x0000000b000a7306 */ /* 0x000e300000209400 */
[----:B0-----:R-:W0:Y:S02]  /*02a0*/  MUFU.RCP R10, R10 ;  /* 0x0000000a000a7308 */ /* 0x001e240000001000 */
[----:B0--3--:R-:W-:-:S06]  /*02b0*/  IADD3 R8, R10, 0xffffffe, RZ ;  /* 0x0ffffffe0a087810 */ /* 0x009fcc0007ffe0ff */
[----:B------:R0:W1:Y:S02]  /*02c0*/  F2I.FTZ.U32.TRUNC.NTZ R9, R8 ;  /* 0x0000000800097305 */ /* 0x000064000021f000 */
[----:B0-----:R-:W-:Y:S01]  /*02d0*/  HFMA2.MMA R8, -RZ, RZ, 0, 0 ;  /* 0x00000000ff087435 */ /* 0x001fe200000001ff */
[----:B-1----:R-:W-:-:S05]  /*02e0*/  IADD3 R12, RZ, -R9, RZ ;  /* 0x80000009ff0c7210 */ /* 0x002fca0007ffe0ff */
[----:B------:R-:W-:Y:S01]  /*02f0*/  IMAD R13, R12, R11, RZ ;  /* 0x0000000b0c0d7224 */ /* 0x000fe200078e02ff */
[----:B------:R-:W-:-:S03]  /*0300*/  IABS R12, UR13 ;  /* 0x0000000d000c7c13 */ /* 0x000fc60008000000 */
[----:B------:R-:W-:Y:S01]  /*0310*/  IMAD.HI.U32 R9, R9, R13, R8 ;  /* 0x0000000d09097227 */ /* 0x000fe200078e0008 */
[----:B------:R-:W-:Y:S02]  /*0320*/  LOP3.LUT R8, R15, UR13, RZ, 0x3c, !PT ;  /* 0x0000000d0f087c12 */ /* 0x000fe4000f8e3cff */
[----:B------:R-:W-:Y:S02]  /*0330*/  SHF.R.S32.HI R13, RZ, 0x1f, R4 ;  /* 0x0000001fff0d7819 */ /* 0x000fe40000011404 */
[----:B------:R-:W-:Y:S01]  /*0340*/  ISETP.GE.AND P2, PT, R8, RZ, PT ;  /* 0x000000ff0800720c */ /* 0x000fe20003f46270 */
[----:B------:R-:W-:Y:S01]  /*0350*/  IMAD.HI.U32 R9, R9, R12, RZ ;  /* 0x0000000c09097227 */ /* 0x000fe200078e00ff */
[----:B------:R-:W-:Y:S02]  /*0360*/  ISETP.GE.AND.EX P3, PT, R13, UR15, PT, P3 ;  /* 0x0000000f0d007c0c */ /* 0x000fe4000bf66330 */
[----:B------:R-:W-:Y:S02]  /*0370*/  SHF.L.U32 R8, R2, 0x1, RZ ;  /* 0x0000000102087819 */ /* 0x000fe400000006ff */
[----:B------:R-:W-:-:S02]  /*0380*/  IADD3 R10, -R9, RZ, RZ ;  /* 0x000000ff090a7210 */ /* 0x000fc40007ffe1ff */
[----:B------:R-:W-:Y:S02]  /*0390*/  ISETP.LT.U32.AND P3, PT, R2, 0x100, !P3 ;  /* 0x000001000200780c */ /* 0x000fe40005f61070 */
[----:B------:R-:W-:Y:S01]  /*03a0*/  LOP3.LUT R41, R8, 0xe, RZ, 0xc0, !PT ;  /* 0x0000000e08297812 */ /* 0x000fe200078ec0ff */
[----:B------:R-:W-:-:S05]  /*03b0*/  IMAD R10, R11, R10, R12 ;  /* 0x0000000a0b0a7224 */ /* 0x000fca00078e020c */
[----:B------:R-:W-:-:S13]  /*03c0*/  ISETP.GT.U32.AND P1, PT, R11, R10, PT ;  /* 0x0000000a0b00720c */ /* 0x000fda0003f24070 */
[-C--:B------:R-:W-:Y:S02]  /*03d0*/  @!P1 IADD3 R10, R10, -R11.reuse, RZ ;  /* 0x8000000b0a0a9210 */ /* 0x080fe40007ffe0ff */
[----:B------:R-:W-:Y:S02]  /*03e0*/  @!P1 IADD3 R9, R9, 0x1, RZ ;  /* 0x0000000109099810 */ /* 0x000fe40007ffe0ff */
[----:B------:R-:W-:Y:S02]  /*03f0*/  ISETP.GE.U32.AND P0, PT, R10, R11, PT ;  /* 0x0000000b0a00720c */ /* 0x000fe40003f06070 */
[----:B------:R-:W-:Y:S01]  /*0400*/  ISETP.NE.AND P1, PT, R15, RZ, PT ;  /* 0x000000ff0f00720c */ /* 0x000fe20003f25270 */
[----:B------:R-:W0:Y:S10]  /*0410*/  @P3 LDC.64 R10, c[0x0][0x270] ;  /* 0x00009c00ff0a3b82 */ /* 0x000e340000000a00 */
[----:B------:R-:W-:-:S02]  /*0420*/  @P0 IADD3 R9, R9, 0x1, RZ ;  /* 0x0000000109090810 */ /* 0x000fc40007ffe0ff */
[----:B------:R-:W-:Y:S02]  /*0430*/  ISETP.GE.U32.AND P0, PT, R34, UR14, PT ;  /* 0x0000000e22007c0c */ /* 0x000fe4000bf06070 */
[----:B------:R-:W-:Y:S02]  /*0440*/  @!P2 IADD3 R9, -R9, RZ, RZ ;  /* 0x000000ff0909a210 */ /* 0x000fe40007ffe1ff */
[----:B------:R-:W-:Y:S02]  /*0450*/  @!P1 LOP3.LUT R9, RZ, R15, RZ, 0x33, !PT ;  /* 0x0000000fff099212 */ /* 0x000fe400078e33ff */
[----:B------:R-:W-:Y:S02]  /*0460*/  ISETP.GT.U32.AND P1, PT, R2, 0xff, PT ;  /* 0x000000ff0200780c */ /* 0x000fe40003f24070 */
[----:B------:R-:W-:Y:S02]  /*0470*/  IADD3 R40, -R9, RZ, RZ ;  /* 0x000000ff09287210 */ /* 0x000fe40007ffe1ff */
[----:B------:R-:W-:-:S02]  /*0480*/  ISETP.GE.U32.AND P2, PT, R35, UR14, PT ;  /* 0x0000000e23007c0c */ /* 0x000fc4000bf46070 */
[----:B------:R-:W-:Y:S01]  /*0490*/  SHF.R.S32.HI R8, RZ, 0x1f, R9 ;  /* 0x0000001fff087819 */ /* 0x000fe20000011409 */
[----:B------:R-:W-:Y:S01]  /*04a0*/  IMAD R40, R15, R40, UR13 ;  /* 0x0000000d0f287e24 */ /* 0x000fe2000f8e0228 */
[----:B------:R-:W-:Y:S01]  /*04b0*/  ISETP.GE.OR.EX P2, PT, R17, UR15, P1, P2 ;  /* 0x0000000f11007c0c */ /* 0x000fe20008f46720 */
[----:B------:R-:W1:Y:S01]  /*04c0*/  @P3 LDC.64 R14, c[0x0][0x220] ;  /* 0x00008800ff0e3b82 */ /* 0x000e620000000a00 */
[----:B0-----:R-:W-:Y:S01]  /*04d0*/  @P3 IMAD R12, R13, R10, RZ ;  /* 0x0000000a0d0c3224 */ /* 0x001fe200078e02ff */
[----:B------:R-:W-:Y:S01]  /*04e0*/  ISETP.GE.AND.EX P0, PT, R21, UR15, PT, P0 ;  /* 0x0000000f15007c0c */ /* 0x000fe2000bf06300 */
[----:B------:R-:W-:Y:S01]  /*04f0*/  IMAD R8, R8, UR6, RZ ;  /* 0x0000000608087c24 */ /* 0x000fe2000f8e02ff */
[----:B------:R-:W-:Y:S01]  /*0500*/  LEA R40, R40, R41, 0x4 ;  /* 0x0000002928287211 */ /* 0x000fe200078e20ff */
[----:B------:R-:W-:Y:S01]  /*0510*/  @P3 IMAD R11, R4, R11, R12 ;  /* 0x0000000b040b3224 */ /* 0x000fe200078e020c */
[----:B------:R-:W-:Y:S01]  /*0520*/  ISETP.LT.U32.AND P0, PT, R2, 0x100, !P0 ;  /* 0x000001000200780c */ /* 0x000fe20004701070 */
[----:B------:R-:W-:Y:S01]  /*0530*/  IMAD R37, R9, UR7, R8 ;  /* 0x0000000709257c24 */ /* 0x000fe2000f8e0208 */
[----:B------:R-:W-:-:S03]  /*0540*/  SHF.R.S32.HI R41, RZ, 0x1f, R40 ;  /* 0x0000001fff297819 */ /* 0x000fc60000011428 */
[----:B------:R-:W-:Y:S02]  /*0550*/  IMAD.WIDE.U32 R38, R9, UR6, R40 ;  /* 0x0000000609267c25 */ /* 0x000fe4000f8e0028 */
[----:B------:R-:W0:Y:S03]  /*0560*/  @!P2 LDC.64 R8, c[0x0][0x270] ;  /* 0x00009c00ff08ab82 */ /* 0x000e260000000a00 */
[----:B------:R-:W-:Y:S02]  /*0570*/  IADD3 R37, R39, R37, RZ ;  /* 0x0000002527257210 */ /* 0x000fe40007ffe0ff */
[----:B------:R-:W-:-:S05]  /*0580*/  @P3 MOV R36, R38 ;  /* 0x0000002600243202 */ /* 0x000fca0000000f00 */
[----:B------:R-:W-:-:S05]  /*0590*/  @P3 IMAD.WIDE.U32 R12, R4, R10, R36 ;  /* 0x0000000a040c3225 */ /* 0x000fca00078e0024 */
[----:B------:R-:W-:Y:S02]  /*05a0*/  @P3 IADD3 R13, R13, R11, RZ ;  /* 0x0000000b0d0d3210 */ /* 0x000fe40007ffe0ff */
[C---:B-1----:R-:W-:Y:S01]  /*05b0*/  @P3 LEA R14, P4, R12.reuse, R14, 0x1 ;  /* 0x0000000e0c0e3211 */ /* 0x042fe200078808ff */
[----:B------:R-:W1:Y:S03]  /*05c0*/  @P0 LDC.64 R10, c[0x0][0x270] ;  /* 0x00009c00ff0a0b82 */ /* 0x000e660000000a00 */
[----:B------:R-:W-:Y:S02]  /*05d0*/  @P3 LEA.HI.X R15, R12, R15, R13, 0x1, P4 ;  /* 0x0000000f0c0f3211 */ /* 0x000fe400020f0c0d */
[----:B------:R-:W-:Y:S01]  /*05e0*/  ISETP.GE.U32.AND P4, PT, R24, UR14, PT ;  /* 0x0000000e18007c0c */ /* 0x000fe2000bf86070 */
[----:B0-----:R-:W-:Y:S02]  /*05f0*/  @!P2 IMAD R16, R17, R8, RZ ;  /* 0x000000081110a224 */ /* 0x001fe400078e02ff */
[----:B------:R-:W0:Y:S01]  /*0600*/  @!P2 LDC.64 R12, c[0x0][0x220] ;  /* 0x00008800ff0cab82 */ /* 0x000e220000000a00 */
[----:B------:R-:W-:Y:S01]  /*0610*/  ISETP.GE.OR.EX P1, PT, R19, UR15, P1, P4 ;  /* 0x0000000f13007c0c */ /* 0x000fe20008f26740 */
[C---:B------:R-:W-:Y:S01]  /*0620*/  @!P2 IMAD R43, R35.reuse, R9, R16 ;  /* 0x00000009232ba224 */ /* 0x040fe200078e0210 */
[----:B------:R2:W3:Y:S01]  /*0630*/  @P3 LDG.E R20, desc[UR8][R14.64] ;  /* 0x000000080e143981 */ /* 0x0004e2000c1e1900 */
[C---:B------:R-:W-:Y:S01]  /*0640*/  IADD3 R25, R35.reuse, 0x80, RZ ;  /* 0x0000008023197810 */ /* 0x040fe20007ffe0ff */
[----:B------:R-:W-:Y:S01]  /*0650*/  HFMA2.MMA R22, -RZ, RZ, 0, 0 ;  /* 0x00000000ff167435 */ /* 0x000fe200000001ff */
[----:B------:R-:W-:-:S02]  /*0660*/  IADD3 R26, R35, 0x60, RZ ;  /* 0x00000060231a7810 */ /* 0x000fc40007ffe0ff */
[----:B------:R-:W4:Y:S01]  /*0670*/  @P0 LDC.64 R16, c[0x0][0x220] ;  /* 0x00008800ff100b82 */ /* 0x000f220000000a00 */
[----:B------:R-:W-:Y:S02]  /*0680*/  ISETP.GE.U32.AND P5, PT, R25, UR14, PT ;  /* 0x0000000e19007c0c */ /* 0x000fe4000bfa6070 */
[----:B------:R-:W-:Y:S02]  /*0690*/  SHF.R.S32.HI R27, RZ, 0x1f, R25 ;  /* 0x0000001fff1b7819 */ /* 0x000fe40000011419 */
[----:B------:R-:W-:Y:S02]  /*06a0*/  SHF.R.S32.HI R31, RZ, 0x1f, R6 ;  /* 0x0000001fff1f7819 */ /* 0x000fe40000011406 */
[----:B------:R-:W-:Y:S01]  /*06b0*/  ISETP.GE.U32.AND P3, PT, R6, UR14, PT ;  /* 0x0000000e06007c0c */ /* 0x000fe2000bf66070 */
[----:B--2---:R-:W2:Y:S01]  /*06c0*/  @!P1 LDC.64 R14, c[0x0][0x270] ;  /* 0x00009c00ff0e9b82 */ /* 0x004ea20000000a00 */
[----:B------:R-:W-:Y:S01]  /*06d0*/  @!P2 MOV R32, R38 ;  /* 0x000000260020a202 */ /* 0x000fe20000000f00 */
[----:B-1----:R-:W-:Y:S01]  /*06e0*/  @P0 IMAD R18, R21, R10, RZ ;  /* 0x0000000a15120224 */ /* 0x002fe200078e02ff */
[----:B------:R-:W-:-:S02]  /*06f0*/  @!P2 MOV R33, R37 ;  /* 0x000000250021a202 */ /* 0x000fc40000000f00 */
[----:B------:R-:W-:Y:S02]  /*0700*/  ISETP.GE.U32.AND P4, PT, R26, UR14, PT ;  /* 0x0000000e1a007c0c */ /* 0x000fe4000bf86070 */
[----:B------:R-:W-:Y:S01]  /*0710*/  SHF.R.S32.HI R29, RZ, 0x1f, R26 ;  /* 0x0000001fff1d7819 */ /* 0x000fe2000001141a */
[----:B------:R-:W-:Y:S01]  /*0720*/  @!P2 IMAD.WIDE.U32 R8, R35, R8, R32 ;  /* 0x000000082308a225 */ /* 0x000fe200078e0020 */
[----:B------:R-:W-:Y:S02]  /*0730*/  ISETP.GE.AND.EX P5, PT, R27, UR15, PT, P5 ;  /* 0x0000000f1b007c0c */ /* 0x000fe4000bfa6350 */
[----:B------:R-:W-:Y:S01]  /*0740*/  ISETP.GE.AND.EX P3, PT, R31, UR15, PT, P3 ;  /* 0x0000000f1f007c0c */ /* 0x000fe2000bf66330 */
[----:B------:R-:W-:Y:S01]  /*0750*/  @P0 IMAD R33, R34, R11, R18 ;  /* 0x0000000b22210224 */ /* 0x000fe200078e0212 */
[----:B------:R-:W-:Y:S02]  /*0760*/  @P0 MOV R44, R38 ;  /* 0x00000026002c0202 */ /* 0x000fe40000000f00 */
[----:B------:R-:W-:-:S02]  /*0770*/  @P0 MOV R45, R37 ;  /* 0x00000025002d0202 */ /* 0x000fc40000000f00 */
[----:B------:R-:W-:Y:S02]  /*0780*/  ISETP.GE.AND.EX P4, PT, R29, UR15, PT, P4 ;  /* 0x0000000f1d007c0c */ /* 0x000fe4000bf86340 */
[----:B------:R-:W-:Y:S01]  /*0790*/  ISETP.LT.U32.AND P5, PT, R2, 0x100, !P5 ;  /* 0x000001000200780c */ /* 0x000fe20006fa1070 */
[----:B------:R-:W-:Y:S01]  /*07a0*/  @P0 IMAD.WIDE.U32 R44, R34, R10, R44 ;  /* 0x0000000a222c0225 */ /* 0x000fe200078e002c */
[----:B------:R-:W-:Y:S02]  /*07b0*/  ISETP.LT.U32.AND P3, PT, R2, 0x100, !P3 ;  /* 0x000001000200780c */ /* 0x000fe40005f61070 */
[----:B------:R-:W-:Y:S01]  /*07c0*/  @!P2 IADD3 R9, R9, R43, RZ ;  /* 0x0000002b0909a210 */ /* 0x000fe20007ffe0ff */
[----:B--2---:R-:W-:Y:S01]  /*07d0*/  @!P1 IMAD R28, R19, R14, RZ ;  /* 0x0000000e131c9224 */ /* 0x004fe200078e02ff */
[----:B0-----:R-:W-:Y:S02]  /*07e0*/  @!P2 LEA R42, P6, R8, R12, 0x1 ;  /* 0x0000000c082aa211 */ /* 0x001fe400078c08ff */
[----:B------:R-:W-:-:S02]  /*07f0*/  ISETP.LT.U32.AND P4, PT, R2, 0x100, !P4 ;  /* 0x000001000200780c */ /* 0x000fc40006781070 */
[----:B------:R-:W-:Y:S02]  /*0800*/  @!P2 LEA.HI.X R43, R8, R13, R9, 0x1, P6 ;  /* 0x0000000d082ba211 */ /* 0x000fe400030f0c09 */
[----:B------:R-:W-:Y:S01]  /*0810*/  @P0 IADD3 R18, R45, R33, RZ ;  /* 0x000000212d120210 */ /* 0x000fe20007ffe0ff */
[----:B------:R-:W0:Y:S01]  /*0820*/  @!P1 LDC.64 R12, c[0x0][0x220] ;  /* 0x00008800ff0c9b82 */ /* 0x000e220000000a00 */
[----:B----4-:R-:W-:-:S07]  /*0830*/  @P0 LEA R32, P6, R44, R16, 0x1 ;  /* 0x000000102c200211 */ /* 0x010fce00078c08ff */
[----:B------:R-:W1:Y:S01]  /*0840*/  @P3 LDC.64 R10, c[0x0][0x270] ;  /* 0x00009c00ff0a3b82 */ /* 0x000e620000000a00 */
[----:B------:R-:W-:Y:S01]  /*0850*/  @P0 LEA.HI.X R33, R44, R17, R18, 0x1, P6 ;  /* 0x000000112c210211 */ /* 0x000fe200030f0c12 */
[----:B------:R-:W-:Y:S01]  /*0860*/  @!P1 IMAD R28, R24, R15, R28 ;  /* 0x0000000f181c9224 */ /* 0x000fe200078e021c */
[----:B------:R-:W-:Y:S01]  /*0870*/  @!P1 MOV R44, R38 ;  /* 0x00000026002c9202 */ /* 0x000fe20000000f00 */
[----:B------:R-:W2:Y:S04]  /*0880*/  @!P2 LDG.E R22, desc[UR8][R42.64] ;  /* 0x000000082a16a981 */ /* 0x000ea8000c1e1900 */
[----:B------:R-:W4:Y:S01]  /*0890*/  @P5 LDC.64 R18, c[0x0][0x270] ;  /* 0x00009c00ff125b82 */ /* 0x000f220000000a00 */
[----:B------:R-:W-:-:S07]  /*08a0*/  @!P1 MOV R45, R37 ;  /* 0x00000025002d9202 */ /* 0x000fce0000000f00 */
[----:B------:R-:W5:Y:S01]  /*08b0*/  @P4 LDC.64 R8, c[0x0][0x270] ;  /* 0x00009c00ff084b82 */ /* 0x000f620000000a00 */
[----:B------:R-:W-:Y:S01]  /*08c0*/  @!P1 IMAD.WIDE.U32 R44, R24, R14, R44 ;  /* 0x0000000e182c9225 */ /* 0x000fe200078e002c */
[----:B------:R-:W-:Y:S01]  /*08d0*/  HFMA2.MMA R24, -RZ, RZ, 0, 0 ;  /* 0x00000000ff187435 */ /* 0x000fe200000001ff */
[----:B------:R-:W-:-:S05]  /*08e0*/  ISETP.GE.U32.AND P6, PT, R5, UR14, PT ;  /* 0x0000000e05007c0c */ /* 0x000fca000bfc6070 */
[----:B------:R-:W5:Y:S01]  /*08f0*/  @P4 LDC.64 R16, c[0x0][0x220] ;  /* 0x00008800ff104b82 */ /* 0x000f620000000a00 */
[----:B------:R-:W-:-:S03]  /*0900*/  ISETP.GE.AND.EX P6, PT, R23, UR15, PT, P6 ;  /* 0x0000000f17007c0c */ /* 0x000fc6000bfc6360 */
[----:B------:R4:W2:Y:S01]  /*0910*/  @P0 LDG.E R24, desc[UR8][R32.64] ;  /* 0x0000000820180981 */ /* 0x0008a2000c1e1900 */
[----:B------:R-:W-:-:S03]  /*0920*/  ISETP.LT.U32.AND P0, PT, R2, 0x100, !P6 ;  /* 0x000001000200780c */ /* 0x000fc60007701070 */
[----:B------:R-:W5:Y:S01]  /*0930*/  @P5 LDC.64 R14, c[0x0][0x220] ;  /* 0x00008800ff0e5b82 */ /* 0x000f620000000a00 */
[----:B-1----:R-:W-:Y:S01]  /*0940*/  @P3 IMAD R30, R31, R10, RZ ;  /* 0x0000000a1f1e3224 */ /* 0x002fe200078e02ff */
[----:B------:R-:W-:Y:S01]  /*0950*/  @!P1 IADD3 R31, R45, R28, RZ ;  /* 0x0000001c2d1f9210 */ /* 0x000fe20007ffe0ff */
[----:B----4-:R-:W-:Y:S01]  /*0960*/  @P5 IMAD R32, R27, R18, RZ ;  /* 0x000000121b205224 */ /* 0x010fe200078e02ff */
[----:B0-----:R-:W-:Y:S01]  /*0970*/  @!P1 LEA R28, P6, R44, R12, 0x1 ;  /* 0x0000000c2c1c9211 */ /* 0x001fe200078c08ff */
[----:B-----5:R-:W-:Y:S01]  /*0980*/  @P4 IMAD R12, R29, R8, RZ ;  /* 0x000000081d0c4224 */ /* 0x020fe200078e02ff */
[-C--:B------:R-:W-:Y:S01]  /*0990*/  @P4 MOV R42, R38.reuse ;  /* 0x00000026002a4202 */ /* 0x080fe20000000f00 */
[----:B------:R-:W-:Y:S01]  /*09a0*/  @P5 IMAD R27, R25, R19, R32 ;  /* 0x00000013191b5224 */ /* 0x000fe200078e0220 */
[----:B------:R-:W-:Y:S02]  /*09b0*/  @P4 MOV R43, R37 ;  /* 0x00000025002b4202 */ /* 0x000fe40000000f00 */
[----:B------:R-:W-:-:S02]  /*09c0*/  @P5 MOV R32, R38 ;  /* 0x0000002600205202 */ /* 0x000fc40000000f00 */
[----:B------:R-:W-:Y:S01]  /*09d0*/  @P5 MOV R33, R37 ;  /* 0x0000002500215202 */ /* 0x000fe20000000f00 */
[----:B------:R-:W-:Y:S01]  /*09e0*/  @P3 IMAD R30, R6, R11, R30 ;  /* 0x0000000b061e3224 */ /* 0x000fe200078e021e */
[----:B------:R-:W-:Y:S01]  /*09f0*/  @!P1 LEA.HI.X R29, R44, R13, R31, 0x1, P6 ;  /* 0x0000000d2c1d9211 */ /* 0x000fe200030f0c1f */
[C---:B------:R-:W-:Y:S02]  /*0a00*/  @P4 IMAD R11, R26.reuse, R9, R12 ;  /* 0x000000091a0b4224 */ /* 0x040fe400078e020c */
[----:B------:R-:W-:Y:S01]  /*0a10*/  @P4 IMAD.WIDE.U32 R42, R26, R8, R42 ;  /* 0x000000081a2a4225 */ /* 0x000fe200078e002a */
[----:B------:R-:W0:Y:S03]  /*0a20*/  @P3 LDC.64 R12, c[0x0][0x220] ;  /* 0x00008800ff0c3b82 */ /* 0x000e260000000a00 */
[----:B------:R-:W-:Y:S01]  /*0a30*/  @P5 IMAD.WIDE.U32 R32, R25, R18, R32 ;  /* 0x0000001219205225 */ /* 0x000fe200078e0020 */
[----:B------:R-:W-:-:S04]  /*0a40*/  HFMA2.MMA R25, -RZ, RZ, 0, 0 ;  /* 0x00000000ff197435 */ /* 0x000fc800000001ff */
[----:B------:R-:W1:Y:S01]  /*0a50*/  @P0 LDC.64 R8, c[0x0][0x270] ;  /* 0x00009c00ff080b82 */ /* 0x000e620000000a00 */
[----:B------:R-:W-:Y:S02]  /*0a60*/  @P4 IADD3 R11, R43, R11, RZ ;  /* 0x0000000b2b0b4210 */ /* 0x000fe40007ffe0ff */
[----:B------:R-:W-:Y:S02]  /*0a70*/  @P3 MOV R18, R38 ;  /* 0x0000002600123202 */ /* 0x000fe40000000f00 */
[----:B------:R-:W-:Y:S01]  /*0a80*/  @P3 MOV R19, R37 ;  /* 0x0000002500133202 */ /* 0x000fe20000000f00 */
[----:B------:R1:W4:Y:S01]  /*0a90*/  @!P1 LDG.E R25, desc[UR8][R28.64] ;  /* 0x000000081c199981 */ /* 0x000322000c1e1900 */
[----:B------:R-:W-:Y:S01]  /*0aa0*/  @P4 LEA R16, P6, R42, R16, 0x1 ;  /* 0x000000102a104211 */ /* 0x000fe200078c08ff */
[----:B------:R-:W-:Y:S01]  /*0ab0*/  HFMA2.MMA R26, -RZ, RZ, 0, 0 ;  /* 0x00000000ff1a7435 */ /* 0x000fe200000001ff */
[----:B------:R-:W-:Y:S02]  /*0ac0*/  @P3 IMAD.WIDE.U32 R18, R6, R10, R18 ;  /* 0x0000000a06123225 */ /* 0x000fe400078e0012 */
[----:B------:R-:W-:-:S02]  /*0ad0*/  @P4 LEA.HI.X R17, R42, R17, R11, 0x1, P6 ;  /* 0x000000112a114211 */ /* 0x000fc400030f0c0b */
[----:B------:R-:W5:Y:S01]  /*0ae0*/  @P0 LDC.64 R10, c[0x0][0x220] ;  /* 0x00008800ff0a0b82 */ /* 0x000f620000000a00 */
[----:B------:R-:W-:Y:S02]  /*0af0*/  @P5 IADD3 R27, R33, R27, RZ ;  /* 0x0000001b211b5210 */ /* 0x000fe40007ffe0ff */
[C---:B------:R-:W-:Y:S02]  /*0b00*/  @P5 LEA R14, P6, R32.reuse, R14, 0x1 ;  /* 0x0000000e200e5211 */ /* 0x040fe400078c08ff */
[----:B------:R-:W4:Y:S02]  /*0b10*/  @P4 LDG.E R26, desc[UR8][R16.64] ;  /* 0x00000008101a4981 */ /* 0x000f24000c1e1900 */
[----:B------:R-:W-:Y:S02]  /*0b20*/  @P5 LEA.HI.X R15, R32, R15, R27, 0x1, P6 ;  /* 0x0000000f200f5211 */ /* 0x000fe400030f0c1b */
[----:B------:R-:W-:Y:S02]  /*0b30*/  MOV R27, RZ ;  /* 0x000000ff001b7202 */ /* 0x000fe40000000f00 */
[----:B------:R-:W-:Y:S01]  /*0b40*/  @P3 IADD3 R30, R19, R30, RZ ;  /* 0x0000001e131e3210 */ /* 0x000fe20007ffe0ff */
[----:B-1----:R-:W-:Y:S01]  /*0b50*/  @P0 IMAD R28, R23, R8, RZ ;  /* 0x00000008171c0224 */ /* 0x002fe200078e02ff */
[----:B0-----:R-:W-:-:S02]  /*0b60*/  @P3 LEA R12, P4, R18, R12, 0x1 ;  /* 0x0000000c120c3211 */ /* 0x001fc400078808ff */
[----:B------:R0:W4:Y:S01]  /*0b70*/  @P5 LDG.E R27, desc[UR8][R14.64] ;  /* 0x000000080e1b5981 */ /* 0x000122000c1e1900 */
[----:B------:R-:W-:Y:S02]  /*0b80*/  CS2R R32, SRZ ;  /* 0x0000000000207805 */ /* 0x000fe4000001ff00 */
[----:B------:R-:W-:Y:S01]  /*0b90*/  @P3 LEA.HI.X R13, R18, R13, R30, 0x1, P4 ;  /* 0x0000000d120d3211 */ /* 0x000fe200020f0c1e */
[----:B------:R-:W-:-:S04]  /*0ba0*/  @P0 IMAD R19, R5, R9, R28 ;  /* 0x0000000905130224 */ /* 0x000fc800078e021c */
[----:B------:R1:W4:Y:S01]  /*0bb0*/  @P3 LDG.E R32, desc[UR8][R12.64] ;  /* 0x000000080c203981 */ /* 0x000322000c1e1900 */
[----:B0-----:R-:W-:Y:S02]  /*0bc0*/  @P0 MOV R14, R38 ;  /* 0x00000026000e0202 */ /* 0x001fe40000000f00 */
[----:B------:R-:W-:-:S03]  /*0bd0*/  @P0 MOV R15, R37 ;  /* 0x00000025000f0202 */ /* 0x000fc60000000f00 */
[----:B------:R-:W-:-:S05]  /*0be0*/  @P0 IMAD.WIDE.U32 R8, R5, R8, R14 ;  /* 0x0000000805080225 */ /* 0x000fca00078e000e */
[----:B------:R-:W-:Y:S02]  /*0bf0*/  @P0 IADD3 R9, R9, R19, RZ ;  /* 0x0000001309090210 */ /* 0x000fe40007ffe0ff */
[----:B-----5:R-:W-:-:S04]  /*0c00*/  @P0 LEA R10, P3, R8, R10, 0x1 ;  /* 0x0000000a080a0211 */ /* 0x020fc800078608ff */
[----:B------:R-:W-:-:S05]  /*0c10*/  @P0 LEA.HI.X R11, R8, R11, R9, 0x1, P3 ;  /* 0x0000000b080b0211 */ /* 0x000fca00018f0c09 */
[----:B------:R0:W5:Y:S01]  /*0c20*/  @P0 LDG.E R33, desc[UR8][R10.64] ;  /* 0x000000080a210981 */ /* 0x000162000c1e1900 */
[----:B------:R-:W-:Y:S02]  /*0c30*/  ISETP.GT.AND P0, PT, R3, 0x1e, PT ;  /* 0x0000001e0300780c */ /* 0x000fe40003f04270 */
[----:B---3--:R-:W-:-:S04]  /*0c40*/  PRMT R8, R20, 0x7632, R8 ;  /* 0x0000763214087816 */ /* 0x008fc80000000008 */
[----:B------:R-:W-:Y:S02]  /*0c50*/  SHF.L.U32 R16, R8, 0x10, RZ ;  /* 0x0000001008107819 */ /* 0x000fe400000006ff */
[----:B------:R-:W-:-:S03]  /*0c60*/  SHF.L.U32 R9, R20, 0x10, RZ ;  /* 0x0000001014097819 */ /* 0x000fc600000006ff */
[----:B------:R-:W-:Y:S01]  /*0c70*/  FMUL.FTZ R18, R16, R16 ;  /* 0x0000001010127220 */ /* 0x000fe20000410000 */
[----:B--2---:R-:W-:-:S04]  /*0c80*/  PRMT R8, R22, 0x7632, R8 ;  /* 0x0000763216087816 */ /* 0x004fc80000000008 */
[----:B-1----:R-:W-:Y:S02]  /*0c90*/  SHF.L.U32 R13, R8, 0x10, RZ ;  /* 0x00000010080d7819 */ /* 0x002fe400000006ff */
[----:B------:R-:W-:-:S03]  /*0ca0*/  SHF.L.U32 R12, R22, 0x10, RZ ;  /* 0x00000010160c7819 */ /* 0x000fc600000006ff */
[----:B0-----:R-:W-:Y:S02]  /*0cb0*/  FMUL.FTZ R11, R13, R13 ;  /* 0x0000000d0d0b7220 */ /* 0x001fe40000410000 */
[C---:B------:R-:W-:Y:S02]  /*0cc0*/  FADD.FTZ R13, R12.reuse, R13 ;  /* 0x0000000d0c0d7221 */ /* 0x040fe40000010000 */
[----:B------:R-:W-:Y:S01]  /*0cd0*/  FFMA.FTZ R11, R12, R12, R11 ;  /* 0x0000000c0c0b7223 */ /* 0x000fe2000001000b */
[----:B------:R-:W-:-:S04]  /*0ce0*/  PRMT R14, R24, 0x7632, R14 ;  /* 0x00007632180e7816 */ /* 0x000fc8000000000e */
[----:B------:R-:W-:Y:S02]  /*0cf0*/  SHF.L.U32 R15, R14, 0x10, RZ ;  /* 0x000000100e0f7819 */ /* 0x000fe400000006ff */
[----:B------:R-:W-:-:S03]  /*0d00*/  SHF.L.U32 R10, R24, 0x10, RZ ;  /* 0x00000010180a7819 */ /* 0x000fc600000006ff */
[----:B------:R-:W-:Y:S01]  /*0d10*/  FMUL.FTZ R17, R15, R15 ;  /* 0x0000000f0f117220 */ /* 0x000fe20000410000 */
[----:B------:R-:W-:Y:S01]  /*0d20*/  FADD.FTZ R13, RZ, R13 ;  /* 0x0000000dff0d7221 */ /* 0x000fe20000010000 */
[C---:B------:R-:W-:Y:S01]  /*0d30*/  FADD.FTZ R12, R10.reuse, R15 ;  /* 0x0000000f0a0c7221 */ /* 0x040fe20000010000 */
[----:B------:R-:W-:Y:S01]  /*0d40*/  FADD.FTZ R11, RZ, R11 ;  /* 0x0000000bff0b7221 */ /* 0x000fe20000010000 */
[----:B------:R-:W-:Y:S02]  /*0d50*/  FFMA.FTZ R10, R10, R10, R17 ;  /* 0x0000000a0a0a7223 */ /* 0x000fe40000010011 */
[----:B------:R-:W-:Y:S02]  /*0d60*/  FADD.FTZ R12, R13, R12 ;  /* 0x0000000c0d0c7221 */ /* 0x000fe40000010000 */
[----:B------:R-:W-:Y:S01]  /*0d70*/  FADD.FTZ R10, R11, R10 ;  /* 0x0000000a0b0a7221 */ /* 0x000fe20000010000 */
[----:B------:R-:W-:Y:S01]  /*0d80*/  FADD.FTZ R8, R9, R16 ;  /* 0x0000001009087221 */ /* 0x000fe20000010000 */
[----:B----4-:R-:W-:-:S04]  /*0d90*/  PRMT R14, R25, 0x7632, R14 ;  /* 0x00007632190e7816 */ /* 0x010fc8000000000e */
[----:B------:R-:W-:Y:S02]  /*0da0*/  SHF.L.U32 R19, R14, 0x10, RZ ;  /* 0x000000100e137819 */ /* 0x000fe400000006ff */
[----:B------:R-:W-:-:S03]  /*0db0*/  SHF.L.U32 R14, R25, 0x10, RZ ;  /* 0x00000010190e7819 */ /* 0x000fc600000006ff */
[----:B------:R-:W-:Y:S01]  /*0dc0*/  FMUL.FTZ R13, R19, R19 ;  /* 0x00000013130d7220 */ /* 0x000fe20000410000 */
[----:B------:R-:W-:Y:S01]  /*0dd0*/  PRMT R11, R26, 0x7632, R11 ;  /* 0x000076321a0b7816 */ /* 0x000fe2000000000b */
[C---:B------:R-:W-:Y:S02]  /*0de0*/  FADD.FTZ R19, R14.reuse, R19 ;  /* 0x000000130e137221 */ /* 0x040fe40000010000 */
[----:B------:R-:W-:Y:S01]  /*0df0*/  FFMA.FTZ R13, R14, R14, R13 ;  /* 0x0000000e0e0d7223 */ /* 0x000fe2000001000d */
[----:B------:R-:W-:Y:S02]  /*0e00*/  SHF.L.U32 R14, R11, 0x10, RZ ;  /* 0x000000100b0e7819 */ /* 0x000fe400000006ff */
[----:B------:R-:W-:Y:S01]  /*0e10*/  SHF.L.U32 R11, R26, 0x10, RZ ;  /* 0x000000101a0b7819 */ /* 0x000fe200000006ff */
[----:B------:R-:W-:Y:S01]  /*0e20*/  FADD.FTZ R10, R10, R13 ;  /* 0x0000000d0a0a7221 */ /* 0x000fe20000010000 */
[----:B------:R-:W-:Y:S01]  /*0e30*/  PRMT R15, R27, 0x7632, R15 ;  /* 0x000076321b0f7816 */ /* 0x000fe2000000000f */
[----:B------:R-:W-:Y:S01]  /*0e40*/  FADD.FTZ R12, R12, R19 ;  /* 0x000000130c0c7221 */ /* 0x000fe20000010000 */
[----:B------:R-:W-:Y:S01]  /*0e50*/  FMUL.FTZ R16, R14, R14 ;  /* 0x0000000e0e107220 */ /* 0x000fe20000410000 */
[----:B------:R-:W-:Y:S01]  /*0e60*/  FADD.FTZ R13, R11, R14 ;  /* 0x0000000e0b0d7221 */ /* 0x000fe20000010000 */
[----:B------:R-:W-:-:S02]  /*0e70*/  SHF.L.U32 R15, R15, 0x10, RZ ;  /* 0x000000100f0f7819 */ /* 0x000fc400000006ff */
[----:B------:R-:W-:Y:S02]  /*0e80*/  SHF.L.U32 R14, R27, 0x10, RZ ;  /* 0x000000101b0e7819 */ /* 0x000fe400000006ff */
[----:B------:R-:W-:Y:S01]  /*0e90*/  PRMT R17, R32, 0x7632, R17 ;  /* 0x0000763220117816 */ /* 0x000fe20000000011 */
[----:B------:R-:W-:Y:S01]  /*0ea0*/  FADD.FTZ R12, R12, R13 ;  /* 0x0000000d0c0c7221 */ /* 0x000fe20000010000 */
[----:B------:R-:W-:Y:S01]  /*0eb0*/  FFMA.FTZ R11, R11, R11, R16 ;  /* 0x0000000b0b0b7223 */ /* 0x000fe20000010010 */
[----:B------:R-:W-:Y:S01]  /*0ec0*/  FMUL.FTZ R13, R15, R15 ;  /* 0x0000000f0f0d7220 */ /* 0x000fe20000410000 */
[----:B------:R-:W-:Y:S01]  /*0ed0*/  SHF.L.U32 R16, R17, 0x10, RZ ;  /* 0x0000001011107819 */ /* 0x000fe200000006ff */
[----:B------:R-:W-:Y:S01]  /*0ee0*/  FADD.FTZ R15, R14, R15 ;  /* 0x0000000f0e0f7221 */ /* 0x000fe20000010000 */
[----:B------:R-:W-:Y:S01]  /*0ef0*/  FADD.FTZ R10, R10, R11 ;  /* 0x0000000b0a0a7221 */ /* 0x000fe20000010000 */
[----:B------:R-:W-:Y:S01]  /*0f00*/  FFMA.FTZ R13, R14, R14, R13 ;  /* 0x0000000e0e0d7223 */ /* 0x000fe2000001000d */
[----:B------:R-:W-:Y:S01]  /*0f10*/  SHF.L.U32 R11, R32, 0x10, RZ ;  /* 0x00000010200b7819 */ /* 0x000fe200000006ff */
[----:B------:R-:W-:Y:S01]  /*0f20*/  FADD.FTZ R15, R12, R15 ;  /* 0x0000000f0c0f7221 */ /* 0x000fe20000010000 */
[----:B------:R-:W-:Y:S01]  /*0f30*/  FMUL.FTZ R12, R16, R16 ;  /* 0x00000010100c7220 */ /* 0x000fe20000410000 */
[----:B------:R-:W-:Y:S01]  /*0f40*/  FFMA.FTZ R9, R9, R9, R18 ;  /* 0x0000000909097223 */ /* 0x000fe20000010012 */
[----:B------:R-:W-:Y:S01]  /*0f50*/  FADD.FTZ R10, R10, R13 ;  /* 0x0000000d0a0a7221 */ /* 0x000fe20000010000 */
[C---:B------:R-:W-:Y:S01]  /*0f60*/  FADD.FTZ R13, R11.reuse, R16 ;  /* 0x000000100b0d7221 */ /* 0x040fe20000010000 */
[----:B------:R-:W-:-:S02]  /*0f70*/  FFMA.FTZ R12, R11, R11, R12 ;  /* 0x0000000b0b0c7223 */ /* 0x000fc4000001000c */
[----:B------:R-:W-:Y:S01]  /*0f80*/  FADD.FTZ R9, R10, R9 ;  /* 0x000000090a097221 */ /* 0x000fe20000010000 */
[----:B------:R-:W-:Y:S01]  /*0f90*/  FADD.FTZ R8, R15, R8 ;  /* 0x000000080f087221 */ /* 0x000fe20000010000 */
[----:B-----5:R-:W-:-:S04]  /*0fa0*/  PRMT R14, R33, 0x7632, R14 ;  /* 0x00007632210e7816 */ /* 0x020fc8000000000e */
[----:B------:R-:W-:Y:S02]  /*0fb0*/  SHF.L.U32 R11, R14, 0x10, RZ ;  /* 0x000000100e0b7819 */ /* 0x000fe400000006ff */
[----:B------:R-:W-:-:S03]  /*0fc0*/  SHF.L.U32 R10, R33, 0x10, RZ ;  /* 0x00000010210a7819 */ /* 0x000fc600000006ff */
[----:B------:R-:W-:Y:S01]  /*0fd0*/  FMUL.FTZ R15, R11, R11 ;  /* 0x0000000b0b0f7220 */ /* 0x000fe20000410000 */
[----:B------:R-:W-:Y:S01]  /*0fe0*/  FADD.FTZ R8, R8, R13 ;  /* 0x0000000d08087221 */ /* 0x000fe20000010000 */
[C---:B------:R-:W-:Y:S01]  /*0ff0*/  FADD.FTZ R11, R10.reuse, R11 ;  /* 0x0000000b0a0b7221 */ /* 0x040fe20000010000 */
[----:B------:R-:W-:Y:S01]  /*1000*/  FADD.FTZ R9, R9, R12 ;  /* 0x0000000c09097221 */ /* 0x000fe20000010000 */
[----:B------:R-:W-:Y:S02]  /*1010*/  FFMA.FTZ R10, R10, R10, R15 ;  /* 0x0000000a0a0a7223 */ /* 0x000fe4000001000f */
        /* <DEDUP_REMOVED lines=23> */
[C---:B------:R-:W-:Y:S02]  /*1190*/  ISETP.GT.AND P0, PT, R3.reuse, 0xf, PT ;  /* 0x0000000f0300780c */ /* 0x040fe40003f04270 */
[----:B------:R-:W-:Y:S02]  /*11a0*/  ISETP.NE.AND P4, PT, R3, RZ, PT ;  /* 0x000000ff0300720c */ /* 0x000fe40003f85270 */
[----:B------:R-:W-:Y:S01]  /*11b0*/  ISETP.NE.AND P3, PT, R2, RZ, PT ;  /* 0x000000ff0200720c */ /* 0x000fe20003f65270 */
[----:B------:R-:W-:Y:S08]  /*11c0*/  BSSY B0, `(.L_x_2207) ;  /* 0x000001d000007945 */ /* 0x000ff00003800000 */
        /* <DEDUP_REMOVED lines=28> */
.L_x_2208:
[----:B------:R-:W-:Y:S05]  /*1390*/  BSYNC B0 ;  /* 0x0000000000007941 */ /* 0x000fea0003800000 */
.L_x_2207:
[----:B------:R-:W1:Y:S01]  /*13a0*/  LDC R19, c[0x0][0xc] ;  /* 0x00000300ff137b82 */ /* 0x000e620000000800 */
[----:B------:R-:W-:Y:S02]  /*13b0*/  PRMT R18, R22, 0x7632, R18 ;  /* 0x0000763216127816 */ /* 0x000fe40000000012 */
        /* <DEDUP_REMOVED lines=17> */
[----:B------:R-:W-:-:S04]  /*14d0*/  PLOP3.LUT P0, PT, PT, PT, UP0, 0x80, 0x0 ;  /* 0x000000000000781c */ /* 0x000fc80003f0f008 */
[----:B------:R-:W-:-:S04]  /*14e0*/  SEL R13, R19, RZ, !P0 ;  /* 0x000000ff130d7207 */ /* 0x000fc80004000000 */
[----:B------:R-:W-:Y:S02]  /*14f0*/  ISETP.NE.AND P0, PT, R13, -0x1, PT ;  /* 0xffffffff0d00780c */ /* 0x000fe40003f05270 */
[----:B--2---:R-:W-:Y:S01]  /*1500*/  MOV R0, UR6 ;  /* 0x0000000600007c02 */ /* 0x004fe20008000f00 */
[----:B------:R-:W-:Y:S02]  /*1510*/  UMOV UR6, 0xffffffff ;  /* 0xffffffff00067882 */ /* 0x000fe40000000000 */
[----:B------:R-:W-:Y:S02]  /*1520*/  USEL UR6, UR6, 0x1, UP0 ;  /* 0x0000000106067887 */ /* 0x000fe40008000000 */
[----:B-1----:R-:W-:-:S04]  /*1530*/  IMAD R11, R11, UR11, R0 ;  /* 0x0000000b0b0b7c24 */ /* 0x002fc8000f8e0200 */
[----:B------:R-:W-:Y:S01]  /*1540*/  MOV R15, UR6 ;  /* 0x00000006000f7c02 */ /* 0x000fe20008000f00 */
[----:B------:R-:W-:-:S05]  /*1550*/  IMAD.WIDE.U32 R10, R11, 0x8, R42 ;  /* 0x000000080b0a7825 */ /* 0x000fca00078e002a */
[----:B------:R1:W-:Y:S01]  /*1560*/  STG.E.64 desc[UR8][R10.64], R28 ;  /* 0x0000001c0a007986 */ /* 0x0003e2000c101b08 */
[----:B------:R-:W-:Y:S06]  /*1570*/  MEMBAR.ALL.GPU ;  /* 0x0000000000007992 */ /* 0x000fec000000a000 */
[----:B------:R-:W-:-:S00]  /*1580*/  ERRBAR ;  /* 0x00000000000079ab */ /* 0x000fc00000000000 */
[----:B------:R-:W-:Y:S06]  /*1590*/  CGAERRBAR ;  /* 0x00000000000075ab */ /* 0x000fec0000000000 */
[----:B------:R1:W-:Y:S01]  /*15a0*/  REDG.E.ADD.S32.STRONG.GPU desc[UR8][R8.64], R15 ;  /* 0x0000000f0800798e */ /* 0x0003e2000c10e388 */
[----:B------:R-:W-:Y:S05]  /*15b0*/  @!P0 BRA `(.L_x_2210) ;  /* 0x0000000000148947 */ /* 0x000fea0003800000 */
.L_x_2211:
[----:B-1----:R-:W2:Y:S04]  /*15c0*/  LDG.E.STRONG.GPU R10, desc[UR8][R8.64] ;  /* 0x00000008080a7981 */ /* 0x002ea8000c1ef900 */
[----:B--2---:R-:W-:Y:S01]  /*15d0*/  CCTL.IVALL ;  /* 0x00000000ff00798f */ /* 0x004fe20002000000 */
[----:B------:R-:W-:Y:S05]  /*15e0*/  YIELD ;  /* 0x0000000000007946 */ /* 0x000fea0003800000 */
[----:B------:R-:W-:-:S13]  /*15f0*/  ISETP.NE.AND P0, PT, R10, R13, PT ;  /* 0x0000000d0a00720c */ /* 0x000fda0003f05270 */
[----:B------:R-:W-:Y:S05]  /*1600*/  @P0 BRA `(.L_x_2211) ;  /* 0xfffffffc00ec0947 */ /* 0x000fea000383ffff */
.L_x_2210:
        /* <DEDUP_REMOVED lines=17> */
.L_x_2215:
[----:B------:R-:W-:-:S13]  /*1720*/  ISETP.EQ.OR P6, PT, R31, UR10, P3 ;  /* 0x0000000a1f007c0c */ /* 0x000fda0009fc2670 */
[----:B------:R-:W-:-:S04]  /*1730*/  @!P6 IMAD R11, R31, UR11, R0 ;  /* 0x0000000b1f0bec24 */ /* 0x000fc8000f8e0200 */
[----:B------:R-:W-:-:S05]  /*1740*/  @!P6 IMAD.WIDE.U32 R10, R11, 0x8, R42 ;  /* 0x000000080b0ae825 */ /* 0x000fca00078e002a */
[----:B------:R1:W0:Y:S01]  /*1750*/  @!P6 LDG.E.64 R8, desc[UR8][R10.64] ;  /* 0x000000080a08e981 */ /* 0x000222000c1e1b00 */
[C---:B------:R-:W-:Y:S01]  /*1760*/  IADD3 R15, R31.reuse, 0x1, RZ ;  /* 0x000000011f0f7810 */ /* 0x040fe20007ffe0ff */
[C---:B------:R-:W-:Y:S01]  /*1770*/  VIADD R13, R31.reuse, 0x3 ;  /* 0x000000031f0d7836 */ /* 0x040fe20000000000 */
[----:B------:R-:W-:Y:S02]  /*1780*/  IADD3 R45, R31, 0x2, RZ ;  /* 0x000000021f2d7810 */ /* 0x000fe40007ffe0ff */
[----:B------:R-:W-:Y:S02]  /*1790*/  ISETP.EQ.OR P4, PT, R15, UR10, P3 ;  /* 0x0000000a0f007c0c */ /* 0x000fe40009f82670 */
[----:B------:R-:W-:-:S11]  /*17a0*/  ISETP.EQ.OR P5, PT, R45, UR10, P3 ;  /* 0x0000000a2d007c0c */ /* 0x000fd60009fa2670 */
[--C-:B------:R-:W-:Y:S02]  /*17b0*/  @!P4 IMAD R15, R15, UR11, R0.reuse ;  /* 0x0000000b0f0fcc24 */ /* 0x100fe4000f8e0200 */
[----:B------:R-:W-:-:S04]  /*17c0*/  @!P5 IMAD R45, R45, UR11, R0 ;  /* 0x0000000b2d2ddc24 */ /* 0x000fc8000f8e0200 */
[----:B-1----:R-:W-:-:S06]  /*17d0*/  @!P5 IMAD.WIDE.U32 R10, R45, 0x8, R42 ;  /* 0x000000082d0ad825 */ /* 0x002fcc00078e002a */
[----:B------:R-:W2:Y:S01]  /*17e0*/  @!P5 LDG.E.64 R10, desc[UR8][R10.64] ;  /* 0x000000080a0ad981 */ /* 0x000ea2000c1e1b00 */
[----:B0-----:R-:W-:Y:S01]  /*17f0*/  @!P6 FADD.FTZ R28, R28, R8 ;  /* 0x000000081c1ce221 */ /* 0x001fe20000010000 */
[----:B------:R-:W-:Y:S01]  /*1800*/  @!P6 FADD.FTZ R29, R29, R9 ;  /* 0x000000091d1de221 */ /* 0x000fe20000010000 */
[----:B------:R-:W-:Y:S01]  /*1810*/  @!P4 IMAD.WIDE.U32 R8, R15, 0x8, R42 ;  /* 0x000000080f08c825 */ /* 0x000fe200078e002a */
[----:B------:R-:W-:-:S05]  /*1820*/  ISETP.EQ.OR P6, PT, R13, UR10, P3 ;  /* 0x0000000a0d007c0c */ /* 0x000fca0009fc2670 */
[----:B------:R-:W3:Y:S08]  /*1830*/  @!P4 LDG.E.64 R8, desc[UR8][R8.64] ;  /* 0x000000080808c981 */ /* 0x000ef0000c1e1b00 */
[----:B------:R-:W-:-:S04]  /*1840*/  @!P6 IMAD R13, R13, UR11, R0 ;  /* 0x0000000b0d0dec24 */ /* 0x000fc8000f8e0200 */
[----:B------:R-:W-:-:S06]  /*1850*/  @!P6 IMAD.WIDE.U32 R12, R13, 0x8, R42 ;  /* 0x000000080d0ce825 */ /* 0x000fcc00078e002a */
[----:B------:R-:W4:Y:S01]  /*1860*/  @!P6 LDG.E.64 R12, desc[UR8][R12.64] ;  /* 0x000000080c0ce981 */ /* 0x000f22000c1e1b00 */
[C---:B------:R-:W-:Y:S02]  /*1870*/  IADD3 R15, R31.reuse, 0x4, RZ ;  /* 0x000000041f0f7810 */ /* 0x040fe40007ffe0ff */
[----:B------:R-:W-:Y:S01]  /*1880*/  IADD3 R45, R31, 0x5, RZ ;  /* 0x000000051f2d7810 */ /* 0x000fe20007ffe0ff */
[----:B---3--:R-:W-:Y:S01]  /*1890*/  @!P4 FADD.FTZ R28, R28, R8 ;  /* 0x000000081c1cc221 */ /* 0x008fe20000010000 */
[----:B------:R-:W-:Y:S01]  /*18a0*/  @!P4 FADD.FTZ R29, R29, R9 ;  /* 0x000000091d1dc221 */ /* 0x000fe20000010000 */
[----:B------:R-:W-:Y:S02]  /*18b0*/  ISETP.EQ.OR P4, PT, R15, UR10, P3 ;  /* 0x0000000a0f007c0c */ /* 0x000fe40009f82670 */
[----:B--2---:R-:W-:Y:S01]  /*18c0*/  @!P5 FADD.FTZ R28, R28, R10 ;  /* 0x0000000a1c1cd221 */ /* 0x004fe20000010000 */
[----:B------:R-:W-:Y:S01]  /*18d0*/  @!P5 FADD.FTZ R29, R29, R11 ;  /* 0x0000000b1d1dd221 */ /* 0x000fe20000010000 */
[----:B------:R-:W-:-:S09]  /*18e0*/  ISETP.EQ.OR P5, PT, R45, UR10, P3 ;  /* 0x0000000a2d007c0c */ /* 0x000fd20009fa2670 */
[----:B------:R-:W-:Y:S01]  /*18f0*/  @!P4 IMAD R9, R15, UR11, R0 ;  /* 0x0000000b0f09cc24 */ /* 0x000fe2000f8e0200 */
[----:B------:R-:W-:Y:S01]  /*1900*/  IADD3 R15, R31, 0x6, RZ ;  /* 0x000000061f0f7810 */ /* 0x000fe20007ffe0ff */
[----:B----4-:R-:W-:Y:S01]  /*1910*/  @!P6 FADD.FTZ R28, R28, R12 ;  /* 0x0000000c1c1ce221 */ /* 0x010fe20000010000 */
[----:B------:R-:W-:Y:S02]  /*1920*/  @!P6 FADD.FTZ R29, R29, R13 ;  /* 0x0000000d1d1de221 */ /* 0x000fe40000010000 */
[----:B------:R-:W-:Y:S01]  /*1930*/  ISETP.EQ.OR P6, PT, R15, UR10, P3 ;  /* 0x0000000a0f007c0c */ /* 0x000fe20009fc2670 */
[----:B------:R-:W-:-:S04]  /*1940*/  @!P4 IMAD.WIDE.U32 R8, R9, 0x8, R42 ;  /* 0x000000080908c825 */ /* 0x000fc800078e002a */
[----:B------:R-:W-:Y:S02]  /*1950*/  @!P5 IMAD R11, R45, UR11, R0 ;  /* 0x0000000b2d0bdc24 */ /* 0x000fe4000f8e0200 */
[----:B------:R-:W2:Y:S02]  /*1960*/  @!P4 LDG.E.64 R8, desc[UR8][R8.64] ;  /* 0x000000080808c981 */ /* 0x000ea4000c1e1b00 */
[----:B------:R-:W-:-:S04]  /*1970*/  @!P5 IMAD.WIDE.U32 R10, R11, 0x8, R42 ;  /* 0x000000080b0ad825 */ /* 0x000fc800078e002a */
[----:B------:R-:W-:Y:S02]  /*1980*/  @!P6 IMAD R13, R15, UR11, R0 ;  /* 0x0000000b0f0dec24 */ /* 0x000fe4000f8e0200 */
        /* <DEDUP_REMOVED lines=12> */
[----:B------:R-:W-:Y:S02]  /*1a50*/  @!P4 IMAD R9, R45, UR11, R0 ;  /* 0x0000000b2d09cc24 */ /* 0x000fe4000f8e0200 */
[----:B----4-:R-:W-:Y:S01]  /*1a60*/  @!P6 FADD.FTZ R28, R28, R12 ;  /* 0x0000000c1c1ce221 */ /* 0x010fe20000010000 */
[----:B------:R-:W-:Y:S01]  /*1a70*/  @!P6 FADD.FTZ R29, R29, R13 ;  /* 0x0000000d1d1de221 */ /* 0x000fe20000010000 */
        /* <DEDUP_REMOVED lines=61> */
.L_x_2214:
        /* <DEDUP_REMOVED lines=9> */
[--C-:B------:R-:W-:Y:S02]  /*1ee0*/  @!P0 IMAD R9, R31, UR11, R0.reuse ;  /* 0x0000000b1f098c24 */ /* 0x100fe4000f8e0200 */
[----:B------:R-:W-:Y:S02]  /*1ef0*/  @!P5 IMAD R11, R11, UR11, R0 ;  /* 0x0000000b0b0bdc24 */ /* 0x000fe4000f8e0200 */
[----:B------:R-:W-:-:S04]  /*1f00*/  @!P0 IMAD.WIDE.U32 R8, R9, 0x8, R42 ;  /* 0x0000000809088825 */ /* 0x000fc800078e002a */
[----:B------:R-:W-:Y:S02]  /*1f10*/  @!P5 IMAD.WIDE.U32 R10, R11, 0x8, R42 ;  /* 0x000000080b0ad825 */ /* 0x000fe400078e002a */
[----:B------:R-:W0:Y:S02]  /*1f20*/  @!P0 LDG.E.64 R8, desc[UR8][R8.64] ;  /* 0x0000000808088981 */ /* 0x000e24000c1e1b00 */
[--C-:B------:R-:W-:Y:S02]  /*1f30*/  @!P6 IMAD R13, R13, UR11, R0.reuse ;  /* 0x0000000b0d0dec24 */ /* 0x100fe4000f8e0200 */
[----:B------:R-:W2:Y:S01]  /*1f40*/  @!P5 LDG.E.64 R10, desc[UR8][R10.64] ;  /* 0x000000080a0ad981 */ /* 0x000ea2000c1e1b00 */
[----:B------:R-:W-:Y:S02]  /*1f50*/  @!P4 IMAD R15, R15, UR11, R0 ;  /* 0x0000000b0f0fcc24 */ /* 0x000fe4000f8e0200 */
[----:B------:R-:W-:-:S04]  /*1f60*/  @!P6 IMAD.WIDE.U32 R12, R13, 0x8, R42 ;  /* 0x000000080d0ce825 */ /* 0x000fc800078e002a */
[----:B------:R-:W-:Y:S02]  /*1f70*/  @!P4 IMAD.WIDE.U32 R14, R15, 0x8, R42 ;  /* 0x000000080f0ec825 */ /* 0x000fe400078e002a */
[----:B------:R-:W3:Y:S04]  /*1f80*/  @!P6 LDG.E.64 R12, desc[UR8][R12.64] ;  /* 0x000000080c0ce981 */ /* 0x000ee8000c1e1b00 */
[----:B------:R-:W4:Y:S01]  /*1f90*/  @!P4 LDG.E.64 R14, desc[UR8][R14.64] ;  /* 0x000000080e0ec981 */ /* 0x000f22000c1e1b00 */
[----:B------:R-:W-:-:S04]  /*1fa0*/  IADD3 R31, R31, 0x4, RZ ;  /* 0x000000041f1f7810 */ /* 0x000fc80007ffe0ff */
[----:B------:R-:W-:Y:S01]  /*1fb0*/  IADD3 R45, R31, 0x2, RZ ;  /* 0x000000021f2d7810 */ /* 0x000fe20007ffe0ff */
[----:B0-----:R-:W-:Y:S01]  /*1fc0*/  @!P0 FADD.FTZ R29, R29, R9 ;  /* 0x000000091d1d8221 */ /* 0x001fe20000010000 */
[----:B------:R-:W-:Y:S01]  /*1fd0*/  @!P0 FADD.FTZ R28, R28, R8 ;  /* 0x000000081c1c8221 */ /* 0x000fe20000010000 */
[----:B------:R-:W-:Y:S02]  /*1fe0*/  ISETP.EQ.OR P0, PT, R31, UR10, P3 ;  /* 0x0000000a1f007c0c */ /* 0x000fe40009f02670 */
[----:B--2---:R-:W-:Y:S01]  /*1ff0*/  @!P5 FADD.FTZ R29, R29, R11 ;  /* 0x0000000b1d1dd221 */ /* 0x004fe20000010000 */
[----:B------:R-:W-:Y:S01]  /*2000*/  IADD3 R11, R31, 0x1, RZ ;  /* 0x000000011f0b7810 */ /* 0x000fe20007ffe0ff */
[----:B------:R-:W-:-:S03]  /*2010*/  @!P5 FADD.FTZ R28, R28, R10 ;  /* 0x0000000a1c1cd221 */ /* 0x000fc60000010000 */
[----:B------:R-:W-:Y:S01]  /*2020*/  ISETP.EQ.OR P5, PT, R11, UR10, P3 ;  /* 0x0000000a0b007c0c */ /* 0x000fe20009fa2670 */
[----:B---3--:R-:W-:Y:S01]  /*2030*/  @!P6 FADD.FTZ R28, R28, R12 ;  /* 0x0000000c1c1ce221 */ /* 0x008fe20000010000 */
[----:B------:R-:W-:Y:S01]  /*2040*/  @!P6 FADD.FTZ R29, R29, R13 ;  /* 0x0000000d1d1de221 */ /* 0x000fe20000010000 */
[----:B------:R-:W-:Y:S02]  /*2050*/  IADD3 R13, R31, 0x3, RZ ;  /* 0x000000031f0d7810 */ /* 0x000fe40007ffe0ff */
[----:B------:R-:W-:Y:S01]  /*2060*/  ISETP.EQ.OR P6, PT, R45, UR10, P3 ;  /* 0x0000000a2d007c0c */ /* 0x000fe20009fc2670 */
[----:B----4-:R-:W-:Y:S01]  /*2070*/  @!P4 FADD.FTZ R28, R28, R14 ;  /* 0x0000000e1c1cc221 */ /* 0x010fe20000010000 */
[----:B------:R-:W-:Y:S01]  /*2080*/  @!P4 FADD.FTZ R29, R29, R15 ;  /* 0x0000000f1d1dc221 */ /* 0x000fe20000010000 */
[----:B------:R-:W-:Y:S01]  /*2090*/  ISETP.EQ.OR P4, PT, R13, UR10, P3 ;  /* 0x0000000a0d007c0c */ /* 0x000fe20009f82670 */
[----:B------:R-:W-:-:S04]  /*20a0*/  @!P0 IMAD R9, R31, UR11, R0 ;  /* 0x0000000b1f098c24 */ /* 0x000fc8000f8e0200 */
[----:B------:R-:W-:Y:S02]  /*20b0*/  @!P5 IMAD R11, R11, UR11, R0 ;  /* 0x0000000b0b0bdc24 */ /* 0x000fe4000f8e0200 */
[----:B------:R-:W-:-:S04]  /*20c0*/  @!P0 IMAD.WIDE.U32 R8, R9, 0x8, R42 ;  /* 0x0000000809088825 */ /* 0x000fc800078e002a */
[----:B------:R-:W-:Y:S02]  /*20d0*/  @!P5 IMAD.WIDE.U32 R10, R11, 0x8, R42 ;  /* 0x000000080b0ad825 */ /* 0x000fe400078e002a */
[----:B------:R-:W2:Y:S02]  /*20e0*/  @!P0 LDG.E.64 R8, desc[UR8][R8.64] ;  /* 0x0000000808088981 */ /* 0x000ea4000c1e1b00 */
[--C-:B------:R-:W-:Y:S02]  /*20f0*/  @!P6 IMAD R45, R45, UR11, R0.reuse ;  /* 0x0000000b2d2dec24 */ /* 0x100fe4000f8e0200 */
[----:B------:R-:W-:Y:S01]  /*2100*/  @!P4 IMAD R15, R13, UR11, R0 ;  /* 0x0000000b0d0fcc24 */ /* 0x000fe2000f8e0200 */
[----:B------:R-:W3:Y:S01]  /*2110*/  @!P5 LDG.E.64 R10, desc[UR8][R10.64] ;  /* 0x000000080a0ad981 */ /* 0x000ee2000c1e1b00 */
[----:B------:R-:W-:-:S04]  /*2120*/  @!P6 IMAD.WIDE.U32 R12, R45, 0x8, R42 ;  /* 0x000000082d0ce825 */ /* 0x000fc800078e002a */
[----:B------:R-:W-:Y:S02]  /*2130*/  @!P4 IMAD.WIDE.U32 R14, R15, 0x8, R42 ;  /* 0x000000080f0ec825 */ /* 0x000fe400078e002a */
[----:B------:R-:W4:Y:S04]  /*2140*/  @!P6 LDG.E.64 R12, desc[UR8][R12.64] ;  /* 0x000000080c0ce981 */ /* 0x000f28000c1e1b00 */
[----:B------:R-:W5:Y:S01]  /*2150*/  @!P4 LDG.E.64 R14, desc[UR8][R14.64] ;  /* 0x000000080e0ec981 */ /* 0x000f62000c1e1b00 */
        /* <DEDUP_REMOVED lines=9> */
[----:B------:R-:W-:-:S03]  /*21f0*/  @!P6 FADD.FTZ R29, R29, R13 ;  /* 0x0000000d1d1de221 */ /* 0x000fc60000010000 */
[----:B-----5:R-:W-:Y:S01]  /*2200*/  @!P4 FADD.FTZ R28, R28, R14 ;  /* 0x0000000e1c1cc221 */ /* 0x020fe20000010000 */
[----:B------:R-:W-:-:S07]  /*2210*/  @!P4 FADD.FTZ R29, R29, R15 ;  /* 0x0000000f1d1dc221 */ /* 0x000fce0000010000 */
.L_x_2216:
[----:B------:R-:W-:-:S13]  /*2220*/  ISETP.NE.OR P0, PT, R30, RZ, P0 ;  /* 0x000000ff1e00720c */ /* 0x000fda0000705670 */
[----:B------:R-:W-:Y:S05]  /*2230*/  @!P0 BRA `(.L_x_2212) ;  /* 0x00000000007c8947 */ /* 0x000fea0003800000 */
.L_x_2213:
[C---:B------:R-:W-:Y:S02]  /*2240*/  ISETP.EQ.OR P5, PT, R31.reuse, UR10, P3 ;  /* 0x0000000a1f007c0c */ /* 0x040fe40009fa2670 */
[C---:B------:R-:W-:Y:S02]  /*2250*/  IADD3 R11, R31.reuse, 0x1, RZ ;  /* 0x000000011f0b7810 */ /* 0x040fe40007ffe0ff */
[----:B------:R-:W-:Y:S02]  /*2260*/  IADD3 R13, R31, 0x2, RZ ;  /* 0x000000021f0d7810 */ /* 0x000fe40007ffe0ff */
[----:B------:R-:W-:Y:S02]  /*2270*/  ISETP.EQ.OR P6, PT, R11, UR10, P3 ;  /* 0x0000000a0b007c0c */ /* 0x000fe40009fc2670 */
[----:B------:R-:W-:Y:S02]  /*2280*/  IADD3 R15, R31, 0x3, RZ ;  /* 0x000000031f0f7810 */ /* 0x000fe40007ffe0ff */
[----:B------:R-:W-:-:S02]  /*2290*/  ISETP.EQ.OR P4, PT, R13, UR10, P3 ;  /* 0x0000000a0d007c0c */ /* 0x000fc40009f82670 */
[----:B------:R-:W-:Y:S01]  /*22a0*/  ISETP.EQ.OR P0, PT, R15, UR10, P3 ;  /* 0x0000000a0f007c0c */ /* 0x000fe20009f02670 */
[----:B------:R-:W-:-:S04]  /*22b0*/  @!P5 IMAD R9, R31, UR11, R0 ;  /* 0x0000000b1f09dc24 */ /* 0x000fc8000f8e0200 */
[----:B------:R-:W-:-:S04]  /*22c0*/  @!P5 IMAD.WIDE.U32 R8, R9, 0x8, R42 ;  /* 0x000000080908d825 */ /* 0x000fc800078e002a */
[--C-:B------:R-:W-:Y:S02]  /*22d0*/  @!P6 IMAD R11, R11, UR11, R0.reuse ;  /* 0x0000000b0b0bec24 */ /* 0x100fe4000f8e0200 */
[----:B------:R-:W0:Y:S01]  /*22e0*/  @!P5 LDG.E.64 R8, desc[UR8][R8.64] ;  /* 0x000000080808d981 */ /* 0x000e22000c1e1b00 */
[----:B------:R-:W-:Y:S02]  /*22f0*/  @!P4 IMAD R13, R13, UR11, R0 ;  /* 0x0000000b0d0dcc24 */ /* 0x000fe4000f8e0200 */
[----:B------:R-:W-:-:S04]  /*2300*/  @!P6 IMAD.WIDE.U32 R10, R11, 0x8, R42 ;  /* 0x000000080b0ae825 */ /* 0x000fc800078e002a */
[----:B------:R-:W-:Y:S02]  /*2310*/  @!P0 IMAD R15, R15, UR11, R0 ;  /* 0x0000000b0f0f8c24 */ /* 0x000fe4000f8e0200 */
[--C-:B------:R-:W-:Y:S01]  /*2320*/  @!P4 IMAD.WIDE.U32 R12, R13, 0x8, R42.reuse ;  /* 0x000000080d0cc825 */ /* 0x100fe200078e002a */
[----:B------:R-:W2:Y:S03]  /*2330*/  @!P6 LDG.E.64 R10, desc[UR8][R10.64] ;  /* 0x000000080a0ae981 */ /* 0x000ea6000c1e1b00 */
[----:B------:R-:W-:Y:S02]  /*2340*/  @!P0 IMAD.WIDE.U32 R14, R15, 0x8, R42 ;  /* 0x000000080f0e8825 */ /* 0x000fe400078e002a */
[----:B------:R-:W3:Y:S04]  /*2350*/  @!P4 LDG.E.64 R12, desc[UR8][R12.64] ;  /* 0x000000080c0cc981 */ /* 0x000ee8000c1e1b00 */
[----:B------:R-:W4:Y:S01]  /*2360*/  @!P0 LDG.E.64 R14, desc[UR8][R14.64] ;  /* 0x000000080e0e8981 */ /* 0x000f22000c1e1b00 */
[----:B------:R-:W-:-:S02]  /*2370*/  IADD3 R30, R30, -0x4, RZ ;  /* 0xfffffffc1e1e7810 */ /* 0x000fc40007ffe0ff */
[----:B------:R-:W-:Y:S01]  /*2380*/  IADD3 R31, R31, 0x4, RZ ;  /* 0x000000041f1f7810 */ /* 0x000fe20007ffe0ff */
[----:B0-----:R-:W-:Y:S01]  /*2390*/  @!P5 FADD.FTZ R28, R28, R8 ;  /* 0x000000081c1cd221 */ /* 0x001fe20000010000 */
[----:B------:R-:W-:Y:S01]  /*23a0*/  @!P5 FADD.FTZ R29, R29, R9 ;  /* 0x000000091d1dd221 */ /* 0x000fe20000010000 */
[----:B------:R-:W-:Y:S02]  /*23b0*/  ISETP.NE.AND P5, PT, R30, RZ, PT ;  /* 0x000000ff1e00720c */ /* 0x000fe40003fa5270 */
[----:B--2---:R-:W-:Y:S01]  /*23c0*/  @!P6 FADD.FTZ R28, R28, R10 ;  /* 0x0000000a1c1ce221 */ /* 0x004fe20000010000 */
[----:B------:R-:W-:-:S03]  /*23d0*/  @!P6 FADD.FTZ R29, R29, R11 ;  /* 0x0000000b1d1de221 */ /* 0x000fc60000010000 */
[----:B---3--:R-:W-:Y:S01]  /*23e0*/  @!P4 FADD.FTZ R28, R28, R12 ;  /* 0x0000000c1c1cc221 */ /* 0x008fe20000010000 */
[----:B------:R-:W-:-:S03]  /*23f0*/  @!P4 FADD.FTZ R29, R29, R13 ;  /* 0x0000000d1d1dc221 */ /* 0x000fc60000010000 */
[----:B----4-:R-:W-:Y:S01]  /*2400*/  @!P0 FADD.FTZ R28, R28, R14 ;  /* 0x0000000e1c1c8221 */ /* 0x010fe20000010000 */
[----:B------:R-:W-:Y:S02]  /*2410*/  @!P0 FADD.FTZ R29, R29, R15 ;  /* 0x0000000f1d1d8221 */ /* 0x000fe40000010000 */
[----:B------:R-:W-:Y:S05]  /*2420*/  @P5 BRA `(.L_x_2213) ;  /* 0xfffffffc00845947 */ /* 0x000fea000383ffff */
.L_x_2212:
        /* <DEDUP_REMOVED lines=11> */
.L_x_2218:
[----:B------:R-:W-:Y:S05]  /*24e0*/  BSYNC B0 ;  /* 0x0000000000007941 */ /* 0x000fea0003800000 */
.L_x_2217:
        /* <DEDUP_REMOVED lines=16> */
.L_x_2209:
[----:B------:R-:W-:Y:S01]  /*25f0*/  ULDC.64 UR6, c[0x0][0x218] ;  /* 0x0000860000067ab9 */ /* 0x000fe20000000a00 */
[----:B------:R-:W-:Y:S01]  /*2600*/  LOP3.LUT P0, RZ, R2, UR10, RZ, 0xfc, !PT ;  /* 0x0000000a02ff7c12 */ /* 0x000fe2000f80fcff */
[----:B------:R-:W-:Y:S01]  /*2610*/  ULDC UR14, c[0x0][0x2a4] ;  /* 0x0000a900000e7ab9 */ /* 0x000fe20000000800 */
[----:B------:R-:W-:Y:S01]  /*2620*/  ISETP.EQ.U32.AND P4, PT, RZ, UR6, PT ;  /* 0x00000006ff007c0c */ /* 0x000fe2000bf82070 */
[----:B------:R-:W-:Y:S01]  /*2630*/  UMOV UR6, 0x400 ;  /* 0x0000040000067882 */ /* 0x000fe20000000000 */
[----:B-1----:R-:W-:Y:S01]  /*2640*/  MOV R9, UR13 ;  /* 0x0000000d00097c02 */ /* 0x002fe20008000f00 */
        /* <DEDUP_REMOVED lines=8> */
[----:B------:R-:W-:Y:S02]  /*26d0*/  IADD3.X R15, R10, UR17, RZ, P4, !PT ;  /* 0x000000110a0f7c10 */ /* 0x000fe4000a7fe4ff */
[----:B------:R-:W-:Y:S01]  /*26e0*/  SHF.L.U32 R45, R16, 0x10, RZ ;  /* 0x00000010102d7819 */ /* 0x000fe200000006ff */
[----:B------:R-:W2:Y:S01]  /*26f0*/  @!P0 LDC.64 R30, c[0x0][0x218] ;  /* 0x00008600ff1e8b82 */ /* 0x000ea20000000a00 */
[----:B------:R-:W-:Y:S01]  /*2700*/  @!P0 FMUL.FTZ R8, R28, UR14 ;  /* 0x0000000e1c088c20 */ /* 0x000fe20008410000 */
[----:B------:R-:W-:Y:S02]  /*2710*/  IADD3.X R13, R10, UR19, RZ, P5, !PT ;  /* 0x000000130a0d7c10 */ /* 0x000fe4000affe4ff */
[----:B------:R-:W-:Y:S01]  /*2720*/  SHF.L.U32 R24, R24, 0x10, RZ ;  /* 0x0000001018187819 */ /* 0x000fe200000006ff */
[----:B------:R-:W-:Y:S01]  /*2730*/  IMAD.U32 R43, R26, 0x10000, RZ ;  /* 0x000100001a2b7824 */ /* 0x000fe200078e00ff */
[----:B------:R-:W-:Y:S01]  /*2740*/  ISETP.NE.AND P6, PT, RZ, UR12, PT ;  /* 0x0000000cff007c0c */ /* 0x000fe2000bfc5270 */
[----:B------:R-:W-:Y:S01]  /*2750*/  ULDC.64 UR16, c[0x0][0x278] ;  /* 0x00009e0000107ab9 */ /* 0x000fe20000000a00 */
[----:B-1----:R-:W-:-:S09]  /*2760*/  ULEA UR6, UR7, UR6, 0x18 ;  /* 0x0000000607067291 */ /* 0x002fd2000f8ec03f */
[----:B------:R-:W-:Y:S01]  /*2770*/  @!P3 STS.64 [UR6+0x50], R28 ;  /* 0x0000501cff00b988 */ /* 0x000fe20008000a06 */
[----:B--2---:R-:W-:-:S04]  /*2780*/  @!P0 IMAD.WIDE R30, R9, 0x8, R30 ;  /* 0x00000008091e8825 */ /* 0x004fc800078e021e */
[----:B------:R-:W-:-:S05]  /*2790*/  @!P0 FMUL.FTZ R9, R29, UR14 ;  /* 0x0000000e1d098c20 */ /* 0x000fca0008410000 */
[----:B------:R-:W-:Y:S01]  /*27a0*/  @!P0 STG.E.64 desc[UR8][R30.64], R8 ;  /* 0x000000081e008986 */ /* 0x000fe2000c101b08 */
[----:B------:R-:W-:Y:S06]  /*27b0*/  BAR.SYNC.DEFER_BLOCKING 0x0 ;  /* 0x0000000000007b1d */ /* 0x000fec0000010000 */
[----:B------:R-:W2:Y:S04]  /*27c0*/  LDG.E.U16 R19, desc[UR8][R14.64] ;  /* 0x000000080e137981 */ /* 0x000ea8000c1e1500 */
[----:B------:R-:W3:Y:S04]  /*27d0*/  LDG.E.U16 R40, desc[UR8][R12.64] ;  /* 0x000000080c287981 */ /* 0x000ee8000c1e1500 */
[----:B------:R-:W4:Y:S04]  /*27e0*/  LDG.E.U16 R41, desc[UR8][R14.64+0x2] ;  /* 0x000002080e297981 */ /* 0x000f28000c1e1500 */
[----:B------:R1:W5:Y:S04]  /*27f0*/  LDG.E.U16 R42, desc[UR8][R12.64+0x2] ;  /* 0x000002080c2a7981 */ /* 0x000368000c1e1500 */
[----:B------:R-:W0:Y:S02]  /*2800*/  LDS.64 R10, [UR6+0x50] ;  /* 0x00005006ff0a7984 */ /* 0x000e240008000a00 */
[----:B0-----:R-:W-:-:S04]  /*2810*/  FMUL.FTZ R10, R10, UR14 ;  /* 0x0000000e0a0a7c20 */ /* 0x001fc80008410000 */
[----:B------:R-:W-:-:S04]  /*2820*/  FMUL.FTZ R44, R10, R10 ;  /* 0x0000000a0a2c7220 */ /* 0x000fc80000410000 */
[----:B------:R-:W-:-:S05]  /*2830*/  FFMA.FTZ R11, R11, UR14, -R44 ;  /* 0x0000000e0b0b7c23 */ /* 0x000fca000801082c */
[----:B------:R-:W-:-:S13]  /*2840*/  FSETP.GTU.FTZ.AND P0, PT, R11, RZ, PT ;  /* 0x000000ff0b00720b */ /* 0x000fda0003f1c000 */
[----:B------:R-:W-:Y:S01]  /*2850*/  VOTEU.ANY UP0, P0 ;  /* 0x00000000003f7886 */ /* 0x000fe20000000100 */
[----:B------:R-:W-:-:S04]  /*2860*/  PLOP3.LUT P0, PT, PT, PT, UP0, 0x80, 0x0 ;  /* 0x000000000000781c */ /* 0x000fc80003f0f008 */
[----:B------:R-:W-:-:S09]  /*2870*/  @UP0 ULDC UR6, c[0x0][0x238] ;  /* 0x00008e0000060ab9 */ /* 0x000fd20000000800 */
[----:B------:R-:W-:-:S06]  /*2880*/  @P0 FADD.FTZ R8, R11, UR6 ;  /* 0x000000060b080e21 */ /* 0x000fcc0008010000 */
[----:B------:R-:W0:Y:S01]  /*2890*/  @P0 MUFU.RSQ R8, R8 ;  /* 0x0000000800080308 */ /* 0x000e220000001400 */
[----:B------:R-:W-:Y:S02]  /*28a0*/  SHF.L.U32 R9, R18, 0x10, RZ ;  /* 0x0000001012097819 */ /* 0x000fe400000006ff */
[----:B------:R-:W-:Y:S02]  /*28b0*/  PRMT R18, R26, 0x7632, R18 ;  /* 0x000076321a127816 */ /* 0x000fe40000000012 */
[----:B------:R-:W-:Y:S02]  /*28c0*/  SHF.L.U32 R11, R22, 0x10, RZ ;  /* 0x00000010160b7819 */ /* 0x000fe400000006ff */
[----:B-1----:R-:W-:Y:S02]  /*28d0*/  SHF.L.U32 R13, R17, 0x10, RZ ;  /* 0x00000010110d7819 */ /* 0x002fe400000006ff */
[----:B------:R-:W-:Y:S02]  /*28e0*/  PRMT R31, R20, 0x7632, R31 ;  /* 0x00007632141f7816 */ /* 0x000fe4000000001f */
[----:B------:R-:W-:-:S02]  /*28f0*/  SHF.L.U32 R12, R25, 0x10, RZ ;  /* 0x00000010190c7819 */ /* 0x000fc400000006ff */
[----:B0-----:R-:W-:Y:S02]  /*2900*/  @P0 R2UR UR7, R8 ;  /* 0x00000000080702ca */ /* 0x001fe400000e0000 */
[----:B------:R-:W-:Y:S02]  /*2910*/  PRMT R16, R27, 0x7632, R16 ;  /* 0x000076321b107816 */ /* 0x000fe40000000010 */
[----:B------:R-:W-:Y:S02]  /*2920*/  PRMT R17, R33, 0x7632, R17 ;  /* 0x0000763221117816 */ /* 0x000fe40000000011 */
[----:B------:R-:W-:Y:S02]  /*2930*/  SHF.L.U32 R25, R27, 0x10, RZ ;  /* 0x000000101b197819 */ /* 0x000fe400000006ff */
[----:B------:R-:W-:Y:S02]  /*2940*/  SHF.L.U32 R18, R18, 0x10, RZ ;  /* 0x0000001012127819 */ /* 0x000fe400000006ff */
[----:B------:R-:W-:-:S02]  /*2950*/  SHF.L.U32 R27, R20, 0x10, RZ ;  /* 0x00000010141b7819 */ /* 0x000fc400000006ff */
[----:B------:R-:W-:Y:S02]  /*2960*/  SHF.L.U32 R15, R32, 0x10, RZ ;  /* 0x00000010200f7819 */ /* 0x000fe400000006ff */
[----:B------:R-:W-:Y:S01]  /*2970*/  SHF.L.U32 R33, R33, 0x10, RZ ;  /* 0x0000001021217819 */ /* 0x000fe200000006ff */
[--C-:B------:R-:W-:Y:S01]  /*2980*/  FADD.FTZ R8, R11, -R10.reuse ;  /* 0x8000000a0b087221 */ /* 0x100fe20000010000 */
[----:B------:R-:W-:Y:S01]  /*2990*/  SHF.L.U32 R31, R31, 0x10, RZ ;  /* 0x000000101f1f7819 */ /* 0x000fe200000006ff */
[----:B------:R-:W-:Y:S01]  /*29a0*/  FADD.FTZ R9, -R10, R9 ;  /* 0x000000090a097221 */ /* 0x000fe20000010100 */
[----:B------:R-:W-:Y:S01]  /*29b0*/  SHF.L.U32 R16, R16, 0x10, RZ ;  /* 0x0000001010107819 */ /* 0x000fe200000006ff */
[--C-:B------:R-:W-:Y:S01]  /*29c0*/  FADD.FTZ R11, R24, -R10.reuse ;  /* 0x8000000a180b7221 */ /* 0x100fe20000010000 */
[----:B------:R-:W-:Y:S01]  /*29d0*/  SHF.L.U32 R17, R17, 0x10, RZ ;  /* 0x0000001011117819 */ /* 0x000fe200000006ff */
[----:B------:R-:W-:Y:S01]  /*29e0*/  FADD.FTZ R12, R12, -R10 ;  /* 0x8000000a0c0c7221 */ /* 0x000fe20000010000 */
[----:B------:R-:W-:Y:S01]  /*29f0*/  PRMT R29, R32, 0x7632, R29 ;  /* 0x00007632201d7816 */ /* 0x000fe2000000001d */
[----:B------:R-:W-:Y:S01]  /*2a00*/  FADD.FTZ R24, -R10, R18 ;  /* 0x000000120a187221 */ /* 0x000fe20000010100 */
[----:B------:R-:W-:Y:S01]  /*2a10*/  UMOV UR6, 0x3f800000 ;  /* 0x3f80000000067882 */ /* 0x000fe20000000000 */
[----:B------:R-:W-:Y:S01]  /*2a20*/  ISETP.GE.U32.AND P0, PT, R34, UR16, PT ;  /* 0x0000001022007c0c */ /* 0x000fe2000bf06070 */
[--C-:B------:R-:W-:Y:S01]  /*2a30*/  FADD.FTZ R14, R43, -R10.reuse ;  /* 0x8000000a2b0e7221 */ /* 0x100fe20000010000 */
[--C-:B------:R-:W-:Y:S01]  /*2a40*/  FADD.FTZ R18, R25, -R10.reuse ;  /* 0x8000000a19127221 */ /* 0x100fe20000010000 */
[--C-:B------:R-:W-:Y:S01]  /*2a50*/  FADD.FTZ R20, R27, -R10.reuse ;  /* 0x8000000a1b147221 */ /* 0x100fe20000010000 */
[--C-:B------:R-:W-:Y:S01]  /*2a60*/  FADD.FTZ R15, R15, -R10.reuse ;  /* 0x8000000a0f0f7221 */ /* 0x100fe20000010000 */
[----:B------:R-:W-:Y:S01]  /*2a70*/  FADD.FTZ R33, R33, -R10 ;  /* 0x8000000a21217221 */ /* 0x000fe20000010000 */
[----:B------:R-:W-:Y:S01]  /*2a80*/  @UP0 UMOV UR6, UR7 ;  /* 0x0000000700060c82 */ /* 0x000fe20008000000 */
[C---:B------:R-:W-:Y:S01]  /*2a90*/  FADD.FTZ R27, -R10.reuse, R31 ;  /* 0x0000001f0a1b7221 */ /* 0x040fe20000010100 */
[----:B------:R-:W-:Y:S01]  /*2aa0*/  SHF.L.U32 R29, R29, 0x10, RZ ;  /* 0x000000101d1d7819 */ /* 0x000fe200000006ff */
[C---:B------:R-:W-:Y:S01]  /*2ab0*/  FADD.FTZ R25, -R10.reuse, R16 ;  /* 0x000000100a197221 */ /* 0x040fe20000010100 */
[C---:B------:R-:W-:Y:S01]  /*2ac0*/  FADD.FTZ R30, -R10.reuse, R17 ;  /* 0x000000110a1e7221 */ /* 0x040fe20000010100 */
[----:B------:R-:W-:Y:S01]  /*2ad0*/  FMUL.FTZ R31, R9, UR6 ;  /* 0x00000006091f7c20 */ /* 0x000fe20008410000 */
[----:B------:R-:W-:Y:S01]  /*2ae0*/  FADD.FTZ R22, -R10, R45 ;  /* 0x0000002d0a167221 */ /* 0x000fe20000010100 */
[----:B------:R-:W-:Y:S01]  /*2af0*/  FMUL.FTZ R8, R8, UR6 ;  /* 0x0000000608087c20 */ /* 0x000fe20008410000 */
[----:B------:R-:W-:Y:S01]  /*2b00*/  FMUL.FTZ R11, R11, UR6 ;  /* 0x000000060b0b7c20 */ /* 0x000fe20008410000 */
[----:B------:R-:W-:Y:S01]  /*2b10*/  FMUL.FTZ R9, R12, UR6 ;  /* 0x000000060c097c20 */ /* 0x000fe20008410000 */
[----:B------:R-:W-:Y:S01]  /*2b20*/  ISETP.GE.AND.EX P0, PT, R21, UR17, PT, P0 ;  /* 0x0000001115007c0c */ /* 0x000fe2000bf06300 */
[----:B------:R-:W-:Y:S01]  /*2b30*/  FADD.FTZ R13, -R10, R13 ;  /* 0x0000000d0a0d7221 */ /* 0x000fe20000010100 */
[----:B------:R-:W-:Y:S01]  /*2b40*/  FMUL.FTZ R43, R18, UR6 ;  /* 0x00000006122b7c20 */ /* 0x000fe20008410000 */
[----:B------:R-:W-:Y:S01]  /*2b50*/  FMUL.FTZ R45, R20, UR6 ;  /* 0x00000006142d7c20 */ /* 0x000fe20008410000 */
[----:B------:R-:W-:Y:S01]  /*2b60*/  FMUL.FTZ R15, R15, UR6 ;  /* 0x000000060f0f7c20 */ /* 0x000fe20008410000 */
[----:B------:R-:W-:Y:S01]  /*2b70*/  FMUL.FTZ R33, R33, UR6 ;  /* 0x0000000621217c20 */ /* 0x000fe20008410000 */
[----:B------:R-:W-:Y:S01]  /*2b80*/  FADD.FTZ R29, -R10, R29 ;  /* 0x0000001d0a1d7221 */ /* 0x000fe20000010100 */
[----:B------:R-:W-:Y:S01]  /*2b90*/  ISETP.LT.U32.AND P0, PT, R2, 0x100, !P0 ;  /* 0x000001000200780c */ /* 0x000fe20004701070 */
[----:B------:R-:W-:Y:S01]  /*2ba0*/  FMUL.FTZ R13, R13, UR6 ;  /* 0x000000060d0d7c20 */ /* 0x000fe20008410000 */
[----:B--2---:R-:W-:-:S02]  /*2bb0*/  SHF.L.U32 R19, R19, 0x10, RZ ;  /* 0x0000001013137819 */ /* 0x004fc400000006ff */
[----:B---3--:R-:W-:Y:S02]  /*2bc0*/  SHF.L.U32 R40, R40, 0x10, RZ ;  /* 0x0000001028287819 */ /* 0x008fe400000006ff */
[----:B----4-:R-:W-:Y:S01]  /*2bd0*/  SHF.L.U32 R16, R41, 0x10, RZ ;  /* 0x0000001029107819 */ /* 0x010fe200000006ff */
[----:B------:R-:W-:Y:S01]  /*2be0*/  FMUL.FTZ R41, R14, UR6 ;  /* 0x000000060e297c20 */ /* 0x000fe20008410000 */
[----:B-----5:R-:W-:Y:S01]  /*2bf0*/  SHF.L.U32 R17, R42, 0x10, RZ ;  /* 0x000000102a117819 */ /* 0x020fe200000006ff */
[C-C-:B------:R-:W-:Y:S01]  /*2c00*/  FFMA.FTZ R28, R19.reuse, R8, R40.reuse ;  /* 0x00000008131c7223 */ /* 0x140fe20000010028 */
[C-C-:B------:R-:W-:Y:S01]  /*2c10*/  FFMA.FTZ R20, R19.reuse, R11, R40.reuse ;  /* 0x0000000b13147223 */ /* 0x140fe20000010028 */
[C-C-:B------:R-:W-:Y:S01]  /*2c20*/  FFMA.FTZ R26, R19.reuse, R9, R40.reuse ;  /* 0x00000009131a7223 */ /* 0x140fe20000010028 */
[C-C-:B------:R-:W-:Y:S01]  /*2c30*/  FFMA.FTZ R8, R19.reuse, R41, R40.reuse ;  /* 0x0000002913087223 */ /* 0x140fe20000010028 */
[C-C-:B------:R-:W-:Y:S01]  /*2c40*/  FFMA.FTZ R9, R19.reuse, R43, R40.reuse ;  /* 0x0000002b13097223 */ /* 0x140fe20000010028 */
[C-C-:B------:R-:W-:Y:S01]  /*2c50*/  FFMA.FTZ R10, R19.reuse, R45, R40.reuse ;  /* 0x0000002d130a7223 */ /* 0x140fe20000010028 */
[C-C-:B------:R-:W-:Y:S01]  /*2c60*/  FFMA.FTZ R11, R19.reuse, R15, R40.reuse ;  /* 0x0000000f130b7223 */ /* 0x140fe20000010028 */
[----:B------:R-:W-:Y:S01]  /*2c70*/  FFMA.FTZ R12, R19, R33, R40 ;  /* 0x00000021130c7223 */ /* 0x000fe20000010028 */
        /* <DEDUP_REMOVED lines=12> */
.L_x_2219:
[----:B------:R-:W-:Y:S04]  /*2d40*/  BSSY B0, `(.L_x_2220) ;  /* 0x000000f000007945 */ /* 0x000fe80003800000 */
[----:B------:R-:W-:Y:S05]  /*2d50*/  @P2 BRA `(.L_x_2221) ;  /* 0x0000000000342947 */ /* 0x000fea0003800000 */
        /* <DEDUP_REMOVED lines=13> */
.L_x_2221:
[----:B------:R-:W-:Y:S05]  /*2e30*/  BSYNC B0 ;  /* 0x0000000000007941 */ /* 0x000fea0003800000 */
.L_x_2220:
        /* <DEDUP_REMOVED lines=12> */
.L_x_2222:
        /* <DEDUP_REMOVED lines=14> */
.L_x_2224:
[----:B------:R-:W-:Y:S05]  /*2fe0*/  BSYNC B0 ;  /* 0x0000000000007941 */ /* 0x000fea0003800000 */
.L_x_2223:
[C---:B0-----:R-:W-:Y:S01]  /*2ff0*/  IADD3 R31, R35.reuse, 0x60, RZ ;  /* 0x00000060231f7810 */ /* 0x041fe20007ffe0ff */
[----:B-1----:R-:W-:Y:S01]  /*3000*/  FMUL.FTZ R18, R22, UR6 ;  /* 0x0000000616127c20 */ /* 0x002fe20008410000 */
[----:B------:R-:W-:Y:S01]  /*3010*/  IADD3 R15, R35, 0x80, RZ ;  /* 0x00000080230f7810 */ /* 0x000fe20007ffe0ff */
[----:B------:R-:W-:Y:S01]  /*3020*/  FMUL.FTZ R24, R24, UR6 ;  /* 0x0000000618187c20 */ /* 0x000fe20008410000 */
[----:B------:R-:W-:Y:S01]  /*3030*/  SHF.R.S32.HI R14, RZ, 0x1f, R4 ;  /* 0x0000001fff0e7819 */ /* 0x000fe20000011404 */
[----:B------:R-:W-:Y:S01]  /*3040*/  FMUL.FTZ R22, R25, UR6 ;  /* 0x0000000619167c20 */ /* 0x000fe20008410000 */
[----:B------:R-:W-:Y:S01]  /*3050*/  SHF.R.S32.HI R13, RZ, 0x1f, R6 ;  /* 0x0000001fff0d7819 */ /* 0x000fe20000011406 */
[----:B------:R-:W-:Y:S01]  /*3060*/  FMUL.FTZ R32, R27, UR6 ;  /* 0x000000061b207c20 */ /* 0x000fe20008410000 */
[----:B------:R-:W-:Y:S01]  /*3070*/  ISETP.GE.U32.AND P5, PT, R31, UR16, PT ;  /* 0x000000101f007c0c */ /* 0x000fe2000bfa6070 */
[----:B------:R-:W-:Y:S01]  /*3080*/  FMUL.FTZ R40, R29, UR6 ;  /* 0x000000061d287c20 */ /* 0x000fe20008410000 */
[----:B------:R-:W-:Y:S01]  /*3090*/  ISETP.GE.U32.AND P0, PT, R15, UR16, PT ;  /* 0x000000100f007c0c */ /* 0x000fe2000bf06070 */
[----:B------:R-:W-:Y:S01]  /*30a0*/  FMUL.FTZ R30, R30, UR6 ;  /* 0x000000061e1e7c20 */ /* 0x000fe20008410000 */
[----:B------:R-:W-:Y:S01]  /*30b0*/  ISETP.GE.U32.AND P2, PT, R4, UR16, PT ;  /* 0x0000001004007c0c */ /* 0x000fe2000bf46070 */
[C---:B------:R-:W-:Y:S01]  /*30c0*/  FFMA.FTZ R25, R16.reuse, R24, R17 ;  /* 0x0000001810197223 */ /* 0x040fe20000010011 */
[----:B------:R-:W-:Y:S01]  /*30d0*/  SHF.R.S32.HI R28, RZ, 0x1f, R31 ;  /* 0x0000001fff1c7819 */ /* 0x000fe2000001141f */
[C---:B------:R-:W-:Y:S01]  /*30e0*/  FFMA.FTZ R22, R16.reuse, R22, R17 ;  /* 0x0000001610167223 */ /* 0x040fe20000010011 */
[----:B------:R-:W-:Y:S01]  /*30f0*/  SHF.R.S32.HI R20, RZ, 0x1f, R15 ;  /* 0x0000001fff147819 */ /* 0x000fe2000001140f */
[--C-:B------:R-:W-:Y:S01]  /*3100*/  FFMA.FTZ R27, R16, R32, R17.reuse ;  /* 0x00000020101b7223 */ /* 0x100fe20000010011 */
[----:B------:R-:W-:Y:S01]  /*3110*/  ISETP.GE.U32.AND P3, PT, R6, UR16, PT ;  /* 0x0000001006007c0c */ /* 0x000fe2000bf66070 */
[C-C-:B------:R-:W-:Y:S01]  /*3120*/  FFMA.FTZ R24, R16.reuse, R40, R17.reuse ;  /* 0x0000002810187223 */ /* 0x140fe20000010011 */
[----:B------:R-:W-:Y:S01]  /*3130*/  ISETP.GE.U32.AND P4, PT, R5, UR16, PT ;  /* 0x0000001005007c0c */ /* 0x000fe2000bf86070 */
[--C-:B------:R-:W-:Y:S01]  /*3140*/  FFMA.FTZ R29, R16, R30, R17.reuse ;  /* 0x0000001e101d7223 */ /* 0x100fe20000010011 */
[----:B------:R-:W-:Y:S01]  /*3150*/  ISETP.GE.AND.EX P5, PT, R28, UR17, PT, P5 ;  /* 0x000000111c007c0c */ /* 0x000fe2000bfa6350 */
[----:B------:R-:W-:Y:S01]  /*3160*/  FFMA.FTZ R33, R16, R18, R17 ;  /* 0x0000001210217223 */ /* 0x000fe20000010011 */
[----:B------:R-:W-:-:S02]  /*3170*/  ISETP.GE.AND.EX P0, PT, R20, UR17, PT, P0 ;  /* 0x0000001114007c0c */ /* 0x000fc4000bf06300 */
[----:B------:R-:W-:Y:S02]  /*3180*/  ISETP.GE.AND.EX P2, PT, R14, UR17, PT, P2 ;  /* 0x000000110e007c0c */ /* 0x000fe4000bf46320 */
[----:B------:R-:W-:Y:S02]  /*3190*/  ISETP.GE.AND.EX P3, PT, R13, UR17, PT, P3 ;  /* 0x000000110d007c0c */ /* 0x000fe4000bf66330 */
[----:B------:R-:W-:Y:S02]  /*31a0*/  ISETP.GE.AND.EX P4, PT, R23, UR17, PT, P4 ;  /* 0x0000001117007c0c */ /* 0x000fe4000bf86340 */
[C---:B------:R-:W-:Y:S02]  /*31b0*/  ISETP.LT.U32.AND P5, PT, R2.reuse, 0x100, !P5 ;  /* 0x000001000200780c */ /* 0x040fe40006fa1070 */
[C---:B------:R-:W-:Y:S02]  /*31c0*/  ISETP.LT.U32.AND P0, PT, R2.reuse, 0x100, !P0 ;  /* 0x000001000200780c */ /* 0x040fe40004701070 */
[----:B------:R-:W-:-:S02]  /*31d0*/  ISETP.LT.U32.AND P2, PT, R2, 0x100, !P2 ;  /* 0x000001000200780c */ /* 0x000fc40005741070 */
        /* <DEDUP_REMOVED lines=13> */
.L_x_2225:
[----:B------:R-:W-:Y:S04]  /*32b0*/  BSSY B0, `(.L_x_2226) ;  /* 0x0000010000007945 */ /* 0x000fe80003800000 */
[----:B------:R-:W-:Y:S05]  /*32c0*/  @P1 BRA `(.L_x_2227) ;  /* 0x0000000000381947 */ /* 0x000fea0003800000 */
[----:B------:R-:W-:Y:S01]  /*32d0*/  IADD3 R19, R35, 0x40, RZ ;  /* 0x0000004023137810 */ /* 0x000fe20007ffe0ff */
[----:B------:R-:W-:Y:S01]  /*32e0*/  ULDC.64 UR14, c[0x0][0x270] ;  /* 0x00009c00000e7ab9 */ /* 0x000fe20000000a00 */
[----:B------:R-:W-:Y:S02]  /*32f0*/  MOV R17, R37 ;  /* 0x0000002500117202 */ /* 0x000fe40000000f00 */
[----:B------:R-:W-:Y:S02]  /*3300*/  SHF.R.S32.HI R16, RZ, 0x1f, R19 ;  /* 0x0000001fff107819 */ /* 0x000fe40000011413 */
[----:B------:R-:W-:-:S03]  /*3310*/  F2FP.BF16.F32.PACK_AB R33, R33, R26 ;  /* 0x0000001a2121723e */ /* 0x000fc600000010ff */
[----:B------:R-:W-:Y:S01]  /*3320*/  IMAD R18, R16, UR14, RZ ;  /* 0x0000000e10127c24 */ /* 0x000fe2000f8e02ff */
[----:B------:R-:W-:-:S05]  /*3330*/  MOV R16, R38 ;  /* 0x0000002600107202 */ /* 0x000fca0000000f00 */
[----:B------:R-:W-:-:S04]  /*3340*/  IMAD.WIDE.U32 R16, R19, UR14, R16 ;  /* 0x0000000e13107c25 */ /* 0x000fc8000f8e0010 */
[----:B------:R-:W-:Y:S01]  /*3350*/  IMAD R19, R19, UR15, R18 ;  /* 0x0000000f13137c24 */ /* 0x000fe2000f8e0212 */
[----:B------:R-:W-:Y:S02]  /*3360*/  ULDC.64 UR14, c[0x0][0x210] ;  /* 0x00008400000e7ab9 */ /* 0x000fe40000000a00 */
[----:B------:R-:W-:Y:S02]  /*3370*/  LEA R18, P1, R16, UR14, 0x1 ;  /* 0x0000000e10127c11 */ /* 0x000fe4000f8208ff */
[----:B------:R-:W-:-:S04]  /*3380*/  IADD3 R19, R17, R19, RZ ;  /* 0x0000001311137210 */ /* 0x000fc80007ffe0ff */
[----:B------:R-:W-:-:S05]  /*3390*/  LEA.HI.X R19, R16, UR15, R19, 0x1, P1 ;  /* 0x0000000f10137c11 */ /* 0x000fca00088f0c13 */
[----:B------:R0:W-:Y:S02]  /*33a0*/  STG.E desc[UR8][R18.64], R33 ;  /* 0x0000002112007986 */ /* 0x0001e4000c101908 */
.L_x_2227:
[----:B------:R-:W-:Y:S05]  /*33b0*/  BSYNC B0 ;  /* 0x0000000000007941 */ /* 0x000fea0003800000 */
.L_x_2226:
        /* <DEDUP_REMOVED lines=11> */
.L_x_2228:
[----:B------:R-:W-:Y:S04]  /*3470*/  BSSY B0, `(.L_x_2229) ;  /* 0x000000e000007945 */ /* 0x000fe80003800000 */
[----:B------:R-:W-:Y:S05]  /*3480*/  @!P5 BRA `(.L_x_2230) ;  /* 0x000000000030d947 */ /* 0x000fea0003800000 */
        /* <DEDUP_REMOVED lines=8> */
[----:B0-----:R-:W-:Y:S02]  /*3510*/  LEA R18, P1, R16, UR14, 0x1 ;  /* 0x0000000e10127c11 */ /* 0x001fe4000f8208ff */
[----:B------:R-:W-:-:S04]  /*3520*/  IADD3 R31, R17, R31, RZ ;  /* 0x0000001f111f7210 */ /* 0x000fc80007ffe0ff */
[----:B------:R-:W-:-:S05]  /*3530*/  LEA.HI.X R19, R16, UR15, R31, 0x1, P1 ;  /* 0x0000000f10137c11 */ /* 0x000fca00088f0c1f */
[----:B------:R1:W-:Y:S02]  /*3540*/  STG.E desc[UR8][R18.64], R25 ;  /* 0x0000001912007986 */ /* 0x0003e4000c101908 */
.L_x_2230:
[----:B------:R-:W-:Y:S05]  /*3550*/  BSYNC B0 ;  /* 0x0000000000007941 */ /* 0x000fea0003800000 */
.L_x_2229:
        /* <DEDUP_REMOVED lines=11> */
.L_x_2231:
        /* <DEDUP_REMOVED lines=10> */
[----:B01----:R-:W-:Y:S02]  /*36b0*/  LEA R18, P0, R16, UR14, 0x1 ;  /* 0x0000000e10127c11 */ /* 0x003fe4000f8008ff */
[----:B------:R-:W-:-:S04]  /*36c0*/  IADD3 R15, R17, R15, RZ ;  /* 0x0000000f110f7210 */ /* 0x000fc80007ffe0ff */
[----:B------:R-:W-:-:S05]  /*36d0*/  LEA.HI.X R19, R16, UR15, R15, 0x1, P0 ;  /* 0x0000000f10137c11 */ /* 0x000fca00080f0c0f */
[----:B------:R2:W-:Y:S02]  /*36e0*/  STG.E desc[UR8][R18.64], R9 ;  /* 0x0000000912007986 */ /* 0x0005e4000c101908 */
.L_x_2233:
[----:B------:R-:W-:Y:S05]  /*36f0*/  BSYNC B0 ;  /* 0x0000000000007941 */ /* 0x000fea0003800000 */
.L_x_2232:
[----:B------:R-:W-:Y:S05]  /*3700*/  @!P6 BRA `(.L_x_2234) ;  /* 0x000000000028e947 */ /* 0x000fea0003800000 */
[----:B------:R-:W-:Y:S01]  /*3710*/  FMUL.FTZ R8, R10, -1.4426950216293334961 ;  /* 0xbfb8aa3b0a087820 */ /* 0x000fe20000410000 */
[----:B------:R-:W-:-:S05]  /*3720*/  FMUL.FTZ R15, R27, -1.4426950216293334961 ;  /* 0xbfb8aa3b1b0f7820 */ /* 0x000fca0000410000 */
[----:B------:R-:W2:Y:S08]  /*3730*/  MUFU.EX2 R8, R8 ;  /* 0x0000000800087308 */ /* 0x000eb00000000800 */
[----:B------:R-:W3:Y:S01]  /*3740*/  MUFU.EX2 R15, R15 ;  /* 0x0000000f000f7308 */ /* 0x000ee20000000800 */
[----:B--2---:R-:W-:-:S07]  /*3750*/  FADD.FTZ R9, R8, 1 ;  /* 0x3f80000008097421 */ /* 0x004fce0000010000 */
[----:B------:R-:W2:Y:S01]  /*3760*/  MUFU.RCP R9, R9 ;  /* 0x0000000900097308 */ /* 0x000ea20000001000 */
[----:B---3--:R-:W-:-:S07]  /*3770*/  FADD.FTZ R16, R15, 1 ;  /* 0x3f8000000f107421 */ /* 0x008fce0000010000 */
[----:B------:R-:W3:Y:S01]  /*3780*/  MUFU.RCP R16, R16 ;  /* 0x0000001000107308 */ /* 0x000ee20000001000 */
[----:B--2---:R-:W-:Y:S01]  /*3790*/  FMUL.FTZ R10, R10, R9 ;  /* 0x000000090a0a7220 */ /* 0x004fe20000410000 */
[----:B---3--:R-:W-:-:S07]  /*37a0*/  FMUL.FTZ R27, R27, R16 ;  /* 0x000000101b1b7220 */ /* 0x008fce0000410000 */
.L_x_2234:
[----:B------:R-:W-:Y:S04]  /*37b0*/  BSSY B0, `(.L_x_2235) ;  /* 0x000000e000007945 */ /* 0x000fe80003800000 */
[----:B------:R-:W-:Y:S05]  /*37c0*/  @!P2 BRA `(.L_x_2236) ;  /* 0x000000000030a947 */ /* 0x000fea0003800000 */
[----:B------:R-:W-:Y:S01]  /*37d0*/  ULDC.64 UR14, c[0x0][0x270] ;  /* 0x00009c00000e7ab9 */ /* 0x000fe20000000a00 */
[----:B------:R-:W-:Y:S01]  /*37e0*/  MOV R15, R37 ;  /* 0x00000025000f7202 */ /* 0x000fe20000000f00 */
[----:B--2---:R-:W-:Y:S01]  /*37f0*/  IMAD R9, R14, UR14, RZ ;  /* 0x0000000e0e097c24 */ /* 0x004fe2000f8e02ff */
        /* <DEDUP_REMOVED lines=9> */
.L_x_2236:
[----:B------:R-:W-:Y:S05]  /*3890*/  BSYNC B0 ;  /* 0x0000000000007941 */ /* 0x000fea0003800000 */
.L_x_2235:
[----:B------:R-:W-:Y:S05]  /*38a0*/  @!P6 BRA `(.L_x_2237) ;  /* 0x000000000028e947 */ /* 0x000fea0003800000 */
[----:B------:R-:W-:Y:S01]  /*38b0*/  FMUL.FTZ R14, R24, -1.4426950216293334961 ;  /* 0xbfb8aa3b180e7820 */ /* 0x000fe20000410000 */
[----:B---3--:R-:W-:-:S05]  /*38c0*/  FMUL.FTZ R8, R11, -1.4426950216293334961 ;  /* 0xbfb8aa3b0b087820 */ /* 0x008fca0000410000 */
[----:B------:R-:W3:Y:S08]  /*38d0*/  MUFU.EX2 R14, R14 ;  /* 0x0000000e000e7308 */ /* 0x000ef00000000800 */
[----:B------:R-:W2:Y:S01]  /*38e0*/  MUFU.EX2 R8, R8 ;  /* 0x0000000800087308 */ /* 0x000ea20000000800 */
[----:B---3--:R-:W-:-:S07]  /*38f0*/  FADD.FTZ R15, R14, 1 ;  /* 0x3f8000000e0f7421 */ /* 0x008fce0000010000 */
[----:B------:R-:W3:Y:S01]  /*3900*/  MUFU.RCP R15, R15 ;  /* 0x0000000f000f7308 */ /* 0x000ee20000001000 */
[----:B--2---:R-:W-:-:S07]  /*3910*/  FADD.FTZ R9, R8, 1 ;  /* 0x3f80000008097421 */ /* 0x004fce0000010000 */
[----:B------:R-:W2:Y:S01]  /*3920*/  MUFU.RCP R10, R9 ;  /* 0x00000009000a7308 */ /* 0x000ea20000001000 */
[----:B---3--:R-:W-:Y:S01]  /*3930*/  FMUL.FTZ R24, R24, R15 ;  /* 0x0000000f18187220 */ /* 0x008fe20000410000 */
[----:B--2---:R-:W-:-:S07]  /*3940*/  FMUL.FTZ R11, R11, R10 ;  /* 0x0000000a0b0b7220 */ /* 0x004fce0000410000 */
.L_x_2237:
[----:B------:R-:W-:Y:S04]  /*3950*/  BSSY B0, `(.L_x_2238) ;  /* 0x000000e000007945 */ /* 0x000fe80003800000 */
[----:B------:R-:W-:Y:S05]  /*3960*/  @!P3 BRA `(.L_x_2239) ;  /* 0x000000000030b947 */ /* 0x000fea0003800000 */
[----:B------:R-:W-:Y:S01]  /*3970*/  ULDC.64 UR14, c[0x0][0x270] ;  /* 0x00009c00000e7ab9 */ /* 0x000fe20000000a00 */
[----:B---3--:R-:W-:Y:S01]  /*3980*/  MOV R8, R38 ;  /* 0x0000002600087202 */ /* 0x008fe20000000f00 */
[----:B------:R-:W-:Y:S01]  /*3990*/  IMAD R13, R13, UR14, RZ ;  /* 0x0000000e0d0d7c24 */ /* 0x000fe2000f8e02ff */
[----:B--2---:R-:W-:Y:S02]  /*39a0*/  MOV R9, R37 ;  /* 0x0000002500097202 */ /* 0x004fe40000000f00 */
        /* <DEDUP_REMOVED lines=8> */
.L_x_2239:
[----:B------:R-:W-:Y:S05]  /*3a30*/  BSYNC B0 ;  /* 0x0000000000007941 */ /* 0x000fea0003800000 */
.L_x_2238:
[----:B------:R-:W-:Y:S05]  /*3a40*/  @!P6 BRA `(.L_x_2240) ;  /* 0x000000000028e947 */ /* 0x000fea0003800000 */
[----:B---34-:R-:W-:Y:S01]  /*3a50*/  FMUL.FTZ R8, R12, -1.4426950216293334961 ;  /* 0xbfb8aa3b0c087820 */ /* 0x018fe20000410000 */
        /* <DEDUP_REMOVED lines=9> */
.L_x_2240:
[----:B------:R-:W-:Y:S04]  /*3af0*/  BSSY B0, `(.L_x_2241) ;  /* 0x000000d000007945 */ /* 0x000fe80003800000 */
[----:B------:R-:W-:Y:S05]  /*3b00*/  @!P4 BRA `(.L_x_2242) ;  /* 0x00000000002cc947 */ /* 0x000fea0003800000 */
[----:B------:R-:W-:Y:S01]  /*3b10*/  ULDC.64 UR6, c[0x0][0x270] ;  /* 0x00009c0000067ab9 */ /* 0x000fe20000000a00 */
[----:B------:R-:W-:Y:S01]  /*3b20*/  MOV R36, R38 ;  /* 0x0000002600247202 */ /* 0x000fe20000000f00 */
[----:B---34-:R-:W-:Y:S01]  /*3b30*/  IMAD R8, R23, UR6, RZ ;  /* 0x0000000617087c24 */ /* 0x018fe2000f8e02ff */
[----:B------:R-:W-:-:S03]  /*3b40*/  F2FP.BF16.F32.PACK_AB R29, R29, R12 ;  /* 0x0000000c1d1d723e */ /* 0x000fc600000010ff */
[----:B------:R-:W-:-:S04]  /*3b50*/  IMAD.WIDE.U32 R36, R5, UR6, R36 ;  /* 0x0000000605247c25 */ /* 0x000fc8000f8e0024 */
[----:B--2---:R-:W-:Y:S01]  /*3b60*/  IMAD R9, R5, UR7, R8 ;  /* 0x0000000705097c24 */ /* 0x004fe2000f8e0208 */
[----:B------:R-:W-:Y:S02]  /*3b70*/  ULDC.64 UR6, c[0x0][0x210] ;  /* 0x0000840000067ab9 */ /* 0x000fe40000000a00 */
[----:B------:R-:W-:Y:S02]  /*3b80*/  LEA R8, P0, R36, UR6, 0x1 ;  /* 0x0000000624087c11 */ /* 0x000fe4000f8008ff */
[----:B------:R-:W-:-:S04]  /*3b90*/  IADD3 R9, R37, R9, RZ ;  /* 0x0000000925097210 */ /* 0x000fc80007ffe0ff */
[----:B------:R-:W-:-:S05]  /*3ba0*/  LEA.HI.X R9, R36, UR7, R9, 0x1, P0 ;  /* 0x0000000724097c11 */ /* 0x000fca00080f0c09 */
[----:B------:R2:W-:Y:S02]  /*3bb0*/  STG.E desc[UR8][R8.64], R29 ;  /* 0x0000001d08007986 */ /* 0x0005e4000c101908 */
.L_x_2242:
[----:B------:R-:W-:Y:S05]  /*3bc0*/  BSYNC B0 ;  /* 0x0000000000007941 */ /* 0x000fea0003800000 */
.L_x_2241:
[----:B------:R-:W-:Y:S02]  /*3bd0*/  UIADD3 UR13, UR11, UR13, URZ ;  /* 0x0000000d0b0d7290 */ /* 0x000fe4000fffe03f */
[----:B------:R-:W-:Y:S02]  /*3be0*/  UIADD3 UR4, UR4, 0x1, URZ ;  /* 0x0000000104047890 */ /* 0x000fe4000fffe03f */
[----:B------:R-:W-:-:S06]  /*3bf0*/  UISETP.GE.AND UP0, UPT, UR13, UR5, UPT ;  /* 0x000000050d00728c */ /* 0x000fcc000bf06270 */
[----:B------:R-:W-:-:S13]  /*3c00*/  PLOP3.LUT P0, PT, PT, PT, UP0, 0x80, 0x0 ;  /* 0x000000000000781c */ /* 0x000fda0003f0f008 */
[----:B------:R-:W-:Y:S05]  /*3c10*/  @!P0 BRA `(.L_x_2243) ;  /* 0xffffffc400788947 */ /* 0x000fea000383ffff */
[----:B------:R-:W-:Y:S05]  /*3c20*/  EXIT ;  /* 0x000000000000794d */ /* 0x000fea0003800000 */
.L_x_2244:
        /* <DEDUP_REMOVED lines=13> */
.L_x_3338:


//--------------------- .text._Z35group_norm_nhwc_fwd_one_pass_kernelI11Bf16IOBf16WLi512ELi16ELi256EEv26Group_norm_nhwc_fwd_params --------------------------
	.section	.text._Z35group_norm_nhwc_fwd_one_pass_kernelI11Bf16IOBf16WLi512ELi16ELi256EEv26Group_norm_nhwc_fwd_params,"ax",@progbits
	.align	128
        .global         _Z35group_norm_nhwc_fwd_one_pass_kernelI11Bf16IOBf16WLi512ELi16ELi256EEv26Group_norm_nhwc_fwd_params
        .type           _Z35group_norm_nhwc_fwd_one_pass_kernelI11Bf16IOBf16WLi512ELi16ELi256EEv26Group_norm_nhwc_fwd_params,@function
        .size           _Z35group_norm_nhwc_fwd_one_pass_kernelI11Bf16IOBf16WLi512ELi16ELi256EEv26Group_norm_nhwc_fwd_params,(.L_x_3339 - _Z35group_norm_nhwc_fwd_one_pass_kernelI11Bf16IOBf16WLi512ELi16ELi256EEv26Group_norm_nhwc_fwd_params)
        .other          _Z35group_norm_nhwc_fwd_one_pass_kernelI11Bf16IOBf16WLi512ELi16ELi256EEv26Group_norm_nhwc_fwd_params,@"STO_CUDA_ENTRY STV_DEFAULT"
_Z35group_norm_nhwc_fwd_one_pass_kernelI11Bf16IOBf16WLi512ELi16ELi256EEv26Group_norm_nhwc_fwd_params:
.text._Z35group_norm_nhwc_fwd_one_pass_kernelI11Bf16IOBf16WLi512ELi16ELi256EEv26Group_norm_nhwc_fwd_params:
        /* <DEDUP_REMOVED lines=21> */
.L_x_2306:
[----:B0--34-:R-:W0:Y:S01]  /*0150*/  LDC R11, c[0x0][0x288] ;  /* 0x0000a200ff0b7b82 */ /* 0x019e220000000800 */
        /* <DEDUP_REMOVED lines=24> */
[----:B-1----:R-:W-:-:S04]  /*02e0*/  IMAD R4, R9, UR7, R4 ;  /* 0x0000000709047c24 */ /* 0x002fc8000f8e0204 */
[C---:B------:R-:W-:Y:S01]  /*02f0*/  VIADD R23, R4.reuse, 0x60 ;  /* 0x0000006004177836 */ /* 0x040fe20000000000 */
[C---:B------:R-:W-:Y:S01]  /*0300*/  IADD3 R8, R4.reuse, 0x80, RZ ;  /* 0x0000008004087810 */ /* 0x040fe20007ffe0ff */
[----:B------:R-:W-:-:S04]  /*0310*/  VIADD R57, R4, 0x180 ;  /* 0x0000018004397836 */ /* 0x000fc80000000000 */
        /* <DEDUP_REMOVED lines=37> */
[----:B------:R-:W-:-:S02]  /*0570*/  P2R R54, PR, RZ, 0x20 ;  /* 0x00000020ff367803 */ /* 0x000fc40000000000 */
[----:B------:R-:W-:Y:S01]  /*0580*/  ISETP.GE.OR.EX P6, PT, R25, UR15, P4, P2 ;  /* 0x0000000f19007c0c */ /* 0x000fe2000a7c6720 */
[----:B------:R-:W3:Y:S01]  /*0590*/  @!P1 LDC.64 R16, c[0x0][0x270] ;  /* 0x00009c00ff109b82 */ /* 0x000ee20000000a00 */
[----:B------:R-:W-:Y:S01]  /*05a0*/  IADD3 R61, R59, R61, RZ ;  /* 0x0000003d3b3d7210 */ /* 0x000fe20007ffe0ff */
[----:B0-----:R-:W-:Y:S01]  /*05b0*/  @!P3 IMAD R10, R5, R28, RZ ;  /* 0x0000001c050ab224 */ /* 0x001fe200078e02ff */
[----:B------:R-:W-:Y:S02]  /*05c0*/  @!P3 MOV R60, R58 ;  /* 0x0000003a003cb202 */ /* 0x000fe40000000f00 */
[----:B------:R-:W-:Y:S01]  /*05d0*/  SHF.R.S32.HI R65, RZ, 0x1f, R57 ;  /* 0x0000001fff417819 */ /* 0x000fe20000011439 */
[C---:B------:R-:W-:Y:S01]  /*05e0*/  @!P3 IMAD R29, R4.reuse, R29, R10 ;  /* 0x0000001d041db224 */ /* 0x040fe200078e020a */
[----:B------:R-:W-:Y:S01]  /*05f0*/  P2R R55, PR, RZ, 0x40 ;  /* 0x00000040ff377803 */ /* 0x000fe20000000000 */
[----:B------:R-:W0:Y:S01]  /*0600*/  @!P0 LDC.64 R32, c[0x0][0x220] ;  /* 0x00008800ff208b82 */ /* 0x000e220000000a00 */
[----:B------:R-:W-:Y:S01]  /*0610*/  @!P3 IMAD.WIDE.U32 R20, R4, R28, R60 ;  /* 0x0000001c0414b225 */ /* 0x000fe200078e003c */
[----:B------:R-:W-:-:S04]  /*0620*/  P2R R28, PR, RZ, 0x1 ;  /* 0x00000001ff1c7803 */ /* 0x000fc80000000000 */
        /* <DEDUP_REMOVED lines=21> */
[----:B------:R-:W-:Y:S01]  /*0780*/  @!P1 IADD3 R10, R17, R31, RZ ;  /* 0x0000001f110a9210 */ /* 0x000fe20007ffe0ff */
[----:B------:R-:W-:Y:S01]  /*0790*/  @!P5 IMAD.MOV.U32 R17, RZ, RZ, R61 ;  /* 0x000000ffff11d224 */ /* 0x000fe200078e003d */
[----:B----4-:R-:W-:-:S02]  /*07a0*/  @!P1 LEA R44, P2, R16, R44, 0x1 ;  /* 0x0000002c102c9211 */ /* 0x010fc400078408ff */
[----:B------:R-:W-:Y:S01]  /*07b0*/  @!P6 MOV R18, R58 ;  /* 0x0000003a0012e202 */ /* 0x000fe20000000f00 */
[----:B------:R-:W3:Y:S01]  /*07c0*/  @!P5 LDC.64 R42, c[0x0][0x220] ;  /* 0x00008800ff2adb82 */ /* 0x000ee20000000a00 */
[----:B-1----:R-:W-:Y:S01]  /*07d0*/  @!P6 IMAD R20, R25, R14, RZ ;  /* 0x0000000e1914e224 */ /* 0x002fe200078e02ff */
[----:B------:R-:W-:Y:S02]  /*07e0*/  @!P1 LEA.HI.X R45, R16, R45, R10, 0x1, P2 ;  /* 0x0000002d102d9211 */ /* 0x000fe400010f0c0a */
[----:B------:R-:W-:Y:S01]  /*07f0*/  @!P5 MOV R16, R58 ;  /* 0x0000003a0010d202 */ /* 0x000fe20000000f00 */
[C---:B------:R-:W-:Y:S02]  /*0800*/  @!P6 IMAD R21, R23.reuse, R15, R20 ;  /* 0x0000000f1715e224 */ /* 0x040fe400078e0214 */
        /* <DEDUP_REMOVED lines=53> */
[----:B------:R-:W-:-:S03]  /*0b60*/  IADD3 R15, R4, 0x100, RZ ;  /* 0x00000100040f7810 */ /* 0x000fc60007ffe0ff */
[----:B------:R-:W-:Y:S01]  /*0b70*/  @!P0 IMAD.IADD R8, R13, 0x1, R17 ;  /* 0x000000010d088824 */ /* 0x000fe200078e0211 */
        /* <DEDUP_REMOVED lines=109> */
[----:B------:R-:W-:-:S04]  /*1250*/  @!P5 IMAD.WIDE.U32 R12, R57, R12, R64 ;  /* 0x0000000c390cd225 */ /* 0x000fc800078e0040 */
[----:B------:R-:W-:Y:S01]  /*1260*/  @!P5 IMAD.IADD R10, R13, 0x1, R67 ;  /* 0x000000010d0ad824 */ /* 0x000fe200078e0243 */
        /* <DEDUP_REMOVED lines=36> */
[----:B------:R-:W-:Y:S02]  /*14b0*/  ISETP.NE.AND P2, PT, R31, RZ, PT ;  /* 0x000000ff1f00720c */ /* 0x000fe40003f45270 */
[----:B------:R-:W-:Y:S02]  /*14c0*/  MOV R31, RZ ;  /* 0x000000ff001f7202 */ /* 0x000fe40000000f00 */
[----:B0-----:R-:W-:Y:S02]  /*14d0*/  CS2R R32, SRZ ;  /* 0x0000000000207805 */ /* 0x001fe4000001ff00 */
[----:B------:R-:W-:-:S04]  /*14e0*/  CS2R R34, SRZ ;  /* 0x0000000000227805 */ /* 0x000fc8000001ff00 */
[----:B------:R-:W2:Y:S04]  /*14f0*/  @!P5 LDG.E R33, desc[UR10][R26.64] ;  /* 0x0000000a1a21d981 */ /* 0x000ea8000c1e1900 */
[----:B------:R-:W2:Y:S01]  /*1500*/  @!P2 LDG.E R31, desc[UR10][R40.64] ;  /* 0x0000000a281fa981 */ /* 0x000ea2000c1e1900 */
[----:B------:R-:W-:-:S03]  /*1510*/  ISETP.NE.AND P2, PT, R19, RZ, PT ;  /* 0x000000ff1300720c */ /* 0x000fc60003f45270 */
[----:B------:R-:W2:Y:S10]  /*1520*/  @!P6 LDG.E R34, desc[UR10][R24.64] ;  /* 0x0000000a1822e981 */ /* 0x000eb4000c1e1900 */
[----:B------:R-:W2:Y:S01]  /*1530*/  @!P2 LDG.E R32, desc[UR10][R38.64] ;  /* 0x0000000a2620a981 */ /* 0x000ea2000c1e1900 */
[----:B------:R-:W-:-:S02]  /*1540*/  ISETP.NE.AND P2, PT, R18, RZ, PT ;  /* 0x000000ff1200720c */ /* 0x000fc40003f45270 */
        /* <DEDUP_REMOVED lines=19> */
[----:B------:R-:W-:Y:S01]  /*1680*/  FMUL.FTZ R21, R27, R27 ;  /* 0x0000001b1b157220 */ /* 0x000fe20000410000 */
[----:B------:R-:W-:Y:S02]  /*1690*/  IMAD.U32 R17, R15, 0x10000, RZ ;  /* 0x000100000f117824 */ /* 0x000fe400078e00ff */
        /* <DEDUP_REMOVED lines=23> */
[----:B------:R-:W-:Y:S02]  /*1810*/  SHF.L.U32 R18, R30, 0x10, RZ ;  /* 0x000000101e127819 */ /* 0x000fe400000006ff */
[----:B------:R-:W-:Y:S01]  /*1820*/  PRMT R22, R31, 0x7632, R22 ;  /* 0x000076321f167816 */ /* 0x000fe20000000016 */
[----:B------:R-:W-:Y:S01]  /*1830*/  FFMA.FTZ R20, R20, R20, R19 ;  /* 0x0000001414147223 */ /* 0x000fe20000010013 */
[----:B------:R-:W-:Y:S01]  /*1840*/  FMUL.FTZ R19, R23, R23 ;  /* 0x0000001717137220 */ /* 0x000fe20000410000 */
[----:B------:R-:W-:Y:S01]  /*1850*/  FADD.FTZ R16, R16, R21 ;  /* 0x0000001510107221 */ /* 0x000fe20000010000 */
[----:B------:R-:W-:Y:S01]  /*1860*/  SHF.L.U32 R22, R22, 0x10, RZ ;  /* 0x0000001016167819 */ /* 0x000fe200000006ff */
[C---:B------:R-:W-:Y:S01]  /*1870*/  FADD.FTZ R23, R18.reuse, R23 ;  /* 0x0000001712177221 */ /* 0x040fe20000010000 */
[----:B------:R-:W-:Y:S01]  /*1880*/  FADD.FTZ R17, R17, R20 ;  /* 0x0000001411117221 */ /* 0x000fe20000010000 */
[----:B------:R-:W-:Y:S01]  /*1890*/  FFMA.FTZ R18, R18, R18, R19 ;  /* 0x0000001212127223 */ /* 0x000fe20000010013 */
[----:B------:R-:W-:Y:S01]  /*18a0*/  SHF.L.U32 R19, R31, 0x10, RZ ;  /* 0x000000101f137819 */ /* 0x000fe200000006ff */
[----:B------:R-:W-:Y:S01]  /*18b0*/  FADD.FTZ R16, R16, R23 ;  /* 0x0000001710107221 */ /* 0x000fe20000010000 */
[----:B------:R-:W-:Y:S01]  /*18c0*/  PRMT R21, R32, 0x7632, R21 ;  /* 0x0000763220157816 */ /* 0x000fe20000000015 */
[----:B------:R-:W-:Y:S01]  /*18d0*/  FMUL.FTZ R20, R22, R22 ;  /* 0x0000001616147220 */ /* 0x000fe20000410000 */
[----:B------:R-:W-:-:S02]  /*18e0*/  FADD.FTZ R17, R17, R18 ;  /* 0x0000001211117221 */ /* 0x000fc40000010000 */
[----:B------:R-:W-:Y:S01]  /*18f0*/  SHF.L.U32 R23, R21, 0x10, RZ ;  /* 0x0000001015177819 */ /* 0x000fe200000006ff */
[C---:B------:R-:W-:Y:S01]  /*1900*/  FADD.FTZ R21, R19.reuse, R22 ;  /* 0x0000001613157221 */ /* 0x040fe20000010000 */
        /* <DEDUP_REMOVED lines=21> */
[----:B------:R-:W-:Y:S01]  /*1a60*/  FADD.FTZ R23, R18, R23 ;  /* 0x0000001712177221 */ /* 0x000fe20000010000 */
[----:B------:R-:W-:Y:S01]  /*1a70*/  IMAD.U32 R22, R22, 0x10000, RZ ;  /* 0x0001000016167824 */ /* 0x000fe200078e00ff */
        /* <DEDUP_REMOVED lines=43> */
[----:B------:R-:W-:-:S02]  /*1d30*/  FMUL.FTZ R19, R23, R23 ;  /* 0x0000001717137220 */ /* 0x000fc40000410000 */
[----:B------:R-:W-:Y:S01]  /*1d40*/  FADD.FTZ R23, R18, R23 ;  /* 0x0000001712177221 */ /* 0x000fe20000010000 */
[----:B------:R-:W-:Y:S01]  /*1d50*/  FADD.FTZ R16, R16, R21 ;  /* 0x0000001510107221 */ /* 0x000fe20000010000 */
        /* <DEDUP_REMOVED lines=65> */
.L_x_2246:
[----:B------:R-:W-:Y:S05]  /*2170*/  BSYNC B0 ;  /* 0x0000000000007941 */ /* 0x000fea0003800000 */
.L_x_2245:
        /* <DEDUP_REMOVED lines=11> */
[----:B------:R-:W0:Y:S01]  /*2230*/  S2R R18, SR_CTAID.Y ;  /* 0x0000000000127919 */ /* 0x000e220000002600 */
[----:B------:R-:W1:Y:S01]  /*2240*/  LDC R19, c[0x0][0x10] ;  /* 0x00000400ff137b82 */ /* 0x000e620000000800 */
[----:B------:R-:W-:-:S07]  /*2250*/  ULOP3.LUT UR8, UR4, 0x1, URZ, 0xc0, !UPT ;  /* 0x0000000104087892 */ /* 0x000fce000f8ec03f */
[----:B------:R-:W2:Y:S08]  /*2260*/  LDC.64 R16, c[0x0][0x240] ;  /* 0x00009000ff107b82 */ /* 0x000eb00000000a00 */
[----:B------:R-:W3:Y:S01]  /*2270*/  LDC.64 R64, c[0x0][0x248] ;  /* 0x00009200ff407b82 */ /* 0x000ee20000000a00 */
[----:B-1----:R-:W-:-:S04]  /*2280*/  IMAD R47, R19, UR8, RZ ;  /* 0x00000008132f7c24 */ /* 0x002fc8000f8e02ff */
[C---:B------:R-:W-:Y:S01]  /*2290*/  IMAD R66, R47.reuse, R57, RZ ;  /* 0x000000392f427224 */ /* 0x040fe200078e02ff */
[----:B0-----:R-:W-:-:S03]  /*22a0*/  IADD3 R47, R47, R18, RZ ;  /* 0x000000122f2f7210 */ /* 0x001fc60007ffe0ff */
[----:B------:R-:W-:Y:S02]  /*22b0*/  IMAD.SHL.U32 R67, R66, 0x2, RZ ;  /* 0x0000000242437824 */ /* 0x000fe400078e00ff */
        /* <DEDUP_REMOVED lines=18> */
.L_x_2249:
[----:B0-----:R-:W2:Y:S04]  /*23e0*/  LDG.E.STRONG.GPU R47, desc[UR10][R16.64] ;  /* 0x0000000a102f7981 */ /* 0x001ea8000c1ef900 */
[----:B--2---:R-:W-:Y:S01]  /*23f0*/  CCTL.IVALL ;  /* 0x00000000ff00798f */ /* 0x004fe20002000000 */
[----:B------:R-:W-:Y:S05]  /*2400*/  YIELD ;  /* 0x0000000000007946 */ /* 0x000fea0003800000 */
[----:B------:R-:W-:-:S13]  /*2410*/  ISETP.NE.AND P6, PT, R47, R68, PT ;  /* 0x000000442f00720c */ /* 0x000fda0003fc5270 */
[----:B------:R-:W-:Y:S05]  /*2420*/  @P6 BRA `(.L_x_2249) ;  /* 0xfffffffc00ec6947 */ /* 0x000fea000383ffff */
.L_x_2248:
        /* <DEDUP_REMOVED lines=20> */
.L_x_2253:
        /* <DEDUP_REMOVED lines=117> */
.L_x_2252:
        /* <DEDUP_REMOVED lines=62> */
.L_x_2254:
[----:B------:R-:W-:-:S06]  /*30a0*/  UISETP.NE.OR UP0, UPT, UR8, URZ, UP0 ;  /* 0x0000003f0800728c */ /* 0x000fcc0008705670 */
[----:B------:R-:W-:-:S13]  /*30b0*/  PLOP3.LUT P6, PT, PT, PT, UP0, 0x80, 0x0 ;  /* 0x000000000000781c */ /* 0x000fda0003fcf008 */
[----:B------:R-:W-:Y:S05]  /*30c0*/  @!P6 BRA `(.L_x_2250) ;  /* 0x000000000088e947 */ /* 0x000fea0003800000 */
.L_x_2251:
[----:B------:R-:W0:Y:S01]  /*30d0*/  S2UR UR9, SR_CTAID.X ;  /* 0x00000000000979c3 */ /* 0x000e220000002500 */
[----:B------:R-:W-:Y:S01]  /*30e0*/  NOP ;  /* 0x0000000000007918 */ /* 0x000fe20000000000 */
.L_x_2255:
[----:B------:R-:W-:-:S13]  /*30f0*/  ISETP.EQ.OR P6, PT, R47, UR7, P5 ;  /* 0x000000072f007c0c */ /* 0x000fda000afc2670 */
[----:B------:R-:W-:-:S04]  /*3100*/  @!P6 IMAD R67, R19, R47, R18 ;  /* 0x0000002f1343e224 */ /* 0x000fc800078e0212 */
[----:B------:R-:W-:-:S05]  /*3110*/  @!P6 IMAD.WIDE.U32 R66, R67, 0x8, R64 ;  /* 0x000000084342e825 */ /* 0x000fca00078e0040 */
[----:B------:R-:W2:Y:S01]  /*3120*/  @!P6 LDG.E.64 R16, desc[UR10][R66.64] ;  /* 0x0000000a4210e981 */ /* 0x000ea2000c1e1b00 */
[----:B------:R-:W-:Y:S01]  /*3130*/  VIADD R69, R47, 0x1 ;  /* 0x000000012f457836 */ /* 0x000fe20000000000 */
[----:B0-----:R-:W-:Y:S01]  /*3140*/  UMOV UR7, UR9 ;  /* 0x0000000900077c82 */ /* 0x001fe20008000000 */
[----:B--2---:R-:W-:Y:S01]  /*3150*/  @!P6 FADD.FTZ R44, R44, R16 ;  /* 0x000000102c2ce221 */ /* 0x004fe20000010000 */
[----:B------:R-:W-:Y:S02]  /*3160*/  @!P6 FADD.FTZ R45, R45, R17 ;  /* 0x000000112d2de221 */ /* 0x000fe40000010000 */
        /* <DEDUP_REMOVED lines=24> */
.L_x_2250:
        /* <DEDUP_REMOVED lines=10> */
.L_x_2257:
[----:B------:R-:W-:Y:S05]  /*3390*/  BSYNC B0 ;  /* 0x0000000000007941 */ /* 0x000fea0003800000 */
.L_x_2256:
        /* <DEDUP_REMOVED lines=17> */
.L_x_2247:
        /* <DEDUP_REMOVED lines=9> */
[----:B------:R-:W-:-:S02]  /*3540*/  ISETP.NE.AND P0, PT, R16, RZ, PT ;  /* 0x000000ff1000720c */ /* 0x000fc40003f05270 */
[----:B------:R-:W-:-:S09]  /*3550*/  SHF.L.U64.HI R63, R62, 0x1, R63 ;  /* 0x000000013e3f7819 */ /* 0x000fd2000001023f */
        /* <DEDUP_REMOVED lines=8> */
[----:B0-----:R-:W-:Y:S01]  /*35e0*/  SHF.L.U32 R45, R62, 0x1, RZ ;  /* 0x000000013e2d7819 */ /* 0x001fe200000006ff */
[----:B------:R-:W-:Y:S06]  /*35f0*/  BAR.SYNC.DEFER_BLOCKING 0x0 ;  /* 0x0000000000007b1d */ /* 0x000fec0000010000 */
        /* <DEDUP_REMOVED lines=12> */
[----:B------:R-:W-:-:S12]  /*36c0*/  ULDC.64 UR14, c[0x0][0x230] ;  /* 0x00008c00000e7ab9 */ /* 0x000fd80000000a00 */
[----:B------:R-:W-:Y:S01]  /*36d0*/  @P5 FADD.FTZ R62, R44, UR9 ;  /* 0x000000092c3e5e21 */ /* 0x000fe20008010000 */
[----:B------:R-:W-:Y:S01]  /*36e0*/  PLOP3.LUT P5, PT, PT, PT, UP0, 0x80, 0x0 ;  /* 0x000000000000781c */ /* 0x000fe20003faf008 */
[----:B------:R-:W2:Y:S01]  /*36f0*/  LDG.E.U16 R44, desc[UR10][R18.64] ;  /* 0x0000000a122c7981 */ /* 0x000ea2000c1e1500 */
[----:B------:R-:W-:Y:S01]  /*3700*/  SHF.L.U32 R64, R13, 0x10, RZ ;  /* 0x000000100d407819 */ /* 0x000fe200000006ff */
[----:B------:R-:W-:Y:S01]  /*3710*/  UMOV UR9, 0x3f800000 ;  /* 0x3f80000000097882 */ /* 0x000fe20000000000 */
[----:B------:R-:W0:Y:S09]  /*3720*/  LDC R13, c[0x0][0x294] ;  /* 0x0000a500ff0d7b82 */ /* 0x000e320000000800 */
[----:B------:R-:W1:Y:S01]  /*3730*/  @P5 MUFU.RSQ R62, R62 ;  /* 0x0000003e003e5308 */ /* 0x000e620000001400 */
[----:B------:R-:W-:-:S02]  /*3740*/  IADD3 R16, P5, R45, UR14, RZ ;  /* 0x0000000e2d107c10 */ /* 0x000fc4000ffbe0ff */
[----:B------:R-:W3:Y:S02]  /*3750*/  LDG.E.U16 R45, desc[UR10][R18.64+0x2] ;  /* 0x0000020a122d7981 */ /* 0x000ee4000c1e1500 */
[----:B------:R-:W-:Y:S02]  /*3760*/  IADD3.X R17, R63, UR15, RZ, P5, !PT ;  /* 0x0000000f3f117c10 */ /* 0x000fe4000affe4ff */
[----:B------:R-:W-:-:S03]  /*3770*/  PLOP3.LUT P5, PT, PT, PT, UP0, 0x80, 0x0 ;  /* 0x000000000000781c */ /* 0x000fc60003faf008 */
[----:B------:R-:W4:Y:S04]  /*3780*/  LDG.E.U16 R57, desc[UR10][R16.64+0x2] ;  /* 0x0000020a10397981 */ /* 0x000f28000c1e1500 */
[----:B------:R5:W4:Y:S06]  /*3790*/  LDG.E.U16 R47, desc[UR10][R16.64] ;  /* 0x0000000a102f7981 */ /* 0x000b2c000c1e1500 */
[----:B-1----:R-:W-:-:S02]  /*37a0*/  @P5 R2UR UR9, R62 ;  /* 0x000000003e0952ca */ /* 0x002fc400000e0000 */
[----:B------:R-:W-:Y:S02]  /*37b0*/  ISETP.NE.AND P5, PT, RZ, UR12, PT ;  /* 0x0000000cff007c0c */ /* 0x000fe4000bfa5270 */
[----:B------:R-:W-:Y:S02]  /*37c0*/  SHF.L.U32 R62, R38, 0x10, RZ ;  /* 0x00000010263e7819 */ /* 0x000fe400000006ff */
[----:B------:R-:W-:Y:S01]  /*37d0*/  SHF.L.U32 R65, R14, 0x10, RZ ;  /* 0x000000100e417819 */ /* 0x000fe200000006ff */
[----:B------:R-:W-:Y:S02]  /*37e0*/  FADD.FTZ R14, R64, -UR8 ;  /* 0x80000008400e7e21 */ /* 0x000fe40008010000 */
[----:B------:R-:W-:Y:S01]  /*37f0*/  FADD.FTZ R62, R62, -UR8 ;  /* 0x800000083e3e7e21 */ /* 0x000fe20008010000 */
[----:B------:R-:W-:-:S03]  /*3800*/  SHF.L.U32 R63, R39, 0x10, RZ ;  /* 0x00000010273f7819 */ /* 0x000fc600000006ff */
[----:B-----5:R-:W-:Y:S01]  /*3810*/  FMUL.FTZ R16, R14, UR9 ;  /* 0x000000090e107c20 */ /* 0x020fe20008410000 */
[----:B------:R-:W-:Y:S01]  /*3820*/  FMUL.FTZ R62, R62, UR9 ;  /* 0x000000093e3e7c20 */ /* 0x000fe20008410000 */
[----:B------:R-:W-:Y:S01]  /*3830*/  FADD.FTZ R14, R65, -UR8 ;  /* 0x80000008410e7e21 */ /* 0x000fe20008010000 */
[----:B--2---:R-:W-:Y:S02]  /*3840*/  SHF.L.U32 R38, R44, 0x10, RZ ;  /* 0x000000102c267819 */ /* 0x004fe400000006ff */
[----:B---3--:R-:W-:Y:S02]  /*3850*/  SHF.L.U32 R39, R45, 0x10, RZ ;  /* 0x000000102d277819 */ /* 0x008fe400000006ff */
[----:B----4-:R-:W-:Y:S01]  /*3860*/  SHF.L.U32 R44, R57, 0x10, RZ ;  /* 0x00000010392c7819 */ /* 0x010fe200000006ff */
[----:B------:R-:W-:Y:S02]  /*3870*/  IMAD.U32 R45, R47, 0x10000, RZ ;  /* 0x000100002f2d7824 */ /* 0x000fe400078e00ff */
[----:B------:R-:W-:-:S02]  /*3880*/  FADD.FTZ R47, R63, -UR8 ;  /* 0x800000083f2f7e21 */ /* 0x000fc40008010000 */
[----:B------:R-:W-:Y:S01]  /*3890*/  FFMA.FTZ R62, R39, R62, R44 ;  /* 0x0000003e273e7223 */ /* 0x000fe2000001002c */
[----:B------:R-:W-:Y:S01]  /*38a0*/  FFMA.FTZ R57, R38, R16, R45 ;  /* 0x0000001026397223 */ /* 0x000fe2000001002d */
[----:B0-----:R-:W-:Y:S06]  /*38b0*/  @!P5 BRA `(.L_x_2258) ;  /* 0x000000000028d947 */ /* 0x001fec0003800000 */
        /* <DEDUP_REMOVED lines=10> */
.L_x_2258:
        /* <DEDUP_REMOVED lines=15> */
.L_x_2260:
[----:B------:R-:W-:Y:S05]  /*3a50*/  BSYNC B0 ;  /* 0x0000000000007941 */ /* 0x000fea0003800000 */
.L_x_2259:
[----:B------:R-:W-:Y:S01]  /*3a60*/  FMUL.FTZ R14, R14, UR9 ;  /* 0x000000090e0e7c20 */ /* 0x000fe20008410000 */
[----:B------:R-:W-:Y:S01]  /*3a70*/  FMUL.FTZ R47, R47, UR9 ;  /* 0x000000092f2f7c20 */ /* 0x000fe20008410000 */
[----:B------:R-:W-:Y:S02]  /*3a80*/  SHF.L.U32 R56, R15, 0x10, RZ ;  /* 0x000000100f387819 */ /* 0x000fe400000006ff */
[----:B------:R-:W-:Y:S01]  /*3a90*/  SHF.L.U32 R40, R40, 0x10, RZ ;  /* 0x0000001028287819 */ /* 0x000fe200000006ff */
[----:B------:R-:W-:Y:S01]  /*3aa0*/  FFMA.FTZ R5, R38, R14, R45 ;  /* 0x0000000e26057223 */ /* 0x000fe2000001002d */
[----:B0-----:R-:W-:Y:S01]  /*3ab0*/  FFMA.FTZ R18, R39, R47, R44 ;  /* 0x0000002f27127223 */ /* 0x001fe2000001002c */
        /* <DEDUP_REMOVED lines=11> */
.L_x_2261:
        /* <DEDUP_REMOVED lines=14> */
.L_x_2263:
[----:B------:R-:W-:Y:S05]  /*3c50*/  BSYNC B0 ;  /* 0x0000000000007941 */ /* 0x000fea0003800000 */
.L_x_2262:
[----:B0-----:R-:W-:Y:S01]  /*3c60*/  FADD.FTZ R5, R56, -UR8 ;  /* 0x8000000838057e21 */ /* 0x001fe20008010000 */
        /* <DEDUP_REMOVED lines=22> */
.L_x_2264:
[----:B------:R-:W-:Y:S04]  /*3dd0*/  BSSY B0, `(.L_x_2265) ;  /* 0x000000e000007945 */ /* 0x000fe80003800000 */
[----:B------:R-:W-:Y:S05]  /*3de0*/  @P1 BRA `(.L_x_2266) ;  /* 0x0000000000301947 */ /* 0x000fea0003800000 */
[----:B------:R-:W-:Y:S01]  /*3df0*/  ULDC.64 UR14, c[0x0][0x270] ;  /* 0x00009c00000e7ab9 */ /* 0x000fe20000000a00 */
[----:B------:R-:W-:Y:S01]  /*3e00*/  MOV R14, R58 ;  /* 0x0000003a000e7202 */ /* 0x000fe20000000f00 */
[----:B------:R-:W-:Y:S01]  /*3e10*/  IMAD.MOV.U32 R15, RZ, RZ, R61 ;  /* 0x000000ffff0f7224 */ /* 0x000fe200078e003d */
        /* <DEDUP_REMOVED lines=9> */
.L_x_2266:
[----:B------:R-:W-:Y:S05]  /*3eb0*/  BSYNC B0 ;  /* 0x0000000000007941 */ /* 0x000fea0003800000 */
.L_x_2265:
[----:B------:R-:W-:Y:S01]  /*3ec0*/  FMUL.FTZ R18, R18, UR9 ;  /* 0x0000000912127c20 */ /* 0x000fe20008410000 */
[----:B------:R-:W-:Y:S01]  /*3ed0*/  FMUL.FTZ R41, R41, UR9 ;  /* 0x0000000929297c20 */ /* 0x000fe20008410000 */
[----:B------:R-:W-:Y:S01]  /*3ee0*/  FADD.FTZ R16, R29, -UR8 ;  /* 0x800000081d107e21 */ /* 0x000fe20008010000 */
[----:B------:R-:W-:Y:S01]  /*3ef0*/  FADD.FTZ R42, R42, -UR8 ;  /* 0x800000082a2a7e21 */ /* 0x000fe20008010000 */
[----:B------:R-:W-:Y:S01]  /*3f00*/  FFMA.FTZ R18, R38, R18, R45 ;  /* 0x0000001226127223 */ /* 0x000fe2000001002d */
        /* <DEDUP_REMOVED lines=12> */
.L_x_2267:
[----:B------:R-:W-:Y:S01]  /*3fd0*/  ISETP.NE.AND P0, PT, R55, RZ, PT ;  /* 0x000000ff3700720c */ /* 0x000fe20003f05270 */
[----:B------:R-:W-:-:S12]  /*3fe0*/  BSSY B0, `(.L_x_2268) ;  /* 0x0000010000007945 */ /* 0x000fd80003800000 */
[----:B------:R-:W-:Y:S05]  /*3ff0*/  @P0 BRA `(.L_x_2269) ;  /* 0x0000000000380947 */ /* 0x000fea0003800000 */
[----:B------:R-:W-:Y:S01]  /*4000*/  IADD3 R9, R4, 0x60, RZ ;  /* 0x0000006004097810 */ /* 0x000fe20007ffe0ff */
[----:B------:R-:W-:Y:S01]  /*4010*/  ULDC.64 UR14, c[0x0][0x270] ;  /* 0x00009c00000e7ab9 */ /* 0x000fe20000000a00 */
[----:B0-----:R-:W-:Y:S02]  /*4020*/  MOV R6, R58 ;  /* 0x0000003a00067202 */ /* 0x001fe40000000f00 */
        /* <DEDUP_REMOVED lines=11> */
.L_x_2269:
[----:B------:R-:W-:Y:S05]  /*40e0*/  BSYNC B0 ;  /* 0x0000000000007941 */ /* 0x000fea0003800000 */
.L_x_2268:
        /* <DEDUP_REMOVED lines=10> */
[----:B------:R-:W2:Y:S01]  /*4190*/  MUFU.EX2 R9, R9 ;  /* 0x0000000900097308 */ /* 0x000ea20000000800 */
[----:B0-----:R-:W-:-:S07]  /*41a0*/  FADD.FTZ R7, R6, 1 ;  /* 0x3f80000006077421 */ /* 0x001fce0000010000 */
[----:B------:R-:W0:Y:S01]  /*41b0*/  MUFU.RCP R7, R7 ;  /* 0x0000000700077308 */ /* 0x000e220000001000 */
[----:B--2---:R-:W-:-:S07]  /*41c0*/  FADD.FTZ R11, R9, 1 ;  /* 0x3f800000090b7421 */ /* 0x004fce0000010000 */
[----:B-1----:R-:W1:Y:S01]  /*41d0*/  MUFU.RCP R14, R11 ;  /* 0x0000000b000e7308 */ /* 0x002e620000001000 */
[----:B0-----:R-:W-:Y:S01]  /*41e0*/  FMUL.FTZ R16, R16, R7 ;  /* 0x0000000710107220 */ /* 0x001fe20000410000 */
[----:B-1----:R-:W-:-:S07]  /*41f0*/  FMUL.FTZ R5, R5, R14 ;  /* 0x0000000e05057220 */ /* 0x002fce0000410000 */
.L_x_2270:
        /* <DEDUP_REMOVED lines=13> */
[----:B-1----:R-:W-:Y:S02]  /*42d0*/  LEA R14, P0, R6, UR14, 0x1 ;  /* 0x0000000e060e7c11 */ /* 0x002fe4000f8008ff */
[----:B------:R-:W-:-:S04]  /*42e0*/  IADD3 R9, R7, R9, RZ ;  /* 0x0000000907097210 */ /* 0x000fc80007ffe0ff */
[----:B------:R-:W-:-:S05]  /*42f0*/  LEA.HI.X R15, R6, UR15, R9, 0x1, P0 ;  /* 0x0000000f060f7c11 */ /* 0x000fca00080f0c09 */
[----:B------:R0:W-:Y:S02]  /*4300*/  STG.E desc[UR10][R14.64], R5 ;  /* 0x000000050e007986 */ /* 0x0001e4000c10190a */
.L_x_2272:
[----:B------:R-:W-:Y:S05]  /*4310*/  BSYNC B0 ;  /* 0x0000000000007941 */ /* 0x000fea0003800000 */
.L_x_2271:
[----:B0-----:R-:W-:Y:S01]  /*4320*/  FADD.FTZ R5, R30, -UR8 ;  /* 0x800000081e057e21 */ /* 0x001fe20008010000 */
[----:B------:R-:W-:Y:S01]  /*4330*/  FADD.FTZ R43, R43, -UR8 ;  /* 0x800000082b2b7e21 */ /* 0x000fe20008010000 */
[----:B------:R-:W-:Y:S01]  /*4340*/  SHF.L.U32 R17, R31, 0x10, RZ ;  /* 0x000000101f117819 */ /* 0x000fe200000006ff */
[----:B------:R-:W-:Y:S01]  /*4350*/  IMAD.U32 R46, R46, 0x10000, RZ ;  /* 0x000100002e2e7824 */ /* 0x000fe200078e00ff */
[----:B------:R-:W-:Y:S01]  /*4360*/  SHF.L.U32 R48, R48, 0x10, RZ ;  /* 0x0000001030307819 */ /* 0x000fe200000006ff */
[----:B------:R-:W-:Y:S01]  /*4370*/  FMUL.FTZ R5, R5, UR9 ;  /* 0x0000000905057c20 */ /* 0x000fe20008410000 */
[----:B------:R-:W-:Y:S01]  /*4380*/  FMUL.FTZ R43, R43, UR9 ;  /* 0x000000092b2b7c20 */ /* 0x000fe20008410000 */
[----:B------:R-:W-:Y:S01]  /*4390*/  SHF.L.U32 R32, R32, 0x10, RZ ;  /* 0x0000001020207819 */ /* 0x000fe200000006ff */
[----:B------:R-:W-:Y:S01]  /*43a0*/  FADD.FTZ R17, R17, -UR8 ;  /* 0x8000000811117e21 */ /* 0x000fe20008010000 */
[----:B------:R-:W-:Y:S01]  /*43b0*/  FADD.FTZ R48, R48, -UR8 ;  /* 0x8000000830307e21 */ /* 0x000fe20008010000 */
[----:B------:R-:W-:Y:S01]  /*43c0*/  FFMA.FTZ R5, R38, R5, R45 ;  /* 0x0000000526057223 */ /* 0x000fe2000001002d */
[----:B------:R-:W-:Y:S01]  /*43d0*/  FFMA.FTZ R16, R39, R43, R44 ;  /* 0x0000002b27107223 */ /* 0x000fe2000001002c */
        /* <DEDUP_REMOVED lines=11> */
.L_x_2273:
        /* <DEDUP_REMOVED lines=17> */
.L_x_2275:
[----:B------:R-:W-:Y:S05]  /*45a0*/  BSYNC B0 ;  /* 0x0000000000007941 */ /* 0x000fea0003800000 */
.L_x_2274:
        /* <DEDUP_REMOVED lines=10> */
[----:B------:R-:W2:Y:S01]  /*4650*/  MUFU.EX2 R7, R7 ;  /* 0x0000000700077308 */ /* 0x000ea20000000800 */
[----:B0-----:R-:W-:-:S07]  /*4660*/  FADD.FTZ R6, R5, 1 ;  /* 0x3f80000005067421 */ /* 0x001fce0000010000 */
[----:B------:R-:W0:Y:S01]  /*4670*/  MUFU.RCP R6, R6 ;  /* 0x0000000600067308 */ /* 0x000e220000001000 */
[----:B--2---:R-:W-:-:S07]  /*4680*/  FADD.FTZ R9, R7, 1 ;  /* 0x3f80000007097421 */ /* 0x004fce0000010000 */
[----:B------:R-:W2:Y:S01]  /*4690*/  MUFU.RCP R9, R9 ;  /* 0x0000000900097308 */ /* 0x000ea20000001000 */
[----:B0-----:R-:W-:Y:S01]  /*46a0*/  FMUL.FTZ R17, R17, R6 ;  /* 0x0000000611117220 */ /* 0x001fe20000410000 */
[----:B--2---:R-:W-:-:S07]  /*46b0*/  FMUL.FTZ R48, R48, R9 ;  /* 0x0000000930307220 */ /* 0x004fce0000410000 */
.L_x_2276:
        /* <DEDUP_REMOVED lines=17> */
.L_x_2278:
[----:B------:R-:W-:Y:S05]  /*47d0*/  BSYNC B0 ;  /* 0x0000000000007941 */ /* 0x000fea0003800000 */
.L_x_2277:
[----:B------:R-:W-:Y:S01]  /*47e0*/  FMUL.FTZ R11, R11, UR9 ;  /* 0x000000090b0b7c20 */ /* 0x000fe20008410000 */
[----:B------:R-:W-:Y:S01]  /*47f0*/  FMUL.FTZ R46, R46, UR9 ;  /* 0x000000092e2e7c20 */ /* 0x000fe20008410000 */
[----:B------:R-:W-:Y:S02]  /*4800*/  SHF.L.U32 R33, R33, 0x10, RZ ;  /* 0x0000001021217819 */ /* 0x000fe400000006ff */
[----:B------:R-:W-:Y:S01]  /*4810*/  SHF.L.U32 R27, R27, 0x10, RZ ;  /* 0x000000101b1b7819 */ /* 0x000fe200000006ff */
[----:B------:R-:W-:Y:S01]  /*4820*/  FFMA.FTZ R11, R38, R11, R45 ;  /* 0x0000000b260b7223 */ /* 0x000fe2000001002d */
[----:B------:R-:W-:Y:S01]  /*4830*/  FFMA.FTZ R46, R39, R46, R44 ;  /* 0x0000002e272e7223 */ /* 0x000fe2000001002c */
[----:B------:R-:W-:Y:S06]  /*4840*/  @!P5 BRA `(.L_x_2279) ;  /* 0x000000000028d947 */ /* 0x000fec0003800000 */
[----:B0-----:R-:W-:Y:S01]  /*4850*/  FMUL.FTZ R5, R11, -1.4426950216293334961 ;  /* 0xbfb8aa3b0b057820 */ /* 0x001fe20000410000 */
[----:B------:R-:W-:-:S05]  /*4860*/  FMUL.FTZ R7, R46, -1.4426950216293334961 ;  /* 0xbfb8aa3b2e077820 */ /* 0x000fca0000410000 */
[----:B------:R-:W0:Y:S08]  /*4870*/  MUFU.EX2 R5, R5 ;  /* 0x0000000500057308 */ /* 0x000e300000000800 */
[----:B------:R-:W3:Y:S01]  /*4880*/  MUFU.EX2 R7, R7 ;  /* 0x0000000700077308 */ /* 0x000ee20000000800 */
[----:B0-----:R-:W-:-:S07]  /*4890*/  FADD.FTZ R6, R5, 1 ;  /* 0x3f80000005067421 */ /* 0x001fce0000010000 */
[----:B------:R-:W0:Y:S01]  /*48a0*/  MUFU.RCP R6, R6 ;  /* 0x0000000600067308 */ /* 0x000e220000001000 */
[----:B---3--:R-:W-:-:S07]  /*48b0*/  FADD.FTZ R9, R7, 1 ;  /* 0x3f80000007097421 */ /* 0x008fce0000010000 */
[----:B------:R-:W3:Y:S01]  /*48c0*/  MUFU.RCP R9, R9 ;  /* 0x0000000900097308 */ /* 0x000ee20000001000 */
[----:B0-----:R-:W-:Y:S01]  /*48d0*/  FMUL.FTZ R11, R11, R6 ;  /* 0x000000060b0b7220 */ /* 0x001fe20000410000 */
[----:B---3--:R-:W-:-:S07]  /*48e0*/  FMUL.FTZ R46, R46, R9 ;  /* 0x000000092e2e7220 */ /* 0x008fce0000410000 */
.L_x_2279:
        /* <DEDUP_REMOVED lines=10> */
[----:B-12---:R-:W-:-:S04]  /*4990*/  IMAD.WIDE.U32 R14, R9, UR14, R6 ;  /* 0x0000000e090e7c25 */ /* 0x006fc8000f8e0006 */
[----:B------:R-:W-:Y:S01]  /*49a0*/  IMAD R5, R9, UR15, R5 ;  /* 0x0000000f09057c24 */ /* 0x000fe2000f8e0205 */
[----:B------:R-:W-:Y:S02]  /*49b0*/  ULDC.64 UR14, c[0x0][0x210] ;  /* 0x00008400000e7ab9 */ /* 0x000fe40000000a00 */
[----:B------:R-:W-:Y:S02]  /*49c0*/  LEA R6, P0, R14, UR14, 0x1 ;  /* 0x0000000e0e067c11 */ /* 0x000fe4000f8008ff */
[----:B------:R-:W-:-:S04]  /*49d0*/  IADD3 R5, R15, R5, RZ ;  /* 0x000000050f057210 */ /* 0x000fc80007ffe0ff */
[----:B------:R-:W-:-:S05]  /*49e0*/  LEA.HI.X R7, R14, UR15, R5, 0x1, P0 ;  /* 0x0000000f0e077c11 */ /* 0x000fca00080f0c05 */
[----:B------:R3:W-:Y:S02]  /*49f0*/  STG.E desc[UR10][R6.64], R11 ;  /* 0x0000000b06007986 */ /* 0x0007e4000c10190a */
.L_x_2281:
[----:B------:R-:W-:Y:S05]  /*4a00*/  BSYNC B0 ;  /* 0x0000000000007941 */ /* 0x000fea0003800000 */
.L_x_2280:
[----:B0-----:R-:W-:Y:S01]  /*4a10*/  FADD.FTZ R5, R33, -UR8 ;  /* 0x8000000821057e21 */ /* 0x001fe20008010000 */
[----:B------:R-:W-:Y:S01]  /*4a20*/  FADD.FTZ R27, R27, -UR8 ;  /* 0x800000081b1b7e21 */ /* 0x000fe20008010000 */
[----:B------:R-:W-:Y:S01]  /*4a30*/  SHF.L.U32 R26, R26, 0x10, RZ ;  /* 0x000000101a1a7819 */ /* 0x000fe200000006ff */
[----:B--2---:R-:W-:Y:S02]  /*4a40*/  IMAD.U32 R17, R34, 0x10000, RZ ;  /* 0x0001000022117824 */ /* 0x004fe400078e00ff */
[----:B------:R-:W-:Y:S01]  /*4a50*/  FMUL.FTZ R5, R5, UR9 ;  /* 0x0000000905057c20 */ /* 0x000fe20008410000 */
[----:B------:R-:W-:Y:S01]  /*4a60*/  FMUL.FTZ R27, R27, UR9 ;  /* 0x000000091b1b7c20 */ /* 0x000fe20008410000 */
[----:B------:R-:W-:Y:S01]  /*4a70*/  SHF.R.U32.HI R18, RZ, 0x3, R0 ;  /* 0x00000003ff127819 */ /* 0x000fe20000011600 */
[----:B------:R-:W-:Y:S01]  /*4a80*/  FADD.FTZ R17, R17, -UR8 ;  /* 0x8000000811117e21 */ /* 0x000fe20008010000 */
[----:B------:R-:W-:Y:S01]  /*4a90*/  FADD.FTZ R26, R26, -UR8 ;  /* 0x800000081a1a7e21 */ /* 0x000fe20008010000 */
[----:B------:R-:W-:Y:S01]  /*4aa0*/  FFMA.FTZ R5, R38, R5, R45 ;  /* 0x0000000526057223 */ /* 0x000fe2000001002d */
[----:B------:R-:W-:Y:S01]  /*4ab0*/  FFMA.FTZ R16, R39, R27, R44 ;  /* 0x0000001b27107223 */ /* 0x000fe2000001002c */
[----:B------:R-:W-:Y:S06]  /*4ac0*/  @!P5 BRA `(.L_x_2282) ;  /* 0x000000000028d947 */ /* 0x000fec0003800000 */
[----:B------:R-:W-:Y:S01]  /*4ad0*/  FMUL.FTZ R9, R16, -1.4426950216293334961 ;  /* 0xbfb8aa3b10097820 */ /* 0x000fe20000410000 */
[----:B---3--:R-:W-:-:S05]  /*4ae0*/  FMUL.FTZ R6, R5, -1.4426950216293334961 ;  /* 0xbfb8aa3b05067820 */ /* 0x008fca0000410000 */
        /* <DEDUP_REMOVED lines=8> */
.L_x_2282:
[----:B------:R-:W-:Y:S01]  /*4b70*/  ISETP.NE.AND P0, PT, R52, RZ, PT ;  /* 0x000000ff3400720c */ /* 0x000fe20003f05270 */
[----:B------:R-:W-:-:S12]  /*4b80*/  BSSY B0, `(.L_x_2283) ;  /* 0x0000010000007945 */ /* 0x000fd80003800000 */
[----:B------:R-:W-:Y:S05]  /*4b90*/  @P0 BRA `(.L_x_2284) ;  /* 0x0000000000380947 */ /* 0x000fea0003800000 */
[----:B---3--:R-:W-:Y:S01]  /*4ba0*/  IADD3 R11, R4, 0x100, RZ ;  /* 0x00000100040b7810 */ /* 0x008fe20007ffe0ff */
[----:B------:R-:W-:Y:S01]  /*4bb0*/  ULDC.64 UR14, c[0x0][0x270] ;  /* 0x00009c00000e7ab9 */ /* 0x000fe20000000a00 */
[----:B------:R-:W-:Y:S02]  /*4bc0*/  MOV R6, R58 ;  /* 0x0000003a00067202 */ /* 0x000fe40000000f00 */
[----:B------:R-:W-:Y:S02]  /*4bd0*/  SHF.R.S32.HI R9, RZ, 0x1f, R11 ;  /* 0x0000001fff097819 */ /* 0x000fe4000001140b */
[----:B------:R-:W-:Y:S02]  /*4be0*/  MOV R7, R61 ;  /* 0x0000003d00077202 */ /* 0x000fe40000000f00 */
[----:B------:R-:W-:Y:S01]  /*4bf0*/  F2FP.BF16.F32.PACK_AB R5, R16, R5 ;  /* 0x000000051005723e */ /* 0x000fe200000010ff */
[----:B------:R-:W-:Y:S02]  /*4c00*/  IMAD R9, R9, UR14, RZ ;  /* 0x0000000e09097c24 */ /* 0x000fe4000f8e02ff */
[----:B-1----:R-:W-:-:S04]  /*4c10*/  IMAD.WIDE.U32 R14, R11, UR14, R6 ;  /* 0x0000000e0b0e7c25 */ /* 0x002fc8000f8e0006 */
[----:B------:R-:W-:Y:S01]  /*4c20*/  IMAD R9, R11, UR15, R9 ;  /* 0x0000000f0b097c24 */ /* 0x000fe2000f8e0209 */
[----:B------:R-:W-:Y:S02]  /*4c30*/  ULDC.64 UR14, c[0x0][0x210] ;  /* 0x00008400000e7ab9 */ /* 0x000fe40000000a00 */
[----:B------:R-:W-:Y:S02]  /*4c40*/  LEA R6, P0, R14, UR14, 0x1 ;  /* 0x0000000e0e067c11 */ /* 0x000fe4000f8008ff */
[----:B------:R-:W-:-:S04]  /*4c50*/  IADD3 R9, R15, R9, RZ ;  /* 0x000000090f097210 */ /* 0x000fc80007ffe0ff */
[----:B------:R-:W-:-:S05]  /*4c60*/  LEA.HI.X R7, R14, UR15, R9, 0x1, P0 ;  /* 0x0000000f0e077c11 */ /* 0x000fca00080f0c09 */
[----:B------:R0:W-:Y:S02]  /*4c70*/  STG.E desc[UR10][R6.64], R5 ;  /* 0x0000000506007986 */ /* 0x0001e4000c10190a */
.L_x_2284:
[----:B------:R-:W-:Y:S05]  /*4c80*/  BSYNC B0 ;  /* 0x0000000000007941 */ /* 0x000fea0003800000 */
.L_x_2283:
[----:B------:R-:W-:Y:S01]  /*4c90*/  FMUL.FTZ R17, R17, UR9 ;  /* 0x0000000911117c20 */ /* 0x000fe20008410000 */
[----:B------:R-:W-:Y:S01]  /*4ca0*/  FMUL.FTZ R26, R26, UR9 ;  /* 0x000000091a1a7c20 */ /* 0x000fe20008410000 */
[----:B------:R-:W-:Y:S01]  /*4cb0*/  IMAD R18, R13, UR7, R18 ;  /* 0x000000070d127c24 */ /* 0x000fe2000f8e0212 */
[----:B------:R-:W-:Y:S01]  /*4cc0*/  SHF.L.U32 R35, R35, 0x10, RZ ;  /* 0x0000001023237819 */ /* 0x000fe200000006ff */
[----:B------:R-:W-:Y:S01]  /*4cd0*/  FFMA.FTZ R17, R38, R17, R45 ;  /* 0x0000001126117223 */ /* 0x000fe2000001002d */
[----:B------:R-:W-:Y:S01]  /*4ce0*/  FFMA.FTZ R26, R39, R26, R44 ;  /* 0x0000001a271a7223 */ /* 0x000fe2000001002c */
[----:B------:R-:W-:Y:S06]  /*4cf0*/  @!P5 BRA `(.L_x_2285) ;  /* 0x000000000028d947 */ /* 0x000fec0003800000 */
[----:B0-----:R-:W-:Y:S01]  /*4d00*/  FMUL.FTZ R5, R17, -1.4426950216293334961 ;  /* 0xbfb8aa3b11057820 */ /* 0x001fe20000410000 */
[----:B---3--:R-:W-:-:S05]  /*4d10*/  FMUL.FTZ R7, R26, -1.4426950216293334961 ;  /* 0xbfb8aa3b1a077820 */ /* 0x008fca0000410000 */
        /* <DEDUP_REMOVED lines=8> */
.L_x_2285:
[----:B------:R-:W-:Y:S01]  /*4da0*/  ISETP.NE.AND P0, PT, R49, RZ, PT ;  /* 0x000000ff3100720c */ /* 0x000fe20003f05270 */
[----:B------:R-:W-:-:S12]  /*4db0*/  BSSY B0, `(.L_x_2286) ;  /* 0x0000010000007945 */ /* 0x000fd80003800000 */
[----:B------:R-:W-:Y:S05]  /*4dc0*/  @P0 BRA `(.L_x_2287) ;  /* 0x0000000000380947 */ /* 0x000fea0003800000 */
[----:B------:R-:W-:Y:S01]  /*4dd0*/  IADD3 R9, R4, 0x120, RZ ;  /* 0x0000012004097810 */ /* 0x000fe20007ffe0ff */
[----:B------:R-:W-:Y:S01]  /*4de0*/  ULDC.64 UR14, c[0x0][0x270] ;  /* 0x00009c00000e7ab9 */ /* 0x000fe20000000a00 */
[----:B0--3--:R-:W-:Y:S02]  /*4df0*/  MOV R6, R58 ;  /* 0x0000003a00067202 */ /* 0x009fe40000000f00 */
        /* <DEDUP_REMOVED lines=11> */
.L_x_2287:
[----:B------:R-:W-:Y:S05]  /*4eb0*/  BSYNC B0 ;  /* 0x0000000000007941 */ /* 0x000fea0003800000 */
.L_x_2286:
[----:B------:R-:W-:Y:S01]  /*4ec0*/  SHF.L.U32 R13, R37, 0x10, RZ ;  /* 0x00000010250d7819 */ /* 0x000fe200000006ff */
[----:B------:R-:W-:Y:S01]  /*4ed0*/  ULDC.64 UR14, c[0x0][0x278] ;  /* 0x00009e00000e7ab9 */ /* 0x000fe20000000a00 */
[----:B-1----:R-:W-:Y:S01]  /*4ee0*/  SHF.L.U32 R15, R8, 0x10, RZ ;  /* 0x00000010080f7819 */ /* 0x002fe200000006ff */
[----:B------:R-:W-:Y:S01]  /*4ef0*/  FADD.FTZ R8, R35, -UR8 ;  /* 0x8000000823087e21 */ /* 0x000fe20008010000 */
[----:B------:R-:W-:Y:S01]  /*4f00*/  SHF.L.U32 R22, R22, 0x10, RZ ;  /* 0x0000001016167819 */ /* 0x000fe200000006ff */
[----:B------:R-:W-:Y:S01]  /*4f10*/  FADD.FTZ R13, R13, -UR8 ;  /* 0x800000080d0d7e21 */ /* 0x000fe20008010000 */
[----:B---3--:R-:W-:Y:S01]  /*4f20*/  SHF.L.U32 R11, R36, 0x10, RZ ;  /* 0x00000010240b7819 */ /* 0x008fe200000006ff */
[----:B------:R-:W-:Y:S01]  /*4f30*/  FADD.FTZ R15, R15, -UR8 ;  /* 0x800000080f0f7e21 */ /* 0x000fe20008010000 */
[----:B--2---:R-:W-:Y:S01]  /*4f40*/  SHF.L.U32 R17, R10, 0x10, RZ ;  /* 0x000000100a117819 */ /* 0x004fe200000006ff */
[----:B------:R-:W-:Y:S01]  /*4f50*/  VIADD R10, R18, 0x1a0 ;  /* 0x000001a0120a7836 */ /* 0x000fe20000000000 */
[----:B------:R-:W-:Y:S01]  /*4f60*/  SHF.L.U32 R24, R24, 0x10, RZ ;  /* 0x0000001018187819 */ /* 0x000fe200000006ff */
[----:B------:R-:W-:Y:S01]  /*4f70*/  FADD.FTZ R22, R22, -UR8 ;  /* 0x8000000816167e21 */ /* 0x000fe20008010000 */
        /* <DEDUP_REMOVED lines=10> */
[----:B0-----:R-:W-:Y:S01]  /*5020*/  IADD3 R7, R18, 0x1c0, RZ ;  /* 0x000001c012077810 */ /* 0x001fe20007ffe0ff */
[----:B------:R-:W-:Y:S01]  /*5030*/  FADD.FTZ R20, R20, -UR8 ;  /* 0x8000000814147e21 */ /* 0x000fe20008010000 */
[----:B------:R-:W-:Y:S01]  /*5040*/  IADD3 R5, R18, 0x1e0, RZ ;  /* 0x000001e012057810 */ /* 0x000fe20007ffe0ff */
[----:B------:R-:W-:Y:S01]  /*5050*/  FADD.FTZ R19, R19, -UR8 ;  /* 0x8000000813137e21 */ /* 0x000fe20008010000 */
[----:B------:R-:W-:Y:S01]  /*5060*/  ISETP.GE.U32.AND P6, PT, R10, UR14, PT ;  /* 0x0000000e0a007c0c */ /* 0x000fe2000bfc6070 */
[----:B------:R-:W-:Y:S01]  /*5070*/  FADD.FTZ R25, R25, -UR8 ;  /* 0x8000000819197e21 */ /* 0x000fe20008010000 */
[----:B------:R-:W-:Y:S01]  /*5080*/  ISETP.GE.U32.AND P0, PT, R7, UR14, PT ;  /* 0x0000000e07007c0c */ /* 0x000fe2000bf06070 */
[----:B------:R-:W-:Y:S01]  /*5090*/  FMUL.FTZ R14, R13, UR9 ;  /* 0x000000090d0e7c20 */ /* 0x000fe20008410000 */
[----:B------:R-:W-:Y:S01]  /*50a0*/  ISETP.GE.U32.AND P1, PT, R5, UR14, PT ;  /* 0x0000000e05007c0c */ /* 0x000fe2000bf26070 */
[----:B------:R-:W-:Y:S01]  /*50b0*/  FMUL.FTZ R18, R15, UR9 ;  /* 0x000000090f127c20 */ /* 0x000fe20008410000 */
[----:B------:R-:W-:Y:S01]  /*50c0*/  SHF.R.S32.HI R12, RZ, 0x1f, R10 ;  /* 0x0000001fff0c7819 */ /* 0x000fe2000001140a */
[----:B------:R-:W-:Y:S01]  /*50d0*/  FMUL.FTZ R8, R8, UR9 ;  /* 0x0000000908087c20 */ /* 0x000fe20008410000 */
[----:B------:R-:W-:Y:S01]  /*50e0*/  SHF.R.S32.HI R9, RZ, 0x1f, R7 ;  /* 0x0000001fff097819 */ /* 0x000fe20000011407 */
[----:B------:R-:W-:Y:S01]  /*50f0*/  FMUL.FTZ R13, R22, UR9 ;  /* 0x00000009160d7c20 */ /* 0x000fe20008410000 */
[----:B------:R-:W-:Y:S01]  /*5100*/  SHF.R.S32.HI R6, RZ, 0x1f, R5 ;  /* 0x0000001fff067819 */ /* 0x000fe20000011405 */
[----:B------:R-:W-:Y:S01]  /*5110*/  FMUL.FTZ R16, R11, UR9 ;  /* 0x000000090b107c20 */ /* 0x000fe20008410000 */
[----:B------:R-:W-:Y:S01]  /*5120*/  FMUL.FTZ R26, R17, UR9 ;  /* 0x00000009111a7c20 */ /* 0x000fe20008410000 */
[----:B------:R-:W-:Y:S01]  /*5130*/  FMUL.FTZ R24, R24, UR9 ;  /* 0x0000000918187c20 */ /* 0x000fe20008410000 */
[----:B------:R-:W-:Y:S01]  /*5140*/  FMUL.FTZ R23, R23, UR9 ;  /* 0x0000000917177c20 */ /* 0x000fe20008410000 */
[----:B------:R-:W-:Y:S01]  /*5150*/  FMUL.FTZ R21, R21, UR9 ;  /* 0x0000000915157c20 */ /* 0x000fe20008410000 */
[----:B------:R-:W-:Y:S01]  /*5160*/  FMUL.FTZ R29, R20, UR9 ;  /* 0x00000009141d7c20 */ /* 0x000fe20008410000 */
[----:B------:R-:W-:Y:S01]  /*5170*/  FMUL.FTZ R28, R19, UR9 ;  /* 0x00000009131c7c20 */ /* 0x000fe20008410000 */
[----:B------:R-:W-:Y:S01]  /*5180*/  ISETP.GE.AND.EX P6, PT, R12, UR15, PT, P6 ;  /* 0x0000000f0c007c0c */ /* 0x000fe2000bfc6360 */
[----:B------:R-:W-:Y:S01]  /*5190*/  FMUL.FTZ R25, R25, UR9 ;  /* 0x0000000919197c20 */ /* 0x000fe20008410000 */
[----:B------:R-:W-:Y:S01]  /*51a0*/  ISETP.GE.AND.EX P0, PT, R9, UR15, PT, P0 ;  /* 0x0000000f09007c0c */ /* 0x000fe2000bf06300 */
[--C-:B------:R-:W-:Y:S01]  /*51b0*/  FFMA.FTZ R11, R38, R18, R45.reuse ;  /* 0x00000012260b7223 */ /* 0x100fe2000001002d */
[----:B------:R-:W-:Y:S01]  /*51c0*/  ISETP.GE.AND.EX P1, PT, R6, UR15, PT, P1 ;  /* 0x0000000f06007c0c */ /* 0x000fe2000bf26310 */
[C-C-:B------:R-:W-:Y:S01]  /*51d0*/  FFMA.FTZ R19, R38.reuse, R8, R45.reuse ;  /* 0x0000000826137223 */ /* 0x140fe2000001002d */
        /* <DEDUP_REMOVED lines=9> */
[C---:B------:R-:W-:Y:S01]  /*5270*/  ISETP.GT.U32.OR P6, PT, R0.reuse, 0xff, P6 ;  /* 0x000000ff0000780c */ /* 0x040fe200037c4470 */
[----:B------:R-:W-:Y:S01]  /*5280*/  FFMA.FTZ R44, R39, R25, R44 ;  /* 0x00000019272c7223 */ /* 0x000fe2000001002c */
[----:B------:R-:W-:-:S02]  /*5290*/  ISETP.GT.U32.OR P0, PT, R0, 0xff, P0 ;  /* 0x000000ff0000780c */ /* 0x000fc40000704470 */
[----:B------:R-:W-:Y:S01]  /*52a0*/  ISETP.GT.U32.OR P1, PT, R0, 0xff, P1 ;  /* 0x000000ff0000780c */ /* 0x000fe20000f24470 */
        /* <DEDUP_REMOVED lines=11> */
.L_x_2288:
        /* <DEDUP_REMOVED lines=16> */
.L_x_2290:
[----:B------:R-:W-:Y:S05]  /*5460*/  BSYNC B0 ;  /* 0x0000000000007941 */ /* 0x000fea0003800000 */
.L_x_2289:
        /* <DEDUP_REMOVED lines=11> */
.L_x_2291:
[----:B------:R-:W-:Y:S04]  /*5520*/  BSSY B0, `(.L_x_2292) ;  /* 0x0000010000007945 */ /* 0x000fe80003800000 */
[----:B------:R-:W-:Y:S05]  /*5530*/  @P3 BRA `(.L_x_2293) ;  /* 0x0000000000383947 */ /* 0x000fea0003800000 */
[----:B------:R-:W-:Y:S01]  /*5540*/  IADD3 R24, R4, 0x160, RZ ;  /* 0x0000016004187810 */ /* 0x000fe20007ffe0ff */
[----:B------:R-:W-:Y:S01]  /*5550*/  ULDC.64 UR14, c[0x0][0x270] ;  /* 0x00009c00000e7ab9 */ /* 0x000fe20000000a00 */
[----:B0-----:R-:W-:Y:S01]  /*5560*/  MOV R21, R61 ;  /* 0x0000003d00157202 */ /* 0x001fe20000000f00 */
[----:B------:R-:W-:Y:S01]  /*5570*/  IMAD.MOV.U32 R20, RZ, RZ, R58 ;  /* 0x000000ffff147224 */ /* 0x000fe200078e003a */
[----:B------:R-:W-:Y:S02]  /*5580*/  SHF.R.S32.HI R19, RZ, 0x1f, R24 ;  /* 0x0000001fff137819 */ /* 0x000fe40000011418 */
[----:B------:R-:W-:Y:S01]  /*5590*/  F2FP.BF16.F32.PACK_AB R27, R27, R16 ;  /* 0x000000101b1b723e */ /* 0x000fe200000010ff */
[----:B------:R-:W-:-:S04]  /*55a0*/  IMAD.WIDE.U32 R22, R24, UR14, R20 ;  /* 0x0000000e18167c25 */ /* 0x000fc8000f8e0014 */
[----:B------:R-:W-:-:S04]  /*55b0*/  IMAD R19, R19, UR14, RZ ;  /* 0x0000000e13137c24 */ /* 0x000fc8000f8e02ff */
[----:B------:R-:W-:Y:S01]  /*55c0*/  IMAD R19, R24, UR15, R19 ;  /* 0x0000000f18137c24 */ /* 0x000fe2000f8e0213 */
[----:B------:R-:W-:Y:S02]  /*55d0*/  ULDC.64 UR14, c[0x0][0x210] ;  /* 0x00008400000e7ab9 */ /* 0x000fe40000000a00 */
[----:B------:R-:W-:Y:S02]  /*55e0*/  LEA R20, P2, R22, UR14, 0x1 ;  /* 0x0000000e16147c11 */ /* 0x000fe4000f8408ff */
[----:B------:R-:W-:-:S04]  /*55f0*/  IADD3 R19, R23, R19, RZ ;  /* 0x0000001317137210 */ /* 0x000fc80007ffe0ff */
[----:B------:R-:W-:-:S05]  /*5600*/  LEA.HI.X R21, R22, UR15, R19, 0x1, P2 ;  /* 0x0000000f16157c11 */ /* 0x000fca00090f0c13 */
[----:B------:R1:W-:Y:S02]  /*5610*/  STG.E desc[UR10][R20.64], R27 ;  /* 0x0000001b14007986 */ /* 0x0003e4000c10190a */
.L_x_2293:
[----:B------:R-:W-:Y:S05]  /*5620*/  BSYNC B0 ;  /* 0x0000000000007941 */ /* 0x000fea0003800000 */
.L_x_2292:
        /* <DEDUP_REMOVED lines=11> */
.L_x_2294:
[----:B------:R-:W-:Y:S04]  /*56e0*/  BSSY B0, `(.L_x_2295) ;  /* 0x0000010000007945 */ /* 0x000fe80003800000 */
[----:B------:R-:W-:Y:S05]  /*56f0*/  @P4 BRA `(.L_x_2296) ;  /* 0x0000000000384947 */ /* 0x000fea0003800000 */
[----:B0-----:R-:W-:Y:S01]  /*5700*/  IADD3 R19, R4, 0x180, RZ ;  /* 0x0000018004137810 */ /* 0x001fe20007ffe0ff */
        /* <DEDUP_REMOVED lines=13> */
.L_x_2296:
[----:B------:R-:W-:Y:S05]  /*57e0*/  BSYNC B0 ;  /* 0x0000000000007941 */ /* 0x000fea0003800000 */
.L_x_2295:
[----:B------:R-:W-:Y:S05]  /*57f0*/  @!P5 BRA `(.L_x_2297) ;  /* 0x000000000028d947 */ /* 0x000fea0003800000 */
[----:B------:R-:W-:Y:S01]  /*5800*/  FMUL.FTZ R4, R11, -1.4426950216293334961 ;  /* 0xbfb8aa3b0b047820 */ /* 0x000fe20000410000 */
[----:B------:R-:W-:-:S05]  /*5810*/  FMUL.FTZ R16, R18, -1.4426950216293334961 ;  /* 0xbfb8aa3b12107820 */ /* 0x000fca0000410000 */
        /* <DEDUP_REMOVED lines=8> */
.L_x_2297:
[----:B------:R-:W-:Y:S04]  /*58a0*/  BSSY B0, `(.L_x_2298) ;  /* 0x000000e000007945 */ /* 0x000fe80003800000 */
[----:B------:R-:W-:Y:S05]  /*58b0*/  @P6 BRA `(.L_x_2299) ;  /* 0x0000000000306947 */ /* 0x000fea0003800000 */
[----:B------:R-:W-:Y:S01]  /*58c0*/  ULDC.64 UR14, c[0x0][0x270] ;  /* 0x00009c00000e7ab9 */ /* 0x000fe20000000a00 */
[----:B------:R-:W-:Y:S01]  /*58d0*/  MOV R16, R58 ;  /* 0x0000003a00107202 */ /* 0x000fe20000000f00 */
[----:B0-----:R-:W-:Y:S01]  /*58e0*/  IMAD R19, R12, UR14, RZ ;  /* 0x0000000e0c137c24 */ /* 0x001fe2000f8e02ff */
[----:B--2---:R-:W-:Y:S02]  /*58f0*/  MOV R17, R61 ;  /* 0x0000003d00117202 */ /* 0x004fe40000000f00 */
[----:B------:R-:W-:Y:S01]  /*5900*/  F2FP.BF16.F32.PACK_AB R11, R18, R11 ;  /* 0x0000000b120b723e */ /* 0x000fe200000010ff */
[C---:B------:R-:W-:Y:S02]  /*5910*/  IMAD R19, R10.reuse, UR15, R19 ;  /* 0x0000000f0a137c24 */ /* 0x040fe4000f8e0213 */
[----:B-1----:R-:W-:Y:S01]  /*5920*/  IMAD.WIDE.U32 R20, R10, UR14, R16 ;  /* 0x0000000e0a147c25 */ /* 0x002fe2000f8e0010 */
[----:B------:R-:W-:Y:S02]  /*5930*/  ULDC.64 UR14, c[0x0][0x210] ;  /* 0x00008400000e7ab9 */ /* 0x000fe40000000a00 */
[----:B------:R-:W-:-:S02]  /*5940*/  LEA R16, P2, R20, UR14, 0x1 ;  /* 0x0000000e14107c11 */ /* 0x000fc4000f8408ff */
[----:B------:R-:W-:-:S04]  /*5950*/  IADD3 R19, R21, R19, RZ ;  /* 0x0000001315137210 */ /* 0x000fc80007ffe0ff */
[----:B------:R-:W-:-:S05]  /*5960*/  LEA.HI.X R17, R20, UR15, R19, 0x1, P2 ;  /* 0x0000000f14117c11 */ /* 0x000fca00090f0c13 */
[----:B------:R3:W-:Y:S02]  /*5970*/  STG.E desc[UR10][R16.64], R11 ;  /* 0x0000000b10007986 */ /* 0x0007e4000c10190a */
.L_x_2299:
[----:B------:R-:W-:Y:S05]  /*5980*/  BSYNC B0 ;  /* 0x0000000000007941 */ /* 0x000fea0003800000 */
.L_x_2298:
        /* <DEDUP_REMOVED lines=8> */
[----:B---3--:R-:W3:Y:S01]  /*5a10*/  MUFU.RCP R11, R10 ;  /* 0x0000000a000b7308 */ /* 0x008ee20000001000 */
[----:B----4-:R-:W-:Y:S01]  /*5a20*/  FMUL.FTZ R15, R15, R14 ;  /* 0x0000000e0f0f7220 */ /* 0x010fe20000410000 */
[----:B---3--:R-:W-:-:S07]  /*5a30*/  FMUL.FTZ R8, R8, R11 ;  /* 0x0000000b08087220 */ /* 0x008fce0000410000 */
.L_x_2300:
[----:B------:R-:W-:Y:S04]  /*5a40*/  BSSY B0, `(.L_x_2301) ;  /* 0x000000e000007945 */ /* 0x000fe80003800000 */
[----:B------:R-:W-:Y:S05]  /*5a50*/  @P0 BRA `(.L_x_2302) ;  /* 0x0000000000300947 */ /* 0x000fea0003800000 */
[----:B------:R-:W-:Y:S01]  /*5a60*/  ULDC.64 UR14, c[0x0][0x270] ;  /* 0x00009c00000e7ab9 */ /* 0x000fe20000000a00 */
[----:B------:R-:W-:Y:S01]  /*5a70*/  MOV R10, R58 ;  /* 0x0000003a000a7202 */ /* 0x000fe20000000f00 */
[----:B------:R-:W-:Y:S01]  /*5a80*/  IMAD R4, R9, UR14, RZ ;  /* 0x0000000e09047c24 */ /* 0x000fe2000f8e02ff */
[----:B---3--:R-:W-:Y:S02]  /*5a90*/  MOV R11, R61 ;  /* 0x0000003d000b7202 */ /* 0x008fe40000000f00 */
[----:B------:R-:W-:Y:S01]  /*5aa0*/  F2FP.BF16.F32.PACK_AB R15, R15, R8 ;  /* 0x000000080f0f723e */ /* 0x000fe200000010ff */
[----:B--2---:R-:W-:-:S04]  /*5ab0*/  IMAD.WIDE.U32 R16, R7, UR14, R10 ;  /* 0x0000000e07107c25 */ /* 0x004fc8000f8e000a */
[----:B------:R-:W-:Y:S01]  /*5ac0*/  IMAD R7, R7, UR15, R4 ;  /* 0x0000000f07077c24 */ /* 0x000fe2000f8e0204 */
[----:B------:R-:W-:Y:S02]  /*5ad0*/  ULDC.64 UR14, c[0x0][0x210] ;  /* 0x00008400000e7ab9 */ /* 0x000fe40000000a00 */
[----:B------:R-:W-:Y:S02]  /*5ae0*/  LEA R10, P0, R16, UR14, 0x1 ;  /* 0x0000000e100a7c11 */ /* 0x000fe4000f8008ff */
[----:B------:R-:W-:-:S04]  /*5af0*/  IADD3 R7, R17, R7, RZ ;  /* 0x0000000711077210 */ /* 0x000fc80007ffe0ff */
[----:B------:R-:W-:-:S05]  /*5b00*/  LEA.HI.X R11, R16, UR15, R7, 0x1, P0 ;  /* 0x0000000f100b7c11 */ /* 0x000fca00080f0c07 */
[----:B------:R4:W-:Y:S02]  /*5b10*/  STG.E desc[UR10][R10.64], R15 ;  /* 0x0000000f0a007986 */ /* 0x0009e4000c10190a */
.L_x_2302:
[----:B------:R-:W-:Y:S05]  /*5b20*/  BSYNC B0 ;  /* 0x0000000000007941 */ /* 0x000fea0003800000 */
.L_x_2301:
        /* <DEDUP_REMOVED lines=11> */
.L_x_2303:
        /* <DEDUP_REMOVED lines=13> */
.L_x_2305:
[----:B------:R-:W-:Y:S05]  /*5cb0*/  BSYNC B0 ;  /* 0x0000000000007941 */ /* 0x000fea0003800000 */
.L_x_2304:
[----:B------:R-:W-:Y:S01]  /*5cc0*/  ULDC UR7, c[0x0][0x10] ;  /* 0x0000040000077ab9 */ /* 0x000fe20000000800 */
[----:B------:R-:W-:Y:S02]  /*5cd0*/  UIADD3 UR4, UR4, 0x1, URZ ;  /* 0x0000000104047890 */ /* 0x000fe4000fffe03f */
[----:B------:R-:W-:-:S04]  /*5ce0*/  UIADD3 UR6, UR7, UR6, URZ ;  /* 0x0000000607067290 */ /* 0x000fc8000fffe03f */
[----:B------:R-:W-:-:S06]  /*5cf0*/  UISETP.GE.AND UP0, UPT, UR6, UR5, UPT ;  /* 0x000000050600728c */ /* 0x000fcc000bf06270 */
[----:B------:R-:W-:-:S13]  /*5d00*/  PLOP3.LUT P0, PT, PT, PT, UP0, 0x80, 0x0 ;  /* 0x000000000000781c */ /* 0x000fda0003f0f008 */
[----:B------:R-:W-:Y:S05]  /*5d10*/  @!P0 BRA `(.L_x_2306) ;  /* 0xffffffa4000c8947 */ /* 0x000fea000383ffff */
[----:B------:R-:W-:Y:S05]  /*5d20*/  EXIT ;  /* 0x000000000000794d */ /* 0x000fea0003800000 */
.L_x_2307:
        /* <DEDUP_REMOVED lines=13> */
.L_x_3339:


//--------------------- .text._Z35group_norm_nhwc_fwd_one_pass_kernelI11Bf16IOFp16WLi64ELi16ELi256EEv26Group_norm_nhwc_fwd_params --------------------------
	.section	.text._Z35group_norm_nhwc_fwd_one_pass_kernelI11Bf16IOFp16WLi64ELi16ELi256EEv26Group_norm_nhwc_fwd_params,"ax",@progbits
	.align	128
        .global         _Z35group_norm_nhwc_fwd_one_pass_kernelI11Bf16IOFp16WLi64ELi16ELi256EEv26Group_norm_nhwc_fwd_params
        .type           _Z35group_norm_nhwc_fwd_one_pass_kernelI11Bf16IOFp16WLi64ELi16ELi256EEv26Group_norm_nhwc_fwd_params,@function
        .size           _Z35group_norm_nhwc_fwd_one_pass_kernelI11Bf16IOFp16WLi64ELi16ELi256EEv26Group_norm_nhwc_fwd_params,(.L_x_3340 - _Z35group_norm_nhwc_fwd_one_pass_kernelI11Bf16IOFp16WLi64ELi16ELi256EEv26Group_norm_nhwc_fwd_params)
        .other          _Z35group_norm_nhwc_fwd_one_pass_kernelI11Bf16IOFp16WLi64ELi16ELi256EEv26Group_norm_nhwc_fwd_params,@"STO_CUDA_ENTRY STV_DEFAULT"
_Z35group_norm_nhwc_fwd_one_pass_kernelI11Bf16IOFp16WLi64ELi16ELi256EEv26Group_norm_nhwc_fwd_params:
.text._Z35group_norm_nhwc_fwd_one_pass_kernelI11Bf16IOFp16WLi64ELi16ELi256EEv26Group_norm_nhwc_fwd_params:
        /* <DEDUP_REMOVED lines=20> */
.L_x_2323:
        /* <DEDUP_REMOVED lines=18> */
[----:B------:R-:W-:-:S05]  /*0260*/  IMAD.HI.U32 R7, R7, R9, RZ ;  /* 0x0000000907077227 */ /* 0x000fca00078e00ff */
[----:B------:R-:W-:-:S05]  /*0270*/  IADD3 R5, -R7, RZ, RZ ;  /* 0x000000ff07057210 */ /* 0x000fca0007ffe1ff */
[----:B------:R-:W-:-:S05]  /*0280*/  IMAD R5, R8, R5, R9 ;  /* 0x0000000508057224 */ /* 0x000fca00078e0209 */
[----:B------:R-:W-:Y:S01]  /*0290*/  ISETP.GT.U32.AND P1, PT, R8, R5, PT ;  /* 0x000000050800720c */ /* 0x000fe20003f24070 */
[----:B-1----:R-:W-:Y:S01]  /*02a0*/  IMAD R13, R6, UR5, R13 ;  /* 0x00000005060d7c24 */ /* 0x002fe2000f8e020d */
[----:B------:R-:W-:-:S04]  /*02b0*/  LOP3.LUT R6, R3, R4, RZ, 0x3c, !PT ;  /* 0x0000000403067212 */ /* 0x000fc800078e3cff */
[C---:B------:R-:W-:Y:S02]  /*02c0*/  IADD3 R12, R13.reuse, 0x20, RZ ;  /* 0x000000200d0c7810 */ /* 0x040fe40007ffe0ff */
[----:B------:R-:W-:-:S05]  /*02d0*/  ISETP.GE.U32.AND P0, PT, R13, UR6, PT ;  /* 0x000000060d007c0c */ /* 0x000fca000bf06070 */
[----:B------:R-:W-:Y:S01]  /*02e0*/  @!P1 VIADD R7, R7, 0x1 ;  /* 0x0000000107079836 */ /* 0x000fe20000000000 */
[-C--:B------:R-:W-:Y:S02]  /*02f0*/  @!P1 IADD3 R5, R5, -R8.reuse, RZ ;  /* 0x8000000805059210 */ /* 0x080fe40007ffe0ff */
[----:B------:R-:W-:Y:S02]  /*0300*/  SHF.R.S32.HI R21, RZ, 0x1f, R13 ;  /* 0x0000001fff157819 */ /* 0x000fe4000001140d */
        /* <DEDUP_REMOVED lines=9> */
[----:B------:R-:W-:Y:S02]  /*03a0*/  ISETP.GT.U32.OR P1, PT, R0, 0xff, P1 ;  /* 0x000000ff0000780c */ /* 0x000fe40000f24470 */
[----:B------:R-:W-:-:S02]  /*03b0*/  MOV R19, R7 ;  /* 0x0000000700137202 */ /* 0x000fc40000000f00 */
[----:B------:R-:W-:Y:S02]  /*03c0*/  SHF.L.U32 R5, R0, 0x1, RZ ;  /* 0x0000000100057819 */ /* 0x000fe400000006ff */
[----:B------:R-:W-:Y:S02]  /*03d0*/  @!P2 IADD3 R19, -R19, RZ, RZ ;  /* 0x000000ff1313a210 */ /* 0x000fe40007ffe1ff */
[----:B------:R-:W-:Y:S01]  /*03e0*/  @!P3 LOP3.LUT R19, RZ, R4, RZ, 0x33, !PT ;  /* 0x00000004ff13b212 */ /* 0x000fe200078e33ff */
[----:B------:R-:W0:Y:S01]  /*03f0*/  @!P0 LDC.64 R10, c[0x0][0x270] ;  /* 0x00009c00ff0a8b82 */ /* 0x000e220000000a00 */
[----:B------:R-:W-:Y:S02]  /*0400*/  LOP3.LUT R5, R5, 0xe, RZ, 0xc0, !PT ;  /* 0x0000000e05057812 */ /* 0x000fe400078ec0ff */
[----:B------:R-:W-:-:S05]  /*0410*/  IADD3 R6, -R19, RZ, RZ ;  /* 0x000000ff13067210 */ /* 0x000fca0007ffe1ff */
        /* <DEDUP_REMOVED lines=12> */
[----:B------:R-:W-:Y:S01]  /*04e0*/  @!P0 MOV R20, R18 ;  /* 0x0000001200148202 */ /* 0x000fe20000000f00 */
[----:B------:R-:W-:Y:S02]  /*04f0*/  @!P0 IMAD R23, R13, R11, R14 ;  /* 0x0000000b0d178224 */ /* 0x000fe400078e020e */
[----:B-1----:R-:W-:Y:S02]  /*0500*/  @!P1 IMAD R15, R15, R8, RZ ;  /* 0x000000080f0f9224 */ /* 0x002fe400078e02ff */
[----:B------:R-:W-:-:S04]  /*0510*/  @!P0 IMAD.WIDE.U32 R10, R13, R10, R20 ;  /* 0x0000000a0d0a8225 */ /* 0x000fc800078e0014 */
[----:B------:R-:W-:Y:S01]  /*0520*/  @!P1 IMAD R13, R12, R9, R15 ;  /* 0x000000090c0d9224 */ /* 0x000fe200078e020f */
[----:B------:R-:W-:Y:S01]  /*0530*/  @!P1 MOV R15, R21 ;  /* 0x00000015000f9202 */ /* 0x000fe20000000f00 */
[----:B------:R-:W-:Y:S01]  /*0540*/  @!P1 IMAD.MOV.U32 R14, RZ, RZ, R18 ;  /* 0x000000ffff0e9224 */ /* 0x000fe200078e0012 */
        /* <DEDUP_REMOVED lines=15> */
[----:B---3--:R-:W-:Y:S02]  /*0640*/  PRMT R10, R29, 0x7632, R10 ;  /* 0x000076321d0a7816 */ /* 0x008fe4000000000a */
[----:B------:R-:W-:Y:S01]  /*0650*/  SHF.L.U32 R8, R28, 0x10, RZ ;  /* 0x000000101c087819 */ /* 0x000fe200000006ff */
[----:B------:R-:W-:Y:S01]  /*0660*/  FMUL.FTZ R11, R9, R9 ;  /* 0x00000009090b7220 */ /* 0x000fe20000410000 */
[----:B------:R-:W-:Y:S02]  /*0670*/  SHF.L.U32 R13, R10, 0x10, RZ ;  /* 0x000000100a0d7819 */ /* 0x000fe400000006ff */
[----:B------:R-:W-:Y:S01]  /*0680*/  SHF.L.U32 R10, R29, 0x10, RZ ;  /* 0x000000101d0a7819 */ /* 0x000fe200000006ff */
[C---:B------:R-:W-:Y:S01]  /*0690*/  FADD.FTZ R9, R8.reuse, R9 ;  /* 0x0000000908097221 */ /* 0x040fe20000010000 */
[----:B------:R-:W-:Y:S01]  /*06a0*/  FFMA.FTZ R11, R8, R8, R11 ;  /* 0x00000008080b7223 */ /* 0x000fe2000001000b */
[----:B------:R-:W-:-:S02]  /*06b0*/  FMUL.FTZ R15, R13, R13 ;  /* 0x0000000d0d0f7220 */ /* 0x000fc40000410000 */
[C---:B------:R-:W-:Y:S01]  /*06c0*/  FADD.FTZ R4, R10.reuse, R13 ;  /* 0x0000000d0a047221 */ /* 0x040fe20000010000 */
[----:B------:R-:W-:Y:S01]  /*06d0*/  FADD.FTZ R9, RZ, R9 ;  /* 0x00000009ff097221 */ /* 0x000fe20000010000 */
[----:B------:R-:W-:Y:S01]  /*06e0*/  FFMA.FTZ R10, R10, R10, R15 ;  /* 0x0000000a0a0a7223 */ /* 0x000fe2000001000f */
[----:B------:R-:W-:Y:S02]  /*06f0*/  FADD.FTZ R11, RZ, R11 ;  /* 0x0000000bff0b7221 */ /* 0x000fe40000010000 */
        /* <DEDUP_REMOVED lines=52> */
.L_x_2309:
[----:B------:R-:W-:Y:S05]  /*0a40*/  BSYNC B0 ;  /* 0x0000000000007941 */ /* 0x000fea0003800000 */
.L_x_2308:
        /* <DEDUP_REMOVED lines=30> */
.L_x_2312:
[----:B-1----:R-:W2:Y:S04]  /*0c30*/  LDG.E.STRONG.GPU R6, desc[UR8][R4.64] ;  /* 0x0000000804067981 */ /* 0x002ea8000c1ef900 */
[----:B--2---:R-:W-:Y:S01]  /*0c40*/  CCTL.IVALL ;  /* 0x00000000ff00798f */ /* 0x004fe20002000000 */
[----:B------:R-:W-:Y:S05]  /*0c50*/  YIELD ;  /* 0x0000000000007946 */ /* 0x000fea0003800000 */
[----:B------:R-:W-:-:S13]  /*0c60*/  ISETP.NE.AND P0, PT, R6, R9, PT ;  /* 0x000000090600720c */ /* 0x000fda0003f05270 */
[----:B------:R-:W-:Y:S05]  /*0c70*/  @P0 BRA `(.L_x_2312) ;  /* 0xfffffffc00ec0947 */ /* 0x000fea000383ffff */
.L_x_2311:
        /* <DEDUP_REMOVED lines=12> */
.L_x_2314:
        /* <DEDUP_REMOVED lines=12> */
[C---:B------:R-:W-:Y:S01]  /*0e00*/  VIADD R9, R12.reuse, 0x1 ;  /* 0x000000010c097836 */ /* 0x040fe20000000000 */
[----:B-1----:R-:W-:Y:S01]  /*0e10*/  UMOV UR5, UR6 ;  /* 0x0000000600057c82 */ /* 0x002fe20008000000 */
[----:B------:R-:W-:-:S03]  /*0e20*/  IADD3 R8, R12, 0x2, RZ ;  /* 0x000000020c087810 */ /* 0x000fc60007ffe0ff */
        /* <DEDUP_REMOVED lines=34> */
[----:B------:R-:W-:-:S05]  /*1050*/  @!P2 IMAD R8, R8, R13, RZ ;  /* 0x0000000d0808a224 */ /* 0x000fca00078e02ff */
[----:B------:R-:W-:-:S05]  /*1060*/  @!P2 SHF.L.U32 R15, R8, 0x1, RZ ;  /* 0x00000001080fa819 */ /* 0x000fca00000006ff */
        /* <DEDUP_REMOVED lines=13> */
.L_x_2313:
        /* <DEDUP_REMOVED lines=19> */
.L_x_2316:
[----:B------:R-:W-:Y:S05]  /*1270*/  BSYNC B0 ;  /* 0x0000000000007941 */ /* 0x000fea0003800000 */
.L_x_2315:
[----:B------:R-:W-:Y:S05]  /*1280*/  @!P2 BRA `(.L_x_2310) ;  /* 0x00000000007ca947 */ /* 0x000fea0003800000 */
[C---:B------:R-:W-:Y:S01]  /*1290*/  VIADD R9, R12.reuse, 0x1 ;  /* 0x000000010c097836 */ /* 0x040fe20000000000 */
[----:B------:R-:W-:-:S04]  /*12a0*/  IADD3 R12, R12, 0x2, RZ ;  /* 0x000000020c0c7810 */ /* 0x000fc80007ffe0ff */
        /* <DEDUP_REMOVED lines=17> */
[----:B------:R-:W-:-:S02]  /*13c0*/  @!P2 SHF.L.U32 R13, R14, 0x1, RZ ;  /* 0x000000010e0da819 */ /* 0x000fc400000006ff */
[----:B------:R-:W-:-:S03]  /*13d0*/  @!P0 SHF.L.U32 R25, R24, 0x1, RZ ;  /* 0x0000000118198819 */ /* 0x000fc600000006ff */
        /* <DEDUP_REMOVED lines=10> */
.L_x_2310:
        /* <DEDUP_REMOVED lines=29> */
[----:B------:R-:W0:Y:S01]  /*1650*/  LDS.64 R14, [UR6+0x50] ;  /* 0x00005006ff0e7984 */ /* 0x000e220008000a00 */
[----:B------:R-:W-:Y:S01]  /*1660*/  SHF.R.U32.HI R6, RZ, 0x3, R0 ;  /* 0x00000003ff067819 */ /* 0x000fe20000011600 */
[----:B----4-:R-:W-:Y:S01]  /*1670*/  HFMA2.MMA R12, -RZ, RZ, 1.875, 0 ;  /* 0x3f800000ff0c7435 */ /* 0x010fe200000001ff */
[----:B------:R-:W-:Y:S01]  /*1680*/  ISETP.NE.AND P2, PT, RZ, UR10, PT ;  /* 0x0000000aff007c0c */ /* 0x000fe2000bf45270 */
[----:B------:R-:W-:Y:S01]  /*1690*/  IMAD.U32 R29, R29, 0x10000, RZ ;  /* 0x000100001d1d7824 */ /* 0x000fe200078e00ff */
[----:B------:R-:W-:Y:S01]  /*16a0*/  SHF.L.U32 R13, R10, 0x10, RZ ;  /* 0x000000100a0d7819 */ /* 0x000fe200000006ff */
[----:B------:R-:W-:Y:S01]  /*16b0*/  ULDC.64 UR6, c[0x0][0x278] ;  /* 0x00009e0000067ab9 */ /* 0x000fe20000000a00 */
[----:B0-----:R-:W-:-:S04]  /*16c0*/  FMUL.FTZ R14, R14, UR11 ;  /* 0x0000000b0e0e7c20 */ /* 0x001fc80008410000 */
[----:B------:R-:W-:-:S04]  /*16d0*/  FMUL.FTZ R4, R14, R14 ;  /* 0x0000000e0e047220 */ /* 0x000fc80000410000 */
[----:B------:R-:W-:-:S05]  /*16e0*/  FFMA.FTZ R15, R15, UR11, -R4 ;  /* 0x0000000b0f0f7c23 */ /* 0x000fca0008010804 */
[----:B------:R-:W-:-:S13]  /*16f0*/  FSETP.GTU.FTZ.AND P0, PT, R15, RZ, PT ;  /* 0x000000ff0f00720b */ /* 0x000fda0003f1c000 */
[----:B------:R-:W0:Y:S01]  /*1700*/  @P0 LDC R4, c[0x0][0x238] ;  /* 0x00008e00ff040b82 */ /* 0x000e220000000800 */
[----:B-1----:R-:W-:Y:S01]  /*1710*/  IMAD R6, R5, UR5, R6 ;  /* 0x0000000505067c24 */ /* 0x002fe2000f8e0206 */
[----:B------:R-:W-:Y:S02]  /*1720*/  SHF.L.U32 R9, R28, 0x10, RZ ;  /* 0x000000101c097819 */ /* 0x000fe400000006ff */
[----:B------:R-:W-:Y:S01]  /*1730*/  SHF.L.U32 R23, R11, 0x10, RZ ;  /* 0x000000100b177819 */ /* 0x000fe200000006ff */
[----:B------:R-:W-:Y:S01]  /*1740*/  FADD.FTZ R11, R29, -R14 ;  /* 0x8000000e1d0b7221 */ /* 0x000fe20000010000 */
[----:B------:R-:W-:Y:S01]  /*1750*/  SHF.R.S32.HI R7, RZ, 0x1f, R6 ;  /* 0x0000001fff077819 */ /* 0x000fe20000011406 */
[----:B0-----:R-:W-:-:S04]  /*1760*/  @P0 FADD.FTZ R15, R15, R4 ;  /* 0x000000040f0f0221 */ /* 0x001fc80000010000 */
[----:B------:R0:W1:Y:S01]  /*1770*/  @P0 MUFU.RSQ R12, R15 ;  /* 0x0000000f000c0308 */ /* 0x0000620000001400 */
[C---:B------:R-:W-:Y:S01]  /*1780*/  IADD3 R4, R6.reuse, 0x20, RZ ;  /* 0x0000002006047810 */ /* 0x040fe20007ffe0ff */
[----:B------:R-:W-:Y:S01]  /*1790*/  FADD.FTZ R9, R9, -R14 ;  /* 0x8000000e09097221 */ /* 0x000fe20000010000 */
[----:B------:R-:W-:Y:S01]  /*17a0*/  ISETP.GE.U32.AND P0, PT, R6, UR6, PT ;  /* 0x0000000606007c0c */ /* 0x000fe2000bf06070 */
[----:B------:R-:W-:Y:S01]  /*17b0*/  FADD.FTZ R23, -R14, R23 ;  /* 0x000000170e177221 */ /* 0x000fe20000010100 */
        /* <DEDUP_REMOVED lines=10> */
[----:B------:R-:W-:Y:S01]  /*1860*/  ISETP.GT.U32.OR P1, PT, R0, 0xff, P1 ;  /* 0x000000ff0000780c */ /* 0x000fe20000f24470 */
[----:B--2---:R-:W-:Y:S02]  /*1870*/  HADD2.F32 R16, -RZ, R16.H0_H0 ;  /* 0x20000010ff107230 */ /* 0x004fe40000004100 */
[----:B---3--:R-:W-:Y:S02]  /*1880*/  HADD2.F32 R13, -RZ, R24.H0_H0 ;  /* 0x20000018ff0d7230 */ /* 0x008fe40000004100 */
[----:B-----5:R-:W-:Y:S02]  /*1890*/  HADD2.F32 R14, -RZ, R17.H0_H0 ;  /* 0x20000011ff0e7230 */ /* 0x020fe40000004100 */
[----:B------:R-:W-:Y:S02]  /*18a0*/  HADD2.F32 R25, -RZ, R25.H0_H0 ;  /* 0x20000019ff197230 */ /* 0x000fe40000004100 */
[C-C-:B------:R-:W-:Y:S01]  /*18b0*/  FFMA.FTZ R10, R16.reuse, R10, R13.reuse ;  /* 0x0000000a100a7223 */ /* 0x140fe2000001000d */
[----:B------:R-:W-:-:S02]  /*18c0*/  FFMA.FTZ R13, R16, R8, R13 ;  /* 0x00000008100d7223 */ /* 0x000fc4000001000d */
        /* <DEDUP_REMOVED lines=13> */
.L_x_2317:
        /* <DEDUP_REMOVED lines=14> */
.L_x_2319:
[----:B------:R-:W-:Y:S05]  /*1a80*/  BSYNC B0 ;  /* 0x0000000000007941 */ /* 0x000fea0003800000 */
.L_x_2318:
        /* <DEDUP_REMOVED lines=11> */
.L_x_2320:
        /* <DEDUP_REMOVED lines=13> */
.L_x_2322:
[----:B------:R-:W-:Y:S05]  /*1c10*/  BSYNC B0 ;  /* 0x0000000000007941 */ /* 0x000fea0003800000 */
.L_x_2321:
[----:B-1----:R-:W1:Y:S01]  /*1c20*/  LDC R4, c[0x0][0x10] ;  /* 0x00000400ff047b82 */ /* 0x002e620000000800 */
[----:B------:R-:W-:Y:S02]  /*1c30*/  IADD3 R26, R26, 0x1, RZ ;  /* 0x000000011a1a7810 */ /* 0x000fe40007ffe0ff */
[----:B-1----:R-:W-:-:S04]  /*1c40*/  IADD3 R3, R4, R3, RZ ;  /* 0x0000000304037210 */ /* 0x002fc80007ffe0ff */
[----:B------:R-:W-:-:S13]  /*1c50*/  ISETP.GE.AND P0, PT, R3, UR4, PT ;  /* 0x0000000403007c0c */ /* 0x000fda000bf06270 */
[----:B------:R-:W-:Y:S05]  /*1c60*/  @!P0 BRA `(.L_x_2323) ;  /* 0xffffffe400348947 */ /* 0x000fea000383ffff */
[----:B------:R-:W-:Y:S05]  /*1c70*/  EXIT ;  /* 0x000000000000794d */ /* 0x000fea0003800000 */
.L_x_2324:
        /* <DEDUP_REMOVED lines=16> */
.L_x_3340:


//--------------------- .text._Z35group_norm_nhwc_fwd_one_pass_kernelI11Bf16IOFp16WLi128ELi16ELi256EEv26Group_norm_nhwc_fwd_params --------------------------
	.section	.text._Z35group_norm_nhwc_fwd_one_pass_kernelI11Bf16IOFp16WLi128ELi16ELi256EEv26Group_norm_nhwc_fwd_params,"ax",@progbits
	.align	128
        .global         _Z35group_norm_nhwc_fwd_one_pass_kernelI11Bf16IOFp16WLi128ELi16ELi256EEv26Group_norm_nhwc_fwd_params
        .type           _Z35group_norm_nhwc_fwd_one_pass_kernelI11Bf16IOFp16WLi128ELi16ELi256EEv26Group_norm_nhwc_fwd_params,@function
        .size           _Z35group_norm_nhwc_fwd_one_pass_kernelI11Bf16IOFp16WLi128ELi16ELi256EEv26Group_norm_nhwc_fwd_params,(.L_x_3341 - _Z35group_norm_nhwc_fwd_one_pass_kernelI11Bf16IOFp16WLi128ELi16ELi256EEv26Group_norm_nhwc_fwd_params)
        .other          _Z35group_norm_nhwc_fwd_one_pass_kernelI11Bf16IOFp16WLi128ELi16ELi256EEv26Group_norm_nhwc_fwd_params,@"STO_CUDA_ENTRY STV_DEFAULT"
_Z35group_norm_nhwc_fwd_one_pass_kernelI11Bf16IOFp16WLi128ELi16ELi256EEv26Group_norm_nhwc_fwd_params:
.text._Z35group_norm_nhwc_fwd_one_pass_kernelI11Bf16IOFp16WLi128ELi16ELi256EEv26Group_norm_nhwc_fwd_params:
        /* <DEDUP_REMOVED lines=19> */
.L_x_2349:
        /* <DEDUP_REMOVED lines=199> */
.L_x_2326:
[----:B------:R-:W-:Y:S05]  /*0da0*/  BSYNC B0 ;  /* 0x0000000000007941 */ /* 0x000fea0003800000 */
.L_x_2325:
        /* <DEDUP_REMOVED lines=25> */
.L_x_2329:
[----:B0-----:R-:W2:Y:S04]  /*0f40*/  LDG.E.STRONG.GPU R6, desc[UR8][R4.64] ;  /* 0x0000000804067981 */ /* 0x001ea8000c1ef900 */
[----:B--2---:R-:W-:Y:S01]  /*0f50*/  CCTL.IVALL ;  /* 0x00000000ff00798f */ /* 0x004fe20002000000 */
[----:B------:R-:W-:Y:S05]  /*0f60*/  YIELD ;  /* 0x0000000000007946 */ /* 0x000fea0003800000 */
[----:B------:R-:W-:-:S13]  /*0f70*/  ISETP.NE.AND P0, PT, R6, R11, PT ;  /* 0x0000000b0600720c */ /* 0x000fda0003f05270 */
[----:B------:R-:W-:Y:S05]  /*0f80*/  @P0 BRA `(.L_x_2329) ;  /* 0xfffffffc00ec0947 */ /* 0x000fea000383ffff */
.L_x_2328:
        /* <DEDUP_REMOVED lines=17> */
.L_x_2333:
        /* <DEDUP_REMOVED lines=115> */
.L_x_2332:
        /* <DEDUP_REMOVED lines=61> */
.L_x_2334:
[----:B------:R-:W-:-:S13]  /*1ba0*/  ISETP.NE.OR P0, PT, R10, RZ, P0 ;  /* 0x000000ff0a00720c */ /* 0x000fda0000705670 */
[----:B------:R-:W-:Y:S05]  /*1bb0*/  @!P0 BRA `(.L_x_2330) ;  /* 0x00000000007c8947 */ /* 0x000fea0003800000 */
.L_x_2331:
        /* <DEDUP_REMOVED lines=31> */
.L_x_2330:
        /* <DEDUP_REMOVED lines=12> */
.L_x_2336:
[----:B------:R-:W-:Y:S05]  /*1e70*/  BSYNC B0 ;  /* 0x0000000000007941 */ /* 0x000fea0003800000 */
.L_x_2335:
        /* <DEDUP_REMOVED lines=16> */
.L_x_2327:
        /* <DEDUP_REMOVED lines=61> */
[----:B------:R-:W-:Y:S01]  /*2350*/  ISETP.LT.U32.AND P0, PT, R2, 0x100, !P0 ;  /* 0x000001000200780c */ /* 0x000fe20004701070 */
[----:B--2---:R-:W-:-:S02]  /*2360*/  HADD2.F32 R12, -RZ, R5.H0_H0 ;  /* 0x20000005ff0c7230 */ /* 0x004fc40000004100 */
[----:B---3--:R-:W-:Y:S02]  /*2370*/  HADD2.F32 R9, -RZ, R9.H0_H0 ;  /* 0x20000009ff097230 */ /* 0x008fe40000004100 */
[----:B----4-:R-:W-:Y:S02]  /*2380*/  HADD2.F32 R4, -RZ, R4.H0_H0 ;  /* 0x20000004ff047230 */ /* 0x010fe40000004100 */
[----:B-----5:R-:W-:Y:S02]  /*2390*/  HADD2.F32 R5, -RZ, R8.H0_H0 ;  /* 0x20000008ff057230 */ /* 0x020fe40000004100 */
[----:B------:R-:W-:Y:S01]  /*23a0*/  FADD.FTZ R8, R13, -R6 ;  /* 0x800000060d087221 */ /* 0x000fe20000010000 */
[----:B------:R-:W-:Y:S01]  /*23b0*/  FADD.FTZ R13, -R6, R14 ;  /* 0x0000000e060d7221 */ /* 0x000fe20000010100 */
        /* <DEDUP_REMOVED lines=13> */
.L_x_2337:
        /* <DEDUP_REMOVED lines=14> */
.L_x_2339:
[----:B------:R-:W-:Y:S05]  /*2570*/  BSYNC B0 ;  /* 0x0000000000007941 */ /* 0x000fea0003800000 */
.L_x_2338:
        /* <DEDUP_REMOVED lines=38> */
.L_x_2340:
        /* <DEDUP_REMOVED lines=14> */
.L_x_2342:
[----:B------:R-:W-:Y:S05]  /*28c0*/  BSYNC B0 ;  /* 0x0000000000007941 */ /* 0x000fea0003800000 */
.L_x_2341:
        /* <DEDUP_REMOVED lines=11> */
.L_x_2343:
        /* <DEDUP_REMOVED lines=14> */
.L_x_2345:
[----:B------:R-:W-:Y:S05]  /*2a60*/  BSYNC B0 ;  /* 0x0000000000007941 */ /* 0x000fea0003800000 */
.L_x_2344:
        /* <DEDUP_REMOVED lines=11> */
.L_x_2346:
        /* <DEDUP_REMOVED lines=13> */
.L_x_2348:
[----:B------:R-:W-:Y:S05]  /*2bf0*/  BSYNC B0 ;  /* 0x0000000000007941 */ /* 0x000fea0003800000 */
.L_x_2347:
[----:B------:R-:W-:Y:S02]  /*2c00*/  IADD3 R18, R3, R18, RZ ;  /* 0x0000001203127210 */ /* 0x000fe40007ffe0ff */
[----:B------:R-:W-:Y:S02]  /*2c10*/  IADD3 R17, R17, 0x1, RZ ;  /* 0x0000000111117810 */ /* 0x000fe40007ffe0ff */
[----:B------:R-:W-:-:S13]  /*2c20*/  ISETP.GE.AND P0, PT, R18, UR4, PT ;  /* 0x0000000412007c0c */ /* 0x000fda000bf06270 */
[----:B------:R-:W-:Y:S05]  /*2c30*/  @!P0 BRA `(.L_x_2349) ;  /* 0xffffffd4003c8947 */ /* 0x000fea000383ffff */
[----:B------:R-:W-:Y:S05]  /*2c40*/  EXIT ;  /* 0x000000000000794d */ /* 0x000fea0003800000 */
.L_x_2350:
        /* <DEDUP_REMOVED lines=11> */
.L_x_3341:


//--------------------- .text._Z35group_norm_nhwc_fwd_one_pass_kernelI11Bf16IOFp16WLi256ELi16ELi256EEv26Group_norm_nhwc_fwd_params --------------------------
	.section	.text._Z35group_norm_nhwc_fwd_one_pass_kernelI11Bf16IOFp16WLi256ELi16ELi256EEv26Group_norm_nhwc_fwd_params,"ax",@progbits
	.align	128
        .global         _Z35group_norm_nhwc_fwd_one_pass_kernelI11Bf16IOFp16WLi256ELi16ELi256EEv26Group_norm_nhwc_fwd_params
        .type           _Z35group_norm_nhwc_fwd_one_pass_kernelI11Bf16IOFp16WLi256ELi16ELi256EEv26Group_norm_nhwc_fwd_params,@function
        .size           _Z35group_norm_nhwc_fwd_one_pass_kernelI11Bf16IOFp16WLi256ELi16ELi256EEv26Group_norm_nhwc_fwd_params,(.L_x_3342 - _Z35group_norm_nhwc_fwd_one_pass_kernelI11Bf16IOFp16WLi256ELi16ELi256EEv26Group_norm_nhwc_fwd_params)
        .other          _Z35group_norm_nhwc_fwd_one_pass_kernelI11Bf16IOFp16WLi256ELi16ELi256EEv26Group_norm_nhwc_fwd_params,@"STO_CUDA_ENTRY STV_DEFAULT"
_Z35group_norm_nhwc_fwd_one_pass_kernelI11Bf16IOFp16WLi256ELi16ELi256EEv26Group_norm_nhwc_fwd_params:
.text._Z35group_norm_nhwc_fwd_one_pass_kernelI11Bf16IOFp16WLi256ELi16ELi256EEv26Group_norm_nhwc_fwd_params:
        /* <DEDUP_REMOVED lines=32> */
.L_x_2387:
        /* <DEDUP_REMOVED lines=281> */
.L_x_2352:
[----:B------:R-:W-:Y:S05]  /*1390*/  BSYNC B0 ;  /* 0x0000000000007941 */ /* 0x000fea0003800000 */
.L_x_2351:
        /* <DEDUP_REMOVED lines=34> */
.L_x_2355:
[----:B-1----:R-:W2:Y:S04]  /*15c0*/  LDG.E.STRONG.GPU R10, desc[UR8][R8.64] ;  /* 0x00000008080a7981 */ /* 0x002ea8000c1ef900 */
[----:B--2---:R-:W-:Y:S01]  /*15d0*/  CCTL.IVALL ;  /* 0x00000000ff00798f */ /* 0x004fe20002000000 */
[----:B------:R-:W-:Y:S05]  /*15e0*/  YIELD ;  /* 0x0000000000007946 */ /* 0x000fea0003800000 */
[----:B------:R-:W-:-:S13]  /*15f0*/  ISETP.NE.AND P0, PT, R10, R13, PT ;  /* 0x0000000d0a00720c */ /* 0x000fda0003f05270 */
[----:B------:R-:W-:Y:S05]  /*1600*/  @P0 BRA `(.L_x_2355) ;  /* 0xfffffffc00ec0947 */ /* 0x000fea000383ffff */
.L_x_2354:
        /* <DEDUP_REMOVED lines=17> */
.L_x_2359:
[----:B------:R-:W-:-:S13]  /*1720*/  ISETP.EQ.OR P6, PT, R31, UR10, P3 ;  /* 0x0000000a1f007c0c */ /* 0x000fda0009fc2670 */
[----:B------:R-:W-:-:S04]  /*1730*/  @!P6 IMAD R11, R31, UR11, R0 ;  /* 0x0000000b1f0bec24 */ /* 0x000fc8000f8e0200 */
[----:B------:R-:W-:-:S05]  /*1740*/  @!P6 IMAD.WIDE.U32 R10, R11, 0x8, R42 ;  /* 0x000000080b0ae825 */ /* 0x000fca00078e002a */
[----:B------:R1:W0:Y:S01]  /*1750*/  @!P6 LDG.E.64 R8, desc[UR8][R10.64] ;  /* 0x000000080a08e981 */ /* 0x000222000c1e1b00 */
[C---:B------:R-:W-:Y:S02]  /*1760*/  IADD3 R15, R31.reuse, 0x1, RZ ;  /* 0x000000011f0f7810 */ /* 0x040fe40007ffe0ff */
[----:B------:R-:W-:Y:S02]  /*1770*/  IADD3 R45, R31, 0x2, RZ ;  /* 0x000000021f2d7810 */ /* 0x000fe40007ffe0ff */
[----:B------:R-:W-:Y:S02]  /*1780*/  ISETP.EQ.OR P4, PT, R15, UR10, P3 ;  /* 0x0000000a0f007c0c */ /* 0x000fe40009f82670 */
[----:B------:R-:W-:Y:S02]  /*1790*/  ISETP.EQ.OR P5, PT, R45, UR10, P3 ;  /* 0x0000000a2d007c0c */ /* 0x000fe40009fa2670 */
[----:B------:R-:W-:-:S09]  /*17a0*/  IADD3 R13, R31, 0x3, RZ ;  /* 0x000000031f0d7810 */ /* 0x000fd20007ffe0ff */
        /* <DEDUP_REMOVED lines=106> */
.L_x_2358:
        /* <DEDUP_REMOVED lines=61> */
.L_x_2360:
[----:B------:R-:W-:-:S13]  /*2220*/  ISETP.NE.OR P0, PT, R30, RZ, P0 ;  /* 0x000000ff1e00720c */ /* 0x000fda0000705670 */
[----:B------:R-:W-:Y:S05]  /*2230*/  @!P0 BRA `(.L_x_2356) ;  /* 0x00000000007c8947 */ /* 0x000fea0003800000 */
.L_x_2357:
        /* <DEDUP_REMOVED lines=31> */
.L_x_2356:
        /* <DEDUP_REMOVED lines=11> */
.L_x_2362:
[----:B------:R-:W-:Y:S05]  /*24e0*/  BSYNC B0 ;  /* 0x0000000000007941 */ /* 0x000fea0003800000 */
.L_x_2361:
        /* <DEDUP_REMOVED lines=16> */
.L_x_2353:
        /* <DEDUP_REMOVED lines=14> */
[C---:B------:R-:W-:Y:S01]  /*26d0*/  IADD3.X R15, R10.reuse, UR17, RZ, P4, !PT ;  /* 0x000000110a0f7c10 */ /* 0x040fe2000a7fe4ff */
[----:B------:R-:W-:Y:S01]  /*26e0*/  ULDC.64 UR16, c[0x0][0x278] ;  /* 0x00009e0000107ab9 */ /* 0x000fe20000000a00 */
[----:B------:R-:W-:Y:S01]  /*26f0*/  IADD3.X R13, R10, UR19, RZ, P5, !PT ;  /* 0x000000130a0d7c10 */ /* 0x000fe2000affe4ff */
[----:B------:R-:W2:Y:S01]  /*2700*/  @!P0 LDC.64 R30, c[0x0][0x218] ;  /* 0x00008600ff1e8b82 */ /* 0x000ea20000000a00 */
[----:B------:R-:W-:Y:S01]  /*2710*/  @!P0 FMUL.FTZ R8, R28, UR14 ;  /* 0x0000000e1c088c20 */ /* 0x000fe20008410000 */
        /* <DEDUP_REMOVED lines=24> */
[----:B------:R-:W-:Y:S02]  /*28a0*/  SHF.L.U32 R45, R16, 0x10, RZ ;  /* 0x00000010102d7819 */ /* 0x000fe400000006ff */
[----:B------:R-:W-:-:S02]  /*28b0*/  PRMT R31, R20, 0x7632, R31 ;  /* 0x00007632141f7816 */ /* 0x000fc4000000001f */
[----:B0-----:R-:W-:Y:S02]  /*28c0*/  @P0 R2UR UR7, R8 ;  /* 0x00000000080702ca */ /* 0x001fe400000e0000 */
[----:B------:R-:W-:Y:S02]  /*28d0*/  SHF.L.U32 R24, R24, 0x10, RZ ;  /* 0x0000001018187819 */ /* 0x000fe400000006ff */
[----:B------:R-:W-:Y:S02]  /*28e0*/  SHF.L.U32 R12, R25, 0x10, RZ ;  /* 0x00000010190c7819 */ /* 0x000fe400000006ff */
[----:B------:R-:W-:Y:S02]  /*28f0*/  PRMT R16, R27, 0x7632, R16 ;  /* 0x000076321b107816 */ /* 0x000fe40000000010 */
[----:B------:R-:W-:Y:S02]  /*2900*/  PRMT R17, R33, 0x7632, R17 ;  /* 0x0000763221117816 */ /* 0x000fe40000000011 */
[----:B------:R-:W-:-:S02]  /*2910*/  ISETP.NE.AND P6, PT, RZ, UR12, PT ;  /* 0x0000000cff007c0c */ /* 0x000fc4000bfc5270 */
[----:B------:R-:W-:Y:S02]  /*2920*/  SHF.L.U32 R25, R27, 0x10, RZ ;  /* 0x000000101b197819 */ /* 0x000fe400000006ff */
[----:B------:R-:W-:Y:S02]  /*2930*/  SHF.L.U32 R18, R18, 0x10, RZ ;  /* 0x0000001012127819 */ /* 0x000fe400000006ff */
[----:B------:R-:W-:Y:S02]  /*2940*/  SHF.L.U32 R43, R26, 0x10, RZ ;  /* 0x000000101a2b7819 */ /* 0x000fe400000006ff */
[----:B------:R-:W-:Y:S02]  /*2950*/  SHF.L.U32 R27, R20, 0x10, RZ ;  /* 0x00000010141b7819 */ /* 0x000fe400000006ff */
        /* <DEDUP_REMOVED lines=37> */
[----:B--2---:R-:W-:-:S02]  /*2bb0*/  HADD2.F32 R19, -RZ, R19.H0_H0 ;  /* 0x20000013ff137230 */ /* 0x004fc40000004100 */
[----:B---3--:R-:W-:Y:S02]  /*2bc0*/  HADD2.F32 R40, -RZ, R40.H0_H0 ;  /* 0x20000028ff287230 */ /* 0x008fe40000004100 */
[----:B----4-:R-:W-:Y:S02]  /*2bd0*/  HADD2.F32 R16, -RZ, R41.H0_H0 ;  /* 0x20000029ff107230 */ /* 0x010fe40000004100 */
[----:B------:R-:W-:Y:S01]  /*2be0*/  FMUL.FTZ R41, R14, UR6 ;  /* 0x000000060e297c20 */ /* 0x000fe20008410000 */
[----:B-----5:R-:W-:Y:S02]  /*2bf0*/  HADD2.F32 R17, -RZ, R42.H0_H0 ;  /* 0x2000002aff117230 */ /* 0x020fe40000004100 */
        /* <DEDUP_REMOVED lines=20> */
.L_x_2363:
        /* <DEDUP_REMOVED lines=15> */
.L_x_2365:
[----:B------:R-:W-:Y:S05]  /*2e30*/  BSYNC B0 ;  /* 0x0000000000007941 */ /* 0x000fea0003800000 */
.L_x_2364:
        /* <DEDUP_REMOVED lines=12> */
.L_x_2366:
        /* <DEDUP_REMOVED lines=14> */
.L_x_2368:
[----:B------:R-:W-:Y:S05]  /*2fe0*/  BSYNC B0 ;  /* 0x0000000000007941 */ /* 0x000fea0003800000 */
.L_x_2367:
        /* <DEDUP_REMOVED lines=44> */
.L_x_2369:
        /* <DEDUP_REMOVED lines=16> */
.L_x_2371:
[----:B------:R-:W-:Y:S05]  /*33b0*/  BSYNC B0 ;  /* 0x0000000000007941 */ /* 0x000fea0003800000 */
.L_x_2370:
        /* <DEDUP_REMOVED lines=11> */
.L_x_2372:
        /* <DEDUP_REMOVED lines=14> */
.L_x_2374:
[----:B------:R-:W-:Y:S05]  /*3550*/  BSYNC B0 ;  /* 0x0000000000007941 */ /* 0x000fea0003800000 */
.L_x_2373:
        /* <DEDUP_REMOVED lines=11> */
.L_x_2375:
        /* <DEDUP_REMOVED lines=14> */
.L_x_2377:
[----:B------:R-:W-:Y:S05]  /*36f0*/  BSYNC B0 ;  /* 0x0000000000007941 */ /* 0x000fea0003800000 */
.L_x_2376:
        /* <DEDUP_REMOVED lines=11> */
.L_x_2378:
        /* <DEDUP_REMOVED lines=14> */
.L_x_2380:
[----:B------:R-:W-:Y:S05]  /*3890*/  BSYNC B0 ;  /* 0x0000000000007941 */ /* 0x000fea0003800000 */
.L_x_2379:
        /* <DEDUP_REMOVED lines=11> */
.L_x_2381:
        /* <DEDUP_REMOVED lines=14> */
.L_x_2383:
[----:B------:R-:W-:Y:S05]  /*3a30*/  BSYNC B0 ;  /* 0x0000000000007941 */ /* 0x000fea0003800000 */
.L_x_2382:
        /* <DEDUP_REMOVED lines=11> */
.L_x_2384:
        /* <DEDUP_REMOVED lines=13> */
.L_x_2386:
[----:B------:R-:W-:Y:S05]  /*3bc0*/  BSYNC B0 ;  /* 0x0000000000007941 */ /* 0x000fea0003800000 */
.L_x_2385:
[----:B------:R-:W-:Y:S02]  /*3bd0*/  UIADD3 UR13, UR11, UR13, URZ ;  /* 0x0000000d0b0d7290 */ /* 0x000fe4000fffe03f */
[----:B------:R-:W-:Y:S02]  /*3be0*/  UIADD3 UR4, UR4, 0x1, URZ ;  /* 0x0000000104047890 */ /* 0x000fe4000fffe03f */
[----:B------:R-:W-:-:S06]  /*3bf0*/  UISETP.GE.AND UP0, UPT, UR13, UR5, UPT ;  /* 0x000000050d00728c */ /* 0x000fcc000bf06270 */
[----:B------:R-:W-:-:S13]  /*3c00*/  PLOP3.LUT P0, PT, PT, PT, UP0, 0x80, 0x0 ;  /* 0x000000000000781c */ /* 0x000fda0003f0f008 */
[----:B------:R-:W-:Y:S05]  /*3c10*/  @!P0 BRA `(.L_x_2387) ;  /* 0xffffffc400788947 */ /* 0x000fea000383ffff */
[----:B------:R-:W-:Y:S05]  /*3c20*/  EXIT ;  /* 0x000000000000794d */ /* 0x000fea0003800000 */
.L_x_2388:
        /* <DEDUP_REMOVED lines=13> */
.L_x_3342:


//--------------------- .text._Z35group_norm_nhwc_fwd_one_pass_kernelI11Bf16IOFp16WLi512ELi16ELi256EEv26Group_norm_nhwc_fwd_params --------------------------
	.section	.text._Z35group_norm_nhwc_fwd_one_pass_kernelI11Bf16IOFp16WLi512ELi16ELi256EEv26Group_norm_nhwc_fwd_params,"ax",@progbits
	.align	128
        .global         _Z35group_norm_nhwc_fwd_one_pass_kernelI11Bf16IOFp16WLi512ELi16ELi256EEv26Group_norm_nhwc_fwd_params
        .type           _Z35group_norm_nhwc_fwd_one_pass_kernelI11Bf16IOFp16WLi512ELi16ELi256EEv26Group_norm_nhwc_fwd_params,@function
        .size           _Z35group_norm_nhwc_fwd_one_pass_kernelI11Bf16IOFp16WLi512ELi16ELi256EEv26Group_norm_nhwc_fwd_params,(.L_x_3343 - _Z35group_norm_nhwc_fwd_one_pass_kernelI11Bf16IOFp16WLi512ELi16ELi256EEv26Group_norm_nhwc_fwd_params)
        .other          _Z35group_norm_nhwc_fwd_one_pass_kernelI11Bf16IOFp16WLi512ELi16ELi256EEv26Group_norm_nhwc_fwd_params,@"STO_CUDA_ENTRY STV_DEFAULT"
_Z35group_norm_nhwc_fwd_one_pass_kernelI11Bf16IOFp16WLi512ELi16ELi256EEv26Group_norm_nhwc_fwd_params:
.text._Z35group_norm_nhwc_fwd_one_pass_kernelI11Bf16IOFp16WLi512ELi16ELi256EEv26Group_norm_nhwc_fwd_params:
        /* <DEDUP_REMOVED lines=21> */
.L_x_2450:
        /* <DEDUP_REMOVED lines=27> */
[----:B------:R-:W-:-:S03]  /*0300*/  IADD3 R23, R4, 0x60, RZ ;  /* 0x0000006004177810 */ /* 0x000fc60007ffe0ff */
        /* <DEDUP_REMOVED lines=40> */
[----:B------:R-:W-:Y:S01]  /*0590*/  IADD3 R61, R59, R61, RZ ;  /* 0x0000003d3b3d7210 */ /* 0x000fe20007ffe0ff */
[----:B0-----:R-:W-:Y:S01]  /*05a0*/  @!P3 IMAD R10, R5, R28, RZ ;  /* 0x0000001c050ab224 */ /* 0x001fe200078e02ff */
[----:B------:R-:W-:Y:S02]  /*05b0*/  @!P3 MOV R60, R58 ;  /* 0x0000003a003cb202 */ /* 0x000fe40000000f00 */
[----:B------:R-:W-:Y:S01]  /*05c0*/  P2R R54, PR, RZ, 0x20 ;  /* 0x00000020ff367803 */ /* 0x000fe20000000000 */
[C---:B------:R-:W-:Y:S01]  /*05d0*/  @!P3 IMAD R29, R4.reuse, R29, R10 ;  /* 0x0000001d041db224 */ /* 0x040fe200078e020a */
[----:B------:R-:W-:Y:S01]  /*05e0*/  SHF.R.S32.HI R65, RZ, 0x1f, R57 ;  /* 0x0000001fff417819 */ /* 0x000fe20000011439 */
[----:B------:R-:W0:Y:S01]  /*05f0*/  @!P0 LDC.64 R32, c[0x0][0x220] ;  /* 0x00008800ff208b82 */ /* 0x000e220000000a00 */
[----:B------:R-:W-:Y:S01]  /*0600*/  @!P3 IMAD.WIDE.U32 R20, R4, R28, R60 ;  /* 0x0000001c0414b225 */ /* 0x000fe200078e003c */
[----:B------:R-:W-:-:S02]  /*0610*/  P2R R28, PR, RZ, 0x1 ;  /* 0x00000001ff1c7803 */ /* 0x000fc40000000000 */
[----:B------:R-:W-:Y:S02]  /*0620*/  P2R R55, PR, RZ, 0x40 ;  /* 0x00000040ff377803 */ /* 0x000fe40000000000 */
[----:B------:R-:W-:Y:S02]  /*0630*/  @!P3 IADD3 R10, R21, R29, RZ ;  /* 0x0000001d150ab210 */ /* 0x000fe40007ffe0ff */
[----:B------:R-:W4:Y:S01]  /*0640*/  @!P1 LDC.64 R44, c[0x0][0x220] ;  /* 0x00008800ff2c9b82 */ /* 0x000f220000000a00 */
[----:B--2---:R-:W-:Y:S01]  /*0650*/  @!P0 IMAD R21, R9, R18, RZ ;  /* 0x0000001209158224 */ /* 0x004fe200078e02ff */
[----:B-1----:R-:W-:-:S03]  /*0660*/  @!P3 LEA R46, P2, R20, R46, 0x1 ;  /* 0x0000002e142eb211 */ /* 0x002fc600078408ff */
[----:B------:R-:W-:Y:S01]  /*0670*/  @!P0 IMAD R29, R6, R19, R21 ;  /* 0x00000013061d8224 */ /* 0x000fe200078e0215 */
[----:B------:R-:W-:Y:S01]  /*0680*/  @!P3 LEA.HI.X R47, R20, R47, R10, 0x1, P2 ;  /* 0x0000002f142fb211 */ /* 0x000fe200010f0c0a */
[----:B------:R-:W-:Y:S01]  /*0690*/  @!P0 IMAD.MOV.U32 R20, RZ, RZ, R58 ;  /* 0x000000ffff148224 */ /* 0x000fe200078e003a */
        /* <DEDUP_REMOVED lines=136> */
[----:B------:R-:W-:Y:S02]  /*0f20*/  @!P3 IMAD.MOV.U32 R14, RZ, RZ, R58 ;  /* 0x000000ffff0eb224 */ /* 0x000fe400078e003a */
        /* <DEDUP_REMOVED lines=122> */
[C---:B------:R-:W-:Y:S01]  /*16d0*/  FADD.FTZ R19, R17.reuse, R22 ;  /* 0x0000001611137221 */ /* 0x040fe20000010000 */
[----:B------:R-:W-:Y:S01]  /*16e0*/  FFMA.FTZ R18, R17, R17, R18 ;  /* 0x0000001111127223 */ /* 0x000fe20000010012 */
[----:B------:R-:W-:Y:S01]  /*16f0*/  FFMA.FTZ R24, R24, R24, R21 ;  /* 0x0000001818187223 */ /* 0x000fe20000010015 */
[----:B------:R-:W-:Y:S01]  /*1700*/  FADD.FTZ R23, RZ, R23 ;  /* 0x00000017ff177221 */ /* 0x000fe20000010000 */
[----:B------:R-:W-:Y:S01]  /*1710*/  SHF.L.U32 R17, R28, 0x10, RZ ;  /* 0x000000101c117819 */ /* 0x000fe200000006ff */
[----:B------:R-:W-:Y:S01]  /*1720*/  FMUL.FTZ R22, R20, R20 ;  /* 0x0000001414167220 */ /* 0x000fe20000410000 */
[----:B------:R-:W-:Y:S01]  /*1730*/  PRMT R21, R29, 0x7632, R21 ;  /* 0x000076321d157816 */ /* 0x000fe20000000015 */
[----:B------:R-:W-:Y:S01]  /*1740*/  FADD.FTZ R23, R23, R24 ;  /* 0x0000001817177221 */ /* 0x000fe20000010000 */
[----:B------:R-:W-:Y:S01]  /*1750*/  FADD.FTZ R16, R16, R19 ;  /* 0x0000001310107221 */ /* 0x000fe20000010000 */
[----:B------:R-:W-:Y:S01]  /*1760*/  FADD.FTZ R19, R17, R20 ;  /* 0x0000001411137221 */ /* 0x000fe20000010000 */
[----:B------:R-:W-:Y:S01]  /*1770*/  SHF.L.U32 R21, R21, 0x10, RZ ;  /* 0x0000001015157819 */ /* 0x000fe200000006ff */
[--C-:B------:R-:W-:Y:S01]  /*1780*/  FFMA.FTZ R17, R17, R17, R22.reuse ;  /* 0x0000001111117223 */ /* 0x100fe20000010016 */
[----:B------:R-:W-:Y:S01]  /*1790*/  PRMT R22, R30, 0x7632, R22 ;  /* 0x000076321e167816 */ /* 0x000fe20000000016 */
[----:B------:R-:W-:Y:S01]  /*17a0*/  FADD.FTZ R18, R23, R18 ;  /* 0x0000001217127221 */ /* 0x000fe20000010000 */
[----:B------:R-:W-:Y:S01]  /*17b0*/  SHF.L.U32 R20, R29, 0x10, RZ ;  /* 0x000000101d147819 */ /* 0x000fe200000006ff */
[----:B------:R-:W-:Y:S01]  /*17c0*/  FADD.FTZ R16, R16, R19 ;  /* 0x0000001310107221 */ /* 0x000fe20000010000 */
[----:B------:R-:W-:Y:S01]  /*17d0*/  FMUL.FTZ R19, R21, R21 ;  /* 0x0000001515137220 */ /* 0x000fe20000410000 */
[----:B------:R-:W-:Y:S01]  /*17e0*/  SHF.L.U32 R23, R22, 0x10, RZ ;  /* 0x0000001016177819 */ /* 0x000fe200000006ff */
[----:B------:R-:W-:Y:S01]  /*17f0*/  FADD.FTZ R17, R18, R17 ;  /* 0x0000001112117221 */ /* 0x000fe20000010000 */
[----:B------:R-:W-:Y:S01]  /*1800*/  FADD.FTZ R21, R20, R21 ;  /* 0x0000001514157221 */ /* 0x000fe20000010000 */
[----:B------:R-:W-:-:S02]  /*1810*/  SHF.L.U32 R18, R30, 0x10, RZ ;  /* 0x000000101e127819 */ /* 0x000fc400000006ff */
        /* <DEDUP_REMOVED lines=10> */
[----:B------:R-:W-:Y:S01]  /*18c0*/  FMUL.FTZ R20, R22, R22 ;  /* 0x0000001616147220 */ /* 0x000fe20000410000 */
[C---:B------:R-:W-:Y:S01]  /*18d0*/  PRMT R21, R32.reuse, 0x7632, R21 ;  /* 0x0000763220157816 */ /* 0x040fe20000000015 */
[----:B------:R-:W-:Y:S01]  /*18e0*/  FADD.FTZ R17, R17, R18 ;  /* 0x0000001211117221 */ /* 0x000fe20000010000 */
[----:B------:R-:W-:-:S03]  /*18f0*/  SHF.L.U32 R18, R32, 0x10, RZ ;  /* 0x0000001020127819 */ /* 0x000fc600000006ff */
[----:B------:R-:W-:Y:S02]  /*1900*/  IMAD.U32 R23, R21, 0x10000, RZ ;  /* 0x0001000015177824 */ /* 0x000fe400078e00ff */
        /* <DEDUP_REMOVED lines=99> */
[----:B------:R-:W-:Y:S01]  /*1f40*/  MOV R44, R16 ;  /* 0x00000010002c7202 */ /* 0x000fe20000000f00 */
[----:B------:R-:W-:-:S09]  /*1f50*/  IMAD.MOV.U32 R45, RZ, RZ, R17 ;  /* 0x000000ffff2d7224 */ /* 0x000fd200078e0011 */
        /* <DEDUP_REMOVED lines=33> */
.L_x_2390:
[----:B------:R-:W-:Y:S05]  /*2170*/  BSYNC B0 ;  /* 0x0000000000007941 */ /* 0x000fea0003800000 */
.L_x_2389:
        /* <DEDUP_REMOVED lines=38> */
.L_x_2393:
[----:B0-----:R-:W2:Y:S04]  /*23e0*/  LDG.E.STRONG.GPU R47, desc[UR10][R16.64] ;  /* 0x0000000a102f7981 */ /* 0x001ea8000c1ef900 */
[----:B--2---:R-:W-:Y:S01]  /*23f0*/  CCTL.IVALL ;  /* 0x00000000ff00798f */ /* 0x004fe20002000000 */
[----:B------:R-:W-:Y:S05]  /*2400*/  YIELD ;  /* 0x0000000000007946 */ /* 0x000fea0003800000 */
[----:B------:R-:W-:-:S13]  /*2410*/  ISETP.NE.AND P6, PT, R47, R68, PT ;  /* 0x000000442f00720c */ /* 0x000fda0003fc5270 */
[----:B------:R-:W-:Y:S05]  /*2420*/  @P6 BRA `(.L_x_2393) ;  /* 0xfffffffc00ec6947 */ /* 0x000fea000383ffff */
.L_x_2392:
        /* <DEDUP_REMOVED lines=20> */
.L_x_2397:
        /* <DEDUP_REMOVED lines=117> */
.L_x_2396:
        /* <DEDUP_REMOVED lines=62> */
.L_x_2398:
[----:B------:R-:W-:-:S06]  /*30a0*/  UISETP.NE.OR UP0, UPT, UR8, URZ, UP0 ;  /* 0x0000003f0800728c */ /* 0x000fcc0008705670 */
[----:B------:R-:W-:-:S13]  /*30b0*/  PLOP3.LUT P6, PT, PT, PT, UP0, 0x80, 0x0 ;  /* 0x000000000000781c */ /* 0x000fda0003fcf008 */
[----:B------:R-:W-:Y:S05]  /*30c0*/  @!P6 BRA `(.L_x_2394) ;  /* 0x000000000088e947 */ /* 0x000fea0003800000 */
.L_x_2395:
[----:B------:R-:W0:Y:S01]  /*30d0*/  S2UR UR9, SR_CTAID.X ;  /* 0x00000000000979c3 */ /* 0x000e220000002500 */
[----:B------:R-:W-:Y:S01]  /*30e0*/  NOP ;  /* 0x0000000000007918 */ /* 0x000fe20000000000 */
.L_x_2399:
        /* <DEDUP_REMOVED lines=32> */
.L_x_2394:
        /* <DEDUP_REMOVED lines=10> */
.L_x_2401:
[----:B------:R-:W-:Y:S05]  /*3390*/  BSYNC B0 ;  /* 0x0000000000007941 */ /* 0x000fea0003800000 */
.L_x_2400:
        /* <DEDUP_REMOVED lines=17> */
.L_x_2391:
[----:B------:R-:W-:Y:S01]  /*34b0*/  ULDC.64 UR8, c[0x0][0x218] ;  /* 0x0000860000087ab9 */ /* 0x000fe20000000a00 */
[----:B0-----:R-:W-:Y:S01]  /*34c0*/  P2R R16, PR, RZ, 0x1 ;  /* 0x00000001ff107803 */ /* 0x001fe20000000000 */
[----:B------:R-:W-:Y:S01]  /*34d0*/  IMAD.U32 R65, RZ, RZ, UR6 ;  /* 0x00000006ff417e24 */ /* 0x000fe2000f8e00ff */
[----:B------:R-:W-:Y:S01]  /*34e0*/  LOP3.LUT P0, RZ, R0, UR7, RZ, 0xfc, !PT ;  /* 0x0000000700ff7c12 */ /* 0x000fe2000f80fcff */
[----:B------:R-:W-:Y:S01]  /*34f0*/  ULDC.64 UR14, c[0x0][0x228] ;  /* 0x00008a00000e7ab9 */ /* 0x000fe20000000a00 */
[----:B------:R-:W-:Y:S01]  /*3500*/  ISETP.EQ.U32.AND P6, PT, RZ, UR8, PT ;  /* 0x00000008ff007c0c */ /* 0x000fe2000bfc2070 */
[----:B------:R-:W-:Y:S01]  /*3510*/  UMOV UR8, 0x400 ;  /* 0x0000040000087882 */ /* 0x000fe20000000000 */
[----:B------:R-:W-:Y:S02]  /*3520*/  SHF.L.U64.HI R63, R62, 0x1, R63 ;  /* 0x000000013e3f7819 */ /* 0x000fe4000001023f */
        /* <DEDUP_REMOVED lines=43> */
[----:B------:R-:W-:Y:S01]  /*37e0*/  FADD.FTZ R14, R64, -UR8 ;  /* 0x80000008400e7e21 */ /* 0x000fe20008010000 */
[----:B------:R-:W-:Y:S01]  /*37f0*/  SHF.L.U32 R63, R39, 0x10, RZ ;  /* 0x00000010273f7819 */ /* 0x000fe200000006ff */
[----:B------:R-:W-:-:S04]  /*3800*/  FADD.FTZ R62, R62, -UR8 ;  /* 0x800000083e3e7e21 */ /* 0x000fc80008010000 */
[----:B-----5:R-:W-:Y:S01]  /*3810*/  FMUL.FTZ R16, R14, UR9 ;  /* 0x000000090e107c20 */ /* 0x020fe20008410000 */
[----:B------:R-:W-:Y:S01]  /*3820*/  FMUL.FTZ R62, R62, UR9 ;  /* 0x000000093e3e7c20 */ /* 0x000fe20008410000 */
[----:B------:R-:W-:Y:S01]  /*3830*/  FADD.FTZ R14, R65, -UR8 ;  /* 0x80000008410e7e21 */ /* 0x000fe20008010000 */
[----:B--2---:R-:W-:Y:S02]  /*3840*/  HADD2.F32 R38, -RZ, R44.H0_H0 ;  /* 0x2000002cff267230 */ /* 0x004fe40000004100 */
[----:B---3--:R-:W-:Y:S02]  /*3850*/  HADD2.F32 R39, -RZ, R45.H0_H0 ;  /* 0x2000002dff277230 */ /* 0x008fe40000004100 */
[----:B----4-:R-:W-:Y:S02]  /*3860*/  HADD2.F32 R45, -RZ, R47.H0_H0 ;  /* 0x2000002fff2d7230 */ /* 0x010fe40000004100 */
[----:B------:R-:W-:Y:S02]  /*3870*/  HADD2.F32 R44, -RZ, R57.H0_H0 ;  /* 0x20000039ff2c7230 */ /* 0x000fe40000004100 */
[----:B------:R-:W-:Y:S01]  /*3880*/  FADD.FTZ R47, R63, -UR8 ;  /* 0x800000083f2f7e21 */ /* 0x000fe20008010000 */
[----:B------:R-:W-:-:S02]  /*3890*/  FFMA.FTZ R57, R38, R16, R45 ;  /* 0x0000001026397223 */ /* 0x000fc4000001002d */
        /* <DEDUP_REMOVED lines=12> */
.L_x_2402:
        /* <DEDUP_REMOVED lines=15> */
.L_x_2404:
[----:B------:R-:W-:Y:S05]  /*3a50*/  BSYNC B0 ;  /* 0x0000000000007941 */ /* 0x000fea0003800000 */
.L_x_2403:
        /* <DEDUP_REMOVED lines=17> */
.L_x_2405:
        /* <DEDUP_REMOVED lines=14> */
.L_x_2407:
[----:B------:R-:W-:Y:S05]  /*3c50*/  BSYNC B0 ;  /* 0x0000000000007941 */ /* 0x000fea0003800000 */
.L_x_2406:
        /* <DEDUP_REMOVED lines=23> */
.L_x_2408:
        /* <DEDUP_REMOVED lines=14> */
.L_x_2410:
[----:B------:R-:W-:Y:S05]  /*3eb0*/  BSYNC B0 ;  /* 0x0000000000007941 */ /* 0x000fea0003800000 */
.L_x_2409:
        /* <DEDUP_REMOVED lines=17> */
.L_x_2411:
        /* <DEDUP_REMOVED lines=17> */
.L_x_2413:
[----:B------:R-:W-:Y:S05]  /*40e0*/  BSYNC B0 ;  /* 0x0000000000007941 */ /* 0x000fea0003800000 */
.L_x_2412:
        /* <DEDUP_REMOVED lines=17> */
.L_x_2414:
        /* <DEDUP_REMOVED lines=17> */
.L_x_2416:
[----:B------:R-:W-:Y:S05]  /*4310*/  BSYNC B0 ;  /* 0x0000000000007941 */ /* 0x000fea0003800000 */
.L_x_2415:
        /* <DEDUP_REMOVED lines=23> */
.L_x_2417:
[----:B------:R-:W-:Y:S01]  /*4490*/  ISETP.NE.AND P0, PT, R53, RZ, PT ;  /* 0x000000ff3500720c */ /* 0x000fe20003f05270 */
[----:B------:R-:W-:-:S12]  /*44a0*/  BSSY B0, `(.L_x_2418) ;  /* 0x0000010000007945 */ /* 0x000fd80003800000 */
[----:B------:R-:W-:Y:S05]  /*44b0*/  @P0 BRA `(.L_x_2419) ;  /* 0x0000000000380947 */ /* 0x000fea0003800000 */
[----:B------:R-:W-:Y:S01]  /*44c0*/  IADD3 R7, R4, 0xa0, RZ ;  /* 0x000000a004077810 */ /* 0x000fe20007ffe0ff */
[----:B------:R-:W-:Y:S01]  /*44d0*/  ULDC.64 UR14, c[0x0][0x270] ;  /* 0x00009c00000e7ab9 */ /* 0x000fe20000000a00 */
[----:B-1----:R-:W-:Y:S01]  /*44e0*/  MOV R14, R58 ;  /* 0x0000003a000e7202 */ /* 0x002fe20000000f00 */
        /* <DEDUP_REMOVED lines=11> */
.L_x_2419:
[----:B------:R-:W-:Y:S05]  /*45a0*/  BSYNC B0 ;  /* 0x0000000000007941 */ /* 0x000fea0003800000 */
.L_x_2418:
        /* <DEDUP_REMOVED lines=17> */
.L_x_2420:
        /* <DEDUP_REMOVED lines=17> */
.L_x_2422:
[----:B------:R-:W-:Y:S05]  /*47d0*/  BSYNC B0 ;  /* 0x0000000000007941 */ /* 0x000fea0003800000 */
.L_x_2421:
        /* <DEDUP_REMOVED lines=17> */
.L_x_2423:
        /* <DEDUP_REMOVED lines=17> */
.L_x_2425:
[----:B------:R-:W-:Y:S05]  /*4a00*/  BSYNC B0 ;  /* 0x0000000000007941 */ /* 0x000fea0003800000 */
.L_x_2424:
[----:B0-----:R-:W-:Y:S01]  /*4a10*/  FADD.FTZ R5, R33, -UR8 ;  /* 0x8000000821057e21 */ /* 0x001fe20008010000 */
[----:B------:R-:W-:Y:S01]  /*4a20*/  FADD.FTZ R27, R27, -UR8 ;  /* 0x800000081b1b7e21 */ /* 0x000fe20008010000 */
[----:B--2---:R-:W-:Y:S02]  /*4a30*/  SHF.L.U32 R17, R34, 0x10, RZ ;  /* 0x0000001022117819 */ /* 0x004fe400000006ff */
[----:B------:R-:W-:Y:S01]  /*4a40*/  SHF.L.U32 R26, R26, 0x10, RZ ;  /* 0x000000101a1a7819 */ /* 0x000fe200000006ff */
        /* <DEDUP_REMOVED lines=18> */
.L_x_2426:
        /* <DEDUP_REMOVED lines=17> */
.L_x_2428:
[----:B------:R-:W-:Y:S05]  /*4c80*/  BSYNC B0 ;  /* 0x0000000000007941 */ /* 0x000fea0003800000 */
.L_x_2427:
        /* <DEDUP_REMOVED lines=17> */
.L_x_2429:
[----:B------:R-:W-:Y:S01]  /*4da0*/  ISETP.NE.AND P0, PT, R49, RZ, PT ;  /* 0x000000ff3100720c */ /* 0x000fe20003f05270 */
[----:B------:R-:W-:-:S12]  /*4db0*/  BSSY B0, `(.L_x_2430) ;  /* 0x0000010000007945 */ /* 0x000fd80003800000 */
[----:B------:R-:W-:Y:S05]  /*4dc0*/  @P0 BRA `(.L_x_2431) ;  /* 0x0000000000380947 */ /* 0x000fea0003800000 */
[----:B------:R-:W-:Y:S01]  /*4dd0*/  VIADD R9, R4, 0x120 ;  /* 0x0000012004097836 */ /* 0x000fe20000000000 */
[----:B------:R-:W-:Y:S01]  /*4de0*/  ULDC.64 UR14, c[0x0][0x270] ;  /* 0x00009c00000e7ab9 */ /* 0x000fe20000000a00 */
[----:B0--3--:R-:W-:Y:S02]  /*4df0*/  MOV R6, R58 ;  /* 0x0000003a00067202 */ /* 0x009fe40000000f00 */
[----:B------:R-:W-:Y:S02]  /*4e00*/  MOV R7, R61 ;  /* 0x0000003d00077202 */ /* 0x000fe40000000f00 */
[----:B------:R-:W-:Y:S02]  /*4e10*/  SHF.R.S32.HI R5, RZ, 0x1f, R9 ;  /* 0x0000001fff057819 */ /* 0x000fe40000011409 */
[----:B------:R-:W-:Y:S01]  /*4e20*/  F2FP.BF16.F32.PACK_AB R17, R26, R17 ;  /* 0x000000111a11723e */ /* 0x000fe200000010ff */
[----:B-1----:R-:W-:-:S04]  /*4e30*/  IMAD.WIDE.U32 R14, R9, UR14, R6 ;  /* 0x0000000e090e7c25 */ /* 0x002fc8000f8e0006 */
[----:B------:R-:W-:-:S04]  /*4e40*/  IMAD R5, R5, UR14, RZ ;  /* 0x0000000e05057c24 */ /* 0x000fc8000f8e02ff */
[----:B------:R-:W-:Y:S01]  /*4e50*/  IMAD R5, R9, UR15, R5 ;  /* 0x0000000f09057c24 */ /* 0x000fe2000f8e0205 */
[----:B------:R-:W-:Y:S02]  /*4e60*/  ULDC.64 UR14, c[0x0][0x210] ;  /* 0x00008400000e7ab9 */ /* 0x000fe40000000a00 */
[----:B------:R-:W-:Y:S02]  /*4e70*/  LEA R6, P0, R14, UR14, 0x1 ;  /* 0x0000000e0e067c11 */ /* 0x000fe4000f8008ff */
[----:B------:R-:W-:-:S04]  /*4e80*/  IADD3 R5, R15, R5, RZ ;  /* 0x000000050f057210 */ /* 0x000fc80007ffe0ff */
[----:B------:R-:W-:-:S05]  /*4e90*/  LEA.HI.X R7, R14, UR15, R5, 0x1, P0 ;  /* 0x0000000f0e077c11 */ /* 0x000fca00080f0c05 */
[----:B------:R2:W-:Y:S02]  /*4ea0*/  STG.E desc[UR10][R6.64], R17 ;  /* 0x0000001106007986 */ /* 0x0005e4000c10190a */
.L_x_2431:
[----:B------:R-:W-:Y:S05]  /*4eb0*/  BSYNC B0 ;  /* 0x0000000000007941 */ /* 0x000fea0003800000 */
.L_x_2430:
        /* <DEDUP_REMOVED lines=22> */
[C---:B------:R-:W-:Y:S01]  /*5020*/  IADD3 R10, R18.reuse, 0x1a0, RZ ;  /* 0x000001a0120a7810 */ /* 0x040fe20007ffe0ff */
[----:B------:R-:W-:Y:S01]  /*5030*/  FADD.FTZ R19, R19, -UR8 ;  /* 0x8000000813137e21 */ /* 0x000fe20008010000 */
[C---:B0-----:R-:W-:Y:S01]  /*5040*/  IADD3 R7, R18.reuse, 0x1c0, RZ ;  /* 0x000001c012077810 */ /* 0x041fe20007ffe0ff */
[----:B------:R-:W-:Y:S01]  /*5050*/  FADD.FTZ R25, R25, -UR8 ;  /* 0x8000000819197e21 */ /* 0x000fe20008010000 */
[----:B------:R-:W-:Y:S01]  /*5060*/  IADD3 R5, R18, 0x1e0, RZ ;  /* 0x000001e012057810 */ /* 0x000fe20007ffe0ff */
[----:B------:R-:W-:Y:S01]  /*5070*/  FMUL.FTZ R14, R13, UR9 ;  /* 0x000000090d0e7c20 */ /* 0x000fe20008410000 */
[----:B------:R-:W-:Y:S01]  /*5080*/  ISETP.GE.U32.AND P6, PT, R10, UR14, PT ;  /* 0x0000000e0a007c0c */ /* 0x000fe2000bfc6070 */
[----:B------:R-:W-:Y:S01]  /*5090*/  FMUL.FTZ R18, R15, UR9 ;  /* 0x000000090f127c20 */ /* 0x000fe20008410000 */
        /* <DEDUP_REMOVED lines=44> */
.L_x_2432:
[----:B------:R-:W-:Y:S04]  /*5360*/  BSSY B0, `(.L_x_2433) ;  /* 0x0000010000007945 */ /* 0x000fe80003800000 */
[----:B------:R-:W-:Y:S05]  /*5370*/  @P2 BRA `(.L_x_2434) ;  /* 0x0000000000382947 */ /* 0x000fea0003800000 */
[----:B------:R-:W-:Y:S01]  /*5380*/  IADD3 R25, R4, 0x140, RZ ;  /* 0x0000014004197810 */ /* 0x000fe20007ffe0ff */
[----:B------:R-:W-:Y:S01]  /*5390*/  ULDC.64 UR14, c[0x0][0x270] ;  /* 0x00009c00000e7ab9 */ /* 0x000fe20000000a00 */
[----:B------:R-:W-:Y:S01]  /*53a0*/  MOV R21, R61 ;  /* 0x0000003d00157202 */ /* 0x000fe20000000f00 */
        /* <DEDUP_REMOVED lines=11> */
.L_x_2434:
[----:B------:R-:W-:Y:S05]  /*5460*/  BSYNC B0 ;  /* 0x0000000000007941 */ /* 0x000fea0003800000 */
.L_x_2433:
        /* <DEDUP_REMOVED lines=11> */
.L_x_2435:
[----:B------:R-:W-:Y:S04]  /*5520*/  BSSY B0, `(.L_x_2436) ;  /* 0x0000010000007945 */ /* 0x000fe80003800000 */
        /* <DEDUP_REMOVED lines=15> */
.L_x_2437:
[----:B------:R-:W-:Y:S05]  /*5620*/  BSYNC B0 ;  /* 0x0000000000007941 */ /* 0x000fea0003800000 */
.L_x_2436:
        /* <DEDUP_REMOVED lines=11> */
.L_x_2438:
        /* <DEDUP_REMOVED lines=16> */
.L_x_2440:
[----:B------:R-:W-:Y:S05]  /*57e0*/  BSYNC B0 ;  /* 0x0000000000007941 */ /* 0x000fea0003800000 */
.L_x_2439:
        /* <DEDUP_REMOVED lines=11> */
.L_x_2441:
        /* <DEDUP_REMOVED lines=14> */
.L_x_2443:
[----:B------:R-:W-:Y:S05]  /*5980*/  BSYNC B0 ;  /* 0x0000000000007941 */ /* 0x000fea0003800000 */
.L_x_2442:
        /* <DEDUP_REMOVED lines=11> */
.L_x_2444:
        /* <DEDUP_REMOVED lines=14> */
.L_x_2446:
[----:B------:R-:W-:Y:S05]  /*5b20*/  BSYNC B0 ;  /* 0x0000000000007941 */ /* 0x000fea0003800000 */
.L_x_2445:
        /* <DEDUP_REMOVED lines=11> */
.L_x_2447:
        /* <DEDUP_REMOVED lines=13> */
.L_x_2449:
[----:B------:R-:W-:Y:S05]  /*5cb0*/  BSYNC B0 ;  /* 0x0000000000007941 */ /* 0x000fea0003800000 */
.L_x_2448:
[----:B------:R-:W-:Y:S01]  /*5cc0*/  ULDC UR7, c[0x0][0x10] ;  /* 0x0000040000077ab9 */ /* 0x000fe20000000800 */
[----:B------:R-:W-:Y:S02]  /*5cd0*/  UIADD3 UR4, UR4, 0x1, URZ ;  /* 0x0000000104047890 */ /* 0x000fe4000fffe03f */
[----:B------:R-:W-:-:S04]  /*5ce0*/  UIADD3 UR6, UR7, UR6, URZ ;  /* 0x0000000607067290 */ /* 0x000fc8000fffe03f */
[----:B------:R-:W-:-:S06]  /*5cf0*/  UISETP.GE.AND UP0, UPT, UR6, UR5, UPT ;  /* 0x000000050600728c */ /* 0x000fcc000bf06270 */
[----:B------:R-:W-:-:S13]  /*5d00*/  PLOP3.LUT P0, PT, PT, PT, UP0, 0x80, 0x0 ;  /* 0x000000000000781c */ /* 0x000fda0003f0f008 */
[----:B------:R-:W-:Y:S05]  /*5d10*/  @!P0 BRA `(.L_x_2450) ;  /* 0xffffffa4000c8947 */ /* 0x000fea000383ffff */
[----:B------:R-:W-:Y:S05]  /*5d20*/  EXIT ;  /* 0x000000000000794d */ /* 0x000fea0003800000 */
.L_x_2451:
        /* <DEDUP_REMOVED lines=13> */
.L_x_3343:


//--------------------- .text._Z35group_norm_nhwc_fwd_one_pass_kernelI11Fp16IOFp32WLi64ELi16ELi256EEv26Group_norm_nhwc_fwd_params --------------------------
	.section	.text._Z35group_norm_nhwc_fwd_one_pass_kernelI11Fp16IOFp32WLi64ELi16ELi256EEv26Group_norm_nhwc_fwd_params,"ax",@progbits
	.align	128
        .global         _Z35group_norm_nhwc_fwd_one_pass_kernelI11Fp16IOFp32WLi64ELi16ELi256EEv26Group_norm_nhwc_fwd_params
        .type           _Z35group_norm_nhwc_fwd_one_pass_kernelI11Fp16IOFp32WLi64ELi16ELi256EEv26Group_norm_nhwc_fwd_params,@function
        .size           _Z35group_norm_nhwc_fwd_one_pass_kernelI11Fp16IOFp32WLi64ELi16ELi256EEv26Group_norm_nhwc_fwd_params,(.L_x_3344 - _Z35group_norm_nhwc_fwd_one_pass_kernelI11Fp16IOFp32WLi64ELi16ELi256EEv26Group_norm_nhwc_fwd_params)
        .other          _Z35group_norm_nhwc_fwd_one_pass_kernelI11Fp16IOFp32WLi64ELi16ELi256EEv26Group_norm_nhwc_fwd_params,@"STO_CUDA_ENTRY STV_DEFAULT"
_Z35group_norm_nhwc_fwd_one_pass_kernelI11Fp16IOFp32WLi64ELi16ELi256EEv26Group_norm_nhwc_fwd_params:
.text._Z35group_norm_nhwc_fwd_one_pass_kernelI11Fp16IOFp32WLi64ELi16ELi256EEv26Group_norm_nhwc_fwd_params:
        /* <DEDUP_REMOVED lines=20> */
.L_x_2467:
        /* <DEDUP_REMOVED lines=26> */
[-C--:B------:R-:W-:Y:S02]  /*02e0*/  @!P1 IADD3 R5, R5, -R8.reuse, RZ ;  /* 0x8000000805059210 */ /* 0x080fe40007ffe0ff */
[----:B------:R-:W-:Y:S02]  /*02f0*/  SHF.R.S32.HI R19, RZ, 0x1f, R13 ;  /* 0x0000001fff137819 */ /* 0x000fe4000001140d */
[----:B------:R-:W-:Y:S02]  /*0300*/  ISETP.GE.U32.AND P4, PT, R5, R8, PT ;  /* 0x000000080500720c */ /* 0x000fe40003f86070 */
[----:B------:R-:W-:Y:S02]  /*0310*/  @!P1 IADD3 R7, R7, 0x1, RZ ;  /* 0x0000000107079810 */ /* 0x000fe40007ffe0ff */
[----:B------:R-:W-:Y:S02]  /*0320*/  ISETP.GE.U32.AND P1, PT, R12, UR6, PT ;  /* 0x000000060c007c0c */ /* 0x000fe4000bf26070 */
[----:B------:R-:W-:-:S02]  /*0330*/  SHF.R.S32.HI R15, RZ, 0x1f, R12 ;  /* 0x0000001fff0f7819 */ /* 0x000fc4000001140c */
[----:B------:R-:W-:Y:S02]  /*0340*/  ISETP.GE.AND P2, PT, R6, RZ, PT ;  /* 0x000000ff0600720c */ /* 0x000fe40003f46270 */
[----:B------:R-:W-:Y:S02]  /*0350*/  ISETP.GE.AND.EX P0, PT, R19, UR7, PT, P0 ;  /* 0x0000000713007c0c */ /* 0x000fe4000bf06300 */
[----:B------:R-:W-:Y:S01]  /*0360*/  ISETP.GE.AND.EX P1, PT, R15, UR7, PT, P1 ;  /* 0x000000070f007c0c */ /* 0x000fe2000bf26310 */
[----:B------:R-:W-:Y:S01]  /*0370*/  ULDC.64 UR6, c[0x0][0x280] ;  /* 0x0000a00000067ab9 */ /* 0x000fe20000000a00 */
[C---:B------:R-:W-:Y:S02]  /*0380*/  ISETP.GT.U32.OR P0, PT, R0.reuse, 0xff, P0 ;  /* 0x000000ff0000780c */ /* 0x040fe40000704470 */
[----:B------:R-:W-:Y:S02]  /*0390*/  @P4 IADD3 R7, R7, 0x1, RZ ;  /* 0x0000000107074810 */ /* 0x000fe40007ffe0ff */
[----:B------:R-:W-:-:S02]  /*03a0*/  ISETP.GT.U32.OR P1, PT, R0, 0xff, P1 ;  /* 0x000000ff0000780c */ /* 0x000fc40000f24470 */
[----:B------:R-:W-:Y:S02]  /*03b0*/  MOV R21, R7 ;  /* 0x0000000700157202 */ /* 0x000fe40000000f00 */
        /* <DEDUP_REMOVED lines=38> */
[--C-:B--2---:R-:W-:Y:S02]  /*0620*/  HADD2.F32 R9, -RZ, R24.reuse.H1_H1 ;  /* 0x30000018ff097230 */ /* 0x104fe40000004100 */
[----:B------:R-:W-:-:S03]  /*0630*/  HADD2.F32 R8, -RZ, R24.H0_H0 ;  /* 0x20000018ff087230 */ /* 0x000fc60000004100 */
[----:B------:R-:W-:Y:S01]  /*0640*/  FMUL.FTZ R11, R9, R9 ;  /* 0x00000009090b7220 */ /* 0x000fe20000410000 */
[--C-:B---3--:R-:W-:Y:S02]  /*0650*/  HADD2.F32 R13, -RZ, R25.reuse.H1_H1 ;  /* 0x30000019ff0d7230 */ /* 0x108fe40000004100 */
[----:B------:R-:W-:Y:S02]  /*0660*/  HADD2.F32 R10, -RZ, R25.H0_H0 ;  /* 0x20000019ff0a7230 */ /* 0x000fe40000004100 */
        /* <DEDUP_REMOVED lines=59> */
.L_x_2453:
[----:B------:R-:W-:Y:S05]  /*0a20*/  BSYNC B0 ;  /* 0x0000000000007941 */ /* 0x000fea0003800000 */
.L_x_2452:
[----:B------:R-:W1:Y:S02]  /*0a30*/  LDC R12, c[0x0][0xc] ;  /* 0x00000300ff0c7b82 */ /* 0x000e640000000800 */
        /* <DEDUP_REMOVED lines=13> */
[----:B------:R-:W-:-:S03]  /*0b10*/  IADD3 R9, R9, R10, RZ ;  /* 0x0000000a09097210 */ /* 0x000fc60007ffe0ff */
[----:B---3--:R-:W-:Y:S01]  /*0b20*/  IMAD.WIDE R6, R11, 0x4, R6 ;  /* 0x000000040b067825 */ /* 0x008fe200078e0206 */
[----:B------:R-:W-:-:S03]  /*0b30*/  MOV R11, 0xffffffff ;  /* 0xffffffff000b7802 */ /* 0x000fc60000000f00 */
[----:B----4-:R-:W-:Y:S01]  /*0b40*/  IMAD.WIDE.U32 R4, R9, 0x4, R4 ;  /* 0x0000000409047825 */ /* 0x010fe200078e0004 */
[----:B------:R-:W-:Y:S02]  /*0b50*/  SEL R9, R12, RZ, !P0 ;  /* 0x000000ff0c097207 */ /* 0x000fe40004000000 */
[----:B------:R-:W-:Y:S01]  /*0b60*/  SEL R11, R11, 0x1, P0 ;  /* 0x000000010b0b7807 */ /* 0x000fe20000000000 */
[----:B------:R-:W-:Y:S01]  /*0b70*/  IMAD.WIDE.U32 R6, R13, 0x8, R6 ;  /* 0x000000080d067825 */ /* 0x000fe200078e0006 */
[----:B------:R-:W-:-:S04]  /*0b80*/  ISETP.NE.AND P0, PT, R9, -0x1, PT ;  /* 0xffffffff0900780c */ /* 0x000fc80003f05270 */
[----:B------:R1:W-:Y:S01]  /*0b90*/  STG.E.64 desc[UR8][R6.64], R22 ;  /* 0x0000001606007986 */ /* 0x0003e2000c101b08 */
[----:B------:R-:W-:Y:S06]  /*0ba0*/  MEMBAR.ALL.GPU ;  /* 0x0000000000007992 */ /* 0x000fec000000a000 */
[----:B------:R-:W-:-:S00]  /*0bb0*/  ERRBAR ;  /* 0x00000000000079ab */ /* 0x000fc00000000000 */
[----:B------:R-:W-:Y:S06]  /*0bc0*/  CGAERRBAR ;  /* 0x00000000000075ab */ /* 0x000fec0000000000 */
[----:B------:R1:W-:Y:S01]  /*0bd0*/  REDG.E.ADD.S32.STRONG.GPU desc[UR8][R4.64], R11 ;  /* 0x0000000b0400798e */ /* 0x0003e2000c10e388 */
[----:B------:R-:W-:Y:S05]  /*0be0*/  @!P0 BRA `(.L_x_2455) ;  /* 0x0000000000148947 */ /* 0x000fea0003800000 */
.L_x_2456:
[----:B-1----:R-:W2:Y:S04]  /*0bf0*/  LDG.E.STRONG.GPU R6, desc[UR8][R4.64] ;  /* 0x0000000804067981 */ /* 0x002ea8000c1ef900 */
[----:B--2---:R-:W-:Y:S01]  /*0c00*/  CCTL.IVALL ;  /* 0x00000000ff00798f */ /* 0x004fe20002000000 */
[----:B------:R-:W-:Y:S05]  /*0c10*/  YIELD ;  /* 0x0000000000007946 */ /* 0x000fea0003800000 */
[----:B------:R-:W-:-:S13]  /*0c20*/  ISETP.NE.AND P0, PT, R6, R9, PT ;  /* 0x000000090600720c */ /* 0x000fda0003f05270 */
[----:B------:R-:W-:Y:S05]  /*0c30*/  @P0 BRA `(.L_x_2456) ;  /* 0xfffffffc00ec0947 */ /* 0x000fea000383ffff */
.L_x_2455:
        /* <DEDUP_REMOVED lines=12> */
.L_x_2458:
[----:B------:R-:W-:-:S13]  /*0d00*/  ISETP.EQ.OR P3, PT, R13, UR5, P1 ;  /* 0x000000050d007c0c */ /* 0x000fda0008f62670 */
[----:B------:R-:W2:Y:S01]  /*0d10*/  @!P3 LDC R6, c[0x0][0x10] ;  /* 0x00000400ff06bb82 */ /* 0x000ea20000000800 */
[----:B------:R-:W3:Y:S01]  /*0d20*/  @!P3 S2R R8, SR_CTAID.Y ;  /* 0x000000000008b919 */ /* 0x000ee20000002600 */
[----:B------:R-:W-:-:S06]  /*0d30*/  @!P3 LOP3.LUT R7, R16, 0x1, RZ, 0xc0, !PT ;  /* 0x000000011007b812 */ /* 0x000fcc00078ec0ff */
[----:B------:R-:W4:Y:S01]  /*0d40*/  @!P3 LDC.64 R4, c[0x0][0x248] ;  /* 0x00009200ff04bb82 */ /* 0x000f220000000a00 */
[----:B--2---:R-:W-:-:S04]  /*0d50*/  @!P3 IMAD R7, R7, R6, RZ ;  /* 0x000000060707b224 */ /* 0x004fc800078e02ff */
[----:B------:R-:W-:-:S05]  /*0d60*/  @!P3 IMAD R7, R7, R12, RZ ;  /* 0x0000000c0707b224 */ /* 0x000fca00078e02ff */
[----:B------:R-:W-:-:S05]  /*0d70*/  @!P3 SHF.L.U32 R7, R7, 0x1, RZ ;  /* 0x000000010707b819 */ /* 0x000fca00000006ff */
[----:B----4-:R-:W-:-:S04]  /*0d80*/  @!P3 IMAD.WIDE R4, R7, 0x4, R4 ;  /* 0x000000040704b825 */ /* 0x010fc800078e0204 */
[----:B---3--:R-:W-:-:S04]  /*0d90*/  @!P3 IMAD R7, R6, R13, R8 ;  /* 0x0000000d0607b224 */ /* 0x008fc800078e0208 */
        /* <DEDUP_REMOVED lines=10> */
[----:B------:R-:W2:Y:S01]  /*0e40*/  @!P2 S2R R29, SR_CTAID.Y ;  /* 0x00000000001da919 */ /* 0x000ea20000002600 */
[----:B------:R-:W-:Y:S01]  /*0e50*/  @!P2 LOP3.LUT R15, R16, 0x1, RZ, 0xc0, !PT ;  /* 0x00000001100fa812 */ /* 0x000fe200078ec0ff */
[----:B-1----:R-:W-:-:S04]  /*0e60*/  @!P4 IMAD R9, R6, R11, R9 ;  /* 0x0000000b0609c224 */ /* 0x002fc800078e0209 */
[----:B------:R-:W1:Y:S01]  /*0e70*/  @!P4 LDC.64 R6, c[0x0][0x248] ;  /* 0x00009200ff06cb82 */ /* 0x000e620000000a00 */
[----:B------:R-:W-:-:S04]  /*0e80*/  @!P4 IMAD R11, R10, R11, RZ ;  /* 0x0000000b0a0bc224 */ /* 0x000fc800078e02ff */
[----:B------:R-:W-:-:S03]  /*0e90*/  @!P4 IMAD R11, R11, R12, RZ ;  /* 0x0000000c0b0bc224 */ /* 0x000fc600078e02ff */
[----:B------:R-:W2:Y:S02]  /*0ea0*/  @!P2 LDC R10, c[0x0][0x10] ;  /* 0x00000400ff0aab82 */ /* 0x000ea40000000800 */
[----:B------:R-:W-:-:S05]  /*0eb0*/  @!P4 SHF.L.U32 R11, R11, 0x1, RZ ;  /* 0x000000010b0bc819 */ /* 0x000fca00000006ff */
[----:B-1----:R-:W-:Y:S01]  /*0ec0*/  @!P4 IMAD.WIDE R6, R11, 0x4, R6 ;  /* 0x000000040b06c825 */ /* 0x002fe200078e0206 */
[----:B------:R-:W-:-:S04]  /*0ed0*/  IADD3 R11, R13, 0x3, RZ ;  /* 0x000000030d0b7810 */ /* 0x000fc80007ffe0ff */
[----:B------:R-:W-:Y:S01]  /*0ee0*/  ISETP.EQ.OR P0, PT, R11, UR5, P1 ;  /* 0x000000050b007c0c */ /* 0x000fe20008f02670 */
[----:B------:R-:W-:-:S04]  /*0ef0*/  @!P4 IMAD.WIDE.U32 R6, R9, 0x8, R6 ;  /* 0x000000080906c825 */ /* 0x000fc800078e0006 */
[-C--:B--2---:R-:W-:Y:S02]  /*0f00*/  @!P2 IMAD R29, R8, R10.reuse, R29 ;  /* 0x0000000a081da224 */ /* 0x084fe400078e021d */
[----:B------:R-:W1:Y:S01]  /*0f10*/  @!P2 LDC.64 R8, c[0x0][0x248] ;  /* 0x00009200ff08ab82 */ /* 0x000e620000000a00 */
[----:B------:R-:W-:Y:S01]  /*0f20*/  @!P2 IMAD R15, R15, R10, RZ ;  /* 0x0000000a0f0fa224 */ /* 0x000fe200078e02ff */
[----:B------:R-:W2:Y:S03]  /*0f30*/  @!P4 LDG.E.64 R6, desc[UR8][R6.64] ;  /* 0x000000080606c981 */ /* 0x000ea6000c1e1b00 */
[----:B------:R-:W-:Y:S01]  /*0f40*/  @!P2 IMAD R15, R15, R12, RZ ;  /* 0x0000000c0f0fa224 */ /* 0x000fe200078e02ff */
[----:B------:R-:W3:Y:S04]  /*0f50*/  @!P0 S2R R10, SR_CTAID.Y ;  /* 0x00000000000a8919 */ /* 0x000ee80000002600 */
[----:B------:R-:W-:-:S05]  /*0f60*/  @!P2 SHF.L.U32 R15, R15, 0x1, RZ ;  /* 0x000000010f0fa819 */ /* 0x000fca00000006ff */
[----:B-1----:R-:W-:Y:S02]  /*0f70*/  @!P2 IMAD.WIDE R8, R15, 0x4, R8 ;  /* 0x000000040f08a825 */ /* 0x002fe400078e0208 */
[----:B------:R-:W3:Y:S02]  /*0f80*/  @!P0 LDC R15, c[0x0][0x10] ;  /* 0x00000400ff0f8b82 */ /* 0x000ee40000000800 */
[----:B------:R-:W-:-:S06]  /*0f90*/  @!P2 IMAD.WIDE.U32 R28, R29, 0x8, R8 ;  /* 0x000000081d1ca825 */ /* 0x000fcc00078e0008 */
[----:B------:R-:W1:Y:S01]  /*0fa0*/  @!P0 LDC.64 R8, c[0x0][0x248] ;  /* 0x00009200ff088b82 */ /* 0x000e620000000a00 */
[----:B---3--:R-:W-:Y:S02]  /*0fb0*/  @!P0 IMAD R11, R11, R15, R10 ;  /* 0x0000000f0b0b8224 */ /* 0x008fe400078e020a */
[----:B0-----:R-:W-:Y:S01]  /*0fc0*/  @!P3 FADD.FTZ R22, R22, R4 ;  /* 0x000000041616b221 */ /* 0x001fe20000010000 */
[----:B------:R-:W-:-:S05]  /*0fd0*/  @!P0 LOP3.LUT R4, R16, 0x1, RZ, 0xc0, !PT ;  /* 0x0000000110048812 */ /* 0x000fca00078ec0ff */
[----:B------:R-:W-:-:S04]  /*0fe0*/  @!P0 IMAD R15, R4, R15, RZ ;  /* 0x0000000f040f8224 */ /* 0x000fc800078e02ff */
[----:B------:R-:W-:-:S05]  /*0ff0*/  @!P0 IMAD R15, R15, R12, RZ ;  /* 0x0000000c0f0f8224 */ /* 0x000fca00078e02ff */
[----:B------:R-:W-:-:S05]  /*1000*/  @!P0 SHF.L.U32 R15, R15, 0x1, RZ ;  /* 0x000000010f0f8819 */ /* 0x000fca00000006ff */
[----:B-1----:R-:W-:-:S04]  /*1010*/  @!P0 IMAD.WIDE R8, R15, 0x4, R8 ;  /* 0x000000040f088825 */ /* 0x002fc800078e0208 */
[----:B------:R-:W-:Y:S02]  /*1020*/  @!P0 IMAD.WIDE.U32 R10, R11, 0x8, R8 ;  /* 0x000000080b0a8825 */ /* 0x000fe400078e0008 */
[----:B------:R-:W3:Y:S04]  /*1030*/  @!P2 LDG.E.64 R8, desc[UR8][R28.64] ;  /* 0x000000081c08a981 */ /* 0x000ee8000c1e1b00 */
[----:B------:R-:W4:Y:S01]  /*1040*/  @!P0 LDG.E.64 R10, desc[UR8][R10.64] ;  /* 0x000000080a0a8981 */ /* 0x000f22000c1e1b00 */
[----:B------:R-:W-:Y:S01]  /*1050*/  IADD3 R14, R14, -0x4, RZ ;  /* 0xfffffffc0e0e7810 */ /* 0x000fe20007ffe0ff */
[----:B------:R-:W-:-:S03]  /*1060*/  @!P3 FADD.FTZ R23, R23, R5 ;  /* 0x000000051717b221 */ /* 0x000fc60000010000 */
        /* <DEDUP_REMOVED lines=9> */
.L_x_2457:
        /* <DEDUP_REMOVED lines=19> */
.L_x_2460:
[----:B------:R-:W-:Y:S05]  /*1230*/  BSYNC B0 ;  /* 0x0000000000007941 */ /* 0x000fea0003800000 */
.L_x_2459:
[----:B------:R-:W-:Y:S05]  /*1240*/  @!P2 BRA `(.L_x_2454) ;  /* 0x00000000007ca947 */ /* 0x000fea0003800000 */
[C---:B------:R-:W-:Y:S02]  /*1250*/  IADD3 R8, R13.reuse, 0x2, RZ ;  /* 0x000000020d087810 */ /* 0x040fe40007ffe0ff */
[----:B------:R-:W-:Y:S02]  /*1260*/  IADD3 R13, R13, 0x1, RZ ;  /* 0x000000010d0d7810 */ /* 0x000fe40007ffe0ff */
[----:B------:R-:W-:Y:S02]  /*1270*/  ISETP.EQ.OR P0, PT, R8, UR5, P1 ;  /* 0x0000000508007c0c */ /* 0x000fe40008f02670 */
[----:B------:R-:W-:Y:S02]  /*1280*/  ISETP.EQ.OR P2, PT, R13, UR5, P1 ;  /* 0x000000050d007c0c */ /* 0x000fe40008f42670 */
[----:B------:R-:W-:-:S11]  /*1290*/  ISETP.EQ.OR P0, PT, R6, 0x2, P0 ;  /* 0x000000020600780c */ /* 0x000fd60000702670 */
[----:B------:R-:W1:Y:S01]  /*12a0*/  @!P2 LDC R11, c[0x0][0x10] ;  /* 0x00000400ff0bab82 */ /* 0x000e620000000800 */
[C---:B------:R-:W-:Y:S01]  /*12b0*/  @!P2 LOP3.LUT R4, R16.reuse, 0x1, RZ, 0xc0, !PT ;  /* 0x000000011004a812 */ /* 0x040fe200078ec0ff */
[----:B------:R-:W2:Y:S01]  /*12c0*/  @!P2 S2R R14, SR_CTAID.Y ;  /* 0x00000000000ea919 */ /* 0x000ea20000002600 */
[----:B------:R-:W-:Y:S01]  /*12d0*/  @!P0 LOP3.LUT R6, R16, 0x1, RZ, 0xc0, !PT ;  /* 0x0000000110068812 */ /* 0x000fe200078ec0ff */
[----:B------:R-:W3:Y:S04]  /*12e0*/  @!P0 S2R R10, SR_CTAID.Y ;  /* 0x00000000000a8919 */ /* 0x000ee80000002600 */
[----:B------:R-:W4:Y:S01]  /*12f0*/  @!P0 LDC R9, c[0x0][0x10] ;  /* 0x00000400ff098b82 */ /* 0x000f220000000800 */
[----:B-1----:R-:W-:-:S07]  /*1300*/  @!P2 IMAD R7, R4, R11, RZ ;  /* 0x0000000b0407a224 */ /* 0x002fce00078e02ff */
[----:B------:R-:W1:Y:S01]  /*1310*/  @!P2 LDC.64 R4, c[0x0][0x248] ;  /* 0x00009200ff04ab82 */ /* 0x000e620000000a00 */
[----:B------:R-:W-:Y:S02]  /*1320*/  @!P2 IMAD R15, R7, R12, RZ ;  /* 0x0000000c070fa224 */ /* 0x000fe400078e02ff */
[----:B----4-:R-:W-:-:S03]  /*1330*/  @!P0 IMAD R29, R6, R9, RZ ;  /* 0x00000009061d8224 */ /* 0x010fc600078e02ff */
[----:B------:R-:W-:Y:S02]  /*1340*/  @!P2 SHF.L.U32 R15, R15, 0x1, RZ ;  /* 0x000000010f0fa819 */ /* 0x000fe400000006ff */
[----:B------:R-:W4:Y:S01]  /*1350*/  @!P0 LDC.64 R6, c[0x0][0x248] ;  /* 0x00009200ff068b82 */ /* 0x000f220000000a00 */
[----:B--2---:R-:W-:Y:S02]  /*1360*/  @!P2 IMAD R11, R13, R11, R14 ;  /* 0x0000000b0d0ba224 */ /* 0x004fe400078e020e */
[----:B------:R-:W-:Y:S02]  /*1370*/  @!P0 IMAD R12, R29, R12, RZ ;  /* 0x0000000c1d0c8224 */ /* 0x000fe400078e02ff */
[----:B---3--:R-:W-:Y:S02]  /*1380*/  @!P0 IMAD R9, R8, R9, R10 ;  /* 0x0000000908098224 */ /* 0x008fe400078e020a */
[----:B-1----:R-:W-:Y:S01]  /*1390*/  @!P2 IMAD.WIDE R4, R15, 0x4, R4 ;  /* 0x000000040f04a825 */ /* 0x002fe200078e0204 */
[----:B------:R-:W-:-:S03]  /*13a0*/  @!P0 SHF.L.U32 R15, R12, 0x1, RZ ;  /* 0x000000010c0f8819 */ /* 0x000fc600000006ff */
[----:B------:R-:W-:-:S04]  /*13b0*/  @!P2 IMAD.WIDE.U32 R4, R11, 0x8, R4 ;  /* 0x000000080b04a825 */ /* 0x000fc800078e0004 */
[----:B----4-:R-:W-:Y:S02]  /*13c0*/  @!P0 IMAD.WIDE R6, R15, 0x4, R6 ;  /* 0x000000040f068825 */ /* 0x010fe400078e0206 */
[----:B------:R-:W0:Y:S02]  /*13d0*/  @!P2 LDG.E.64 R4, desc[UR8][R4.64] ;  /* 0x000000080404a981 */ /* 0x000e24000c1e1b00 */
[----:B------:R-:W-:-:S06]  /*13e0*/  @!P0 IMAD.WIDE.U32 R6, R9, 0x8, R6 ;  /* 0x0000000809068825 */ /* 0x000fcc00078e0006 */
[----:B------:R-:W2:Y:S01]  /*13f0*/  @!P0 LDG.E.64 R6, desc[UR8][R6.64] ;  /* 0x0000000806068981 */ /* 0x000ea2000c1e1b00 */
[----:B0-----:R-:W-:Y:S01]  /*1400*/  @!P2 FADD.FTZ R22, R22, R4 ;  /* 0x000000041616a221 */ /* 0x001fe20000010000 */
[----:B------:R-:W-:-:S03]  /*1410*/  @!P2 FADD.FTZ R23, R23, R5 ;  /* 0x000000051717a221 */ /* 0x000fc60000010000 */
[----:B--2---:R-:W-:Y:S01]  /*1420*/  @!P0 FADD.FTZ R22, R22, R6 ;  /* 0x0000000616168221 */ /* 0x004fe20000010000 */
[----:B------:R-:W-:-:S07]  /*1430*/  @!P0 FADD.FTZ R23, R23, R7 ;  /* 0x0000000717178221 */ /* 0x000fce0000010000 */
.L_x_2454:
[----:B------:R-:W-:Y:S01]  /*1440*/  ULDC.64 UR6, c[0x0][0x218] ;  /* 0x0000860000067ab9 */ /* 0x000fe20000000a00 */
[----:B------:R-:W-:Y:S01]  /*1450*/  LOP3.LUT P0, RZ, R0, UR5, RZ, 0xfc, !PT ;  /* 0x0000000500ff7c12 */ /* 0x000fe2000f80fcff */
[----:B------:R-:W-:Y:S01]  /*1460*/  ULDC UR11, c[0x0][0x2a4] ;  /* 0x0000a900000b7ab9 */ /* 0x000fe20000000800 */
[----:B------:R-:W-:Y:S01]  /*1470*/  ISETP.EQ.U32.AND P2, PT, RZ, UR6, PT ;  /* 0x00000006ff007c0c */ /* 0x000fe2000bf42070 */
[----:B------:R-:W-:Y:S01]  /*1480*/  UMOV UR6, 0x400 ;  /* 0x0000040000067882 */ /* 0x000fe20000000000 */
[----:B-1----:R-:W-:Y:S01]  /*1490*/  SHF.L.U32 R4, R26, 0x2, RZ ;  /* 0x000000021a047819 */ /* 0x002fe200000006ff */
[----:B------:R-:W-:Y:S01]  /*14a0*/  ULDC.64 UR12, c[0x0][0x228] ;  /* 0x00008a00000c7ab9 */ /* 0x000fe20000000a00 */
[----:B------:R-:W-:Y:S01]  /*14b0*/  ISETP.EQ.OR.EX P0, PT, RZ, UR7, P0, P2 ;  /* 0x00000007ff007c0c */ /* 0x000fe20008702720 */
[----:B------:R-:W1:Y:S01]  /*14c0*/  S2UR UR7, SR_CgaCtaId ;  /* 0x00000000000779c3 */ /* 0x000e620000008800 */
[----:B------:R-:W-:Y:S01]  /*14d0*/  ULDC.64 UR14, c[0x0][0x230] ;  /* 0x00008c00000e7ab9 */ /* 0x000fe20000000a00 */
[----:B------:R-:W-:-:S02]  /*14e0*/  IADD3 R8, P2, R4, UR12, RZ ;  /* 0x0000000c04087c10 */ /* 0x000fc4000ff5e0ff */
[----:B------:R-:W-:Y:S02]  /*14f0*/  SHF.L.U64.HI R26, R26, 0x2, R27 ;  /* 0x000000021a1a7819 */ /* 0x000fe4000001021b */
[----:B------:R-:W-:Y:S02]  /*1500*/  IADD3 R4, P3, R4, UR14, RZ ;  /* 0x0000000e04047c10 */ /* 0x000fe4000ff7e0ff */
[C---:B------:R-:W-:Y:S02]  /*1510*/  IADD3.X R9, R26.reuse, UR13, RZ, P2, !PT ;  /* 0x0000000d1a097c10 */ /* 0x040fe400097fe4ff */
[----:B------:R-:W-:Y:S02]  /*1520*/  IADD3.X R5, R26, UR15, RZ, P3, !PT ;  /* 0x0000000f1a057c10 */ /* 0x000fe40009ffe4ff */
[----:B------:R-:W2:Y:S01]  /*1530*/  @!P0 LDC.64 R6, c[0x0][0x218] ;  /* 0x00008600ff068b82 */ /* 0x000ea20000000a00 */
[----:B------:R-:W-:Y:S01]  /*1540*/  @!P0 FMUL.FTZ R11, R23, UR11 ;  /* 0x0000000b170b8c20 */ /* 0x000fe20008410000 */
[----:B------:R-:W-:Y:S01]  /*1550*/  @!P0 FMUL.FTZ R10, R22, UR11 ;  /* 0x0000000b160a8c20 */ /* 0x000fe20008410000 */
[----:B-1----:R-:W-:-:S09]  /*1560*/  ULEA UR6, UR7, UR6, 0x18 ;  /* 0x0000000607067291 */ /* 0x002fd2000f8ec03f */
[----:B------:R0:W-:Y:S01]  /*1570*/  @!P1 STS.64 [UR6+0x50], R22 ;  /* 0x00005016ff009988 */ /* 0x0001e20008000a06 */
[----:B--2---:R-:W-:-:S05]  /*1580*/  @!P0 IMAD.WIDE R12, R3, 0x8, R6 ;  /* 0x00000008030c8825 */ /* 0x004fca00078e0206 */
[----:B------:R1:W-:Y:S01]  /*1590*/  @!P0 STG.E.64 desc[UR8][R12.64], R10 ;  /* 0x0000000a0c008986 */ /* 0x0003e2000c101b08 */
[----:B0-----:R-:W0:Y:S08]  /*15a0*/  LDC R22, c[0x0][0x294] ;  /* 0x0000a500ff167b82 */ /* 0x001e300000000800 */
[----:B------:R-:W-:Y:S06]  /*15b0*/  BAR.SYNC.DEFER_BLOCKING 0x0 ;  /* 0x0000000000007b1d */ /* 0x000fec0000010000 */
[----:B------:R2:W3:Y:S04]  /*15c0*/  LDG.E.64 R6, desc[UR8][R8.64] ;  /* 0x0000000808067981 */ /* 0x0004e8000c1e1b00 */
[----:B------:R-:W3:Y:S01]  /*15d0*/  LDG.E.64 R4, desc[UR8][R4.64] ;  /* 0x0000000804047981 */ /* 0x000ee2000c1e1b00 */
[----:B-1----:R-:W-:Y:S01]  /*15e0*/  HFMA2.MMA R10, -RZ, RZ, 1.875, 0 ;  /* 0x3f800000ff0a7435 */ /* 0x002fe200000001ff */
[----:B------:R-:W-:Y:S01]  /*15f0*/  SHF.R.U32.HI R13, RZ, 0x3, R0 ;  /* 0x00000003ff0d7819 */ /* 0x000fe20000011600 */
[--C-:B------:R-:W-:Y:S01]  /*1600*/  HADD2.F32 R11, -RZ, R24.reuse.H0_H0 ;  /* 0x20000018ff0b7230 */ /* 0x100fe20000004100 */
[----:B------:R-:W1:Y:S01]  /*1610*/  LDS.64 R14, [UR6+0x50] ;  /* 0x00005006ff0e7984 */ /* 0x000e620008000a00 */
[----:B------:R-:W-:Y:S01]  /*1620*/  ISETP.NE.AND P2, PT, RZ, UR10, PT ;  /* 0x0000000aff007c0c */ /* 0x000fe2000bf45270 */
[----:B------:R-:W-:Y:S01]  /*1630*/  HADD2.F32 R23, -RZ, R24.H1_H1 ;  /* 0x30000018ff177230 */ /* 0x000fe20000004100 */
[----:B------:R-:W-:Y:S01]  /*1640*/  ULDC.64 UR6, c[0x0][0x278] ;  /* 0x00009e0000067ab9 */ /* 0x000fe20000000a00 */
[----:B0-----:R-:W-:-:S02]  /*1650*/  IMAD R13, R22, UR5, R13 ;  /* 0x00000005160d7c24 */ /* 0x001fc4000f8e020d */
[--C-:B------:R-:W-:Y:S02]  /*1660*/  HADD2.F32 R27, -RZ, R25.reuse.H0_H0 ;  /* 0x20000019ff1b7230 */ /* 0x100fe40000004100 */
[----:B------:R-:W-:Y:S01]  /*1670*/  HADD2.F32 R25, -RZ, R25.H1_H1 ;  /* 0x30000019ff197230 */ /* 0x000fe20000004100 */
[----:B--2---:R-:W-:Y:S02]  /*1680*/  IADD3 R8, R13, 0x20, RZ ;  /* 0x000000200d087810 */ /* 0x004fe40007ffe0ff */
[----:B------:R-:W-:Y:S02]  /*1690*/  SHF.R.S32.HI R12, RZ, 0x1f, R13 ;  /* 0x0000001fff0c7819 */ /* 0x000fe4000001140d */
[----:B------:R-:W-:Y:S02]  /*16a0*/  ISETP.GE.U32.AND P1, PT, R8, UR6, PT ;  /* 0x0000000608007c0c */ /* 0x000fe4000bf26070 */
[----:B------:R-:W-:-:S04]  /*16b0*/  SHF.R.S32.HI R9, RZ, 0x1f, R8 ;  /* 0x0000001fff097819 */ /* 0x000fc80000011408 */
[----:B------:R-:W-:-:S04]  /*16c0*/  ISETP.GE.AND.EX P1, PT, R9, UR7, PT, P1 ;  /* 0x0000000709007c0c */ /* 0x000fc8000bf26310 */
[----:B------:R-:W-:Y:S01]  /*16d0*/  ISETP.GT.U32.OR P1, PT, R0, 0xff, P1 ;  /* 0x000000ff0000780c */ /* 0x000fe20000f24470 */
[----:B-1----:R-:W-:-:S04]  /*16e0*/  FMUL.FTZ R14, R14, UR11 ;  /* 0x0000000b0e0e7c20 */ /* 0x002fc80008410000 */
[----:B------:R-:W-:Y:S01]  /*16f0*/  FMUL.FTZ R26, R14, R14 ;  /* 0x0000000e0e1a7220 */ /* 0x000fe20000410000 */
[--C-:B------:R-:W-:Y:S01]  /*1700*/  FADD.FTZ R11, R11, -R14.reuse ;  /* 0x8000000e0b0b7221 */ /* 0x100fe20000010000 */
[----:B------:R-:W-:Y:S02]  /*1710*/  FADD.FTZ R25, R25, -R14 ;  /* 0x8000000e19197221 */ /* 0x000fe40000010000 */
[----:B------:R-:W-:-:S05]  /*1720*/  FFMA.FTZ R15, R15, UR11, -R26 ;  /* 0x0000000b0f0f7c23 */ /* 0x000fca000801081a */
[----:B------:R-:W-:-:S13]  /*1730*/  FSETP.GTU.FTZ.AND P0, PT, R15, RZ, PT ;  /* 0x000000ff0f00720b */ /* 0x000fda0003f1c000 */
[----:B------:R-:W0:Y:S02]  /*1740*/  @P0 LDC R26, c[0x0][0x238] ;  /* 0x00008e00ff1a0b82 */ /* 0x000e240000000800 */
[----:B0-----:R-:W-:-:S04]  /*1750*/  @P0 FADD.FTZ R15, R15, R26 ;  /* 0x0000001a0f0f0221 */ /* 0x001fc80000010000 */
[----:B------:R0:W1:Y:S01]  /*1760*/  @P0 MUFU.RSQ R10, R15 ;  /* 0x0000000f000a0308 */ /* 0x0000620000001400 */
[----:B------:R-:W-:-:S04]  /*1770*/  ISETP.GE.U32.AND P0, PT, R13, UR6, PT ;  /* 0x000000060d007c0c */ /* 0x000fc8000bf06070 */
[----:B------:R-:W-:Y:S01]  /*1780*/  ISETP.GE.AND.EX P0, PT, R12, UR7, PT, P0 ;  /* 0x000000070c007c0c */ /* 0x000fe2000bf06300 */
[--C-:B0-----:R-:W-:Y:S01]  /*1790*/  FADD.FTZ R15, R23, -R14.reuse ;  /* 0x8000000e170f7221 */ /* 0x101fe20000010000 */
[----:B------:R-:W-:Y:S02]  /*17a0*/  FADD.FTZ R23, R27, -R14 ;  /* 0x8000000e1b177221 */ /* 0x000fe40000010000 */
[----:B------:R-:W-:Y:S01]  /*17b0*/  ISETP.GT.U32.OR P0, PT, R0, 0xff, P0 ;  /* 0x000000ff0000780c */ /* 0x000fe20000704470 */
[-C--:B-1----:R-:W-:Y:S01]  /*17c0*/  FMUL.FTZ R11, R11, R10.reuse ;  /* 0x0000000a0b0b7220 */ /* 0x082fe20000410000 */
[-C--:B------:R-:W-:Y:S01]  /*17d0*/  FMUL.FTZ R23, R23, R10.reuse ;  /* 0x0000000a17177220 */ /* 0x080fe20000410000 */
[-C--:B------:R-:W-:Y:S01]  /*17e0*/  FMUL.FTZ R24, R25, R10.reuse ;  /* 0x0000000a19187220 */ /* 0x080fe20000410000 */
[----:B------:R-:W-:Y:S01]  /*17f0*/  FMUL.FTZ R22, R15, R10 ;  /* 0x0000000a0f167220 */ /* 0x000fe20000410000 */
[C-C-:B---3--:R-:W-:Y:S01]  /*1800*/  FFMA.FTZ R14, R6.reuse, R11, R4.reuse ;  /* 0x0000000b060e7223 */ /* 0x148fe20000010004 */
[----:B------:R-:W-:Y:S01]  /*1810*/  FFMA.FTZ R10, R6, R23, R4 ;  /* 0x00000017060a7223 */ /* 0x000fe20000010004 */
        /* <DEDUP_REMOVED lines=13> */
.L_x_2461:
[----:B------:R-:W-:Y:S04]  /*18f0*/  BSSY B0, `(.L_x_2462) ;  /* 0x000000e000007945 */ /* 0x000fe80003800000 */
[----:B------:R-:W-:Y:S05]  /*1900*/  @P0 BRA `(.L_x_2463) ;  /* 0x0000000000300947 */ /* 0x000fea0003800000 */
[----:B------:R-:W-:Y:S01]  /*1910*/  ULDC.64 UR6, c[0x0][0x270] ;  /* 0x00009c0000067ab9 */ /* 0x000fe20000000a00 */
[----:B------:R-:W-:Y:S01]  /*1920*/  MOV R4, R20 ;  /* 0x0000001400047202 */ /* 0x000fe20000000f00 */
[----:B------:R-:W-:Y:S01]  /*1930*/  IMAD R12, R12, UR6, RZ ;  /* 0x000000060c0c7c24 */ /* 0x000fe2000f8e02ff */
[----:B------:R-:W-:Y:S02]  /*1940*/  MOV R5, R19 ;  /* 0x0000001300057202 */ /* 0x000fe40000000f00 */
[----:B------:R-:W-:Y:S01]  /*1950*/  F2FP.F16.F32.PACK_AB R15, R15, R14 ;  /* 0x0000000e0f0f723e */ /* 0x000fe200000000ff */
[----:B------:R-:W-:-:S04]  /*1960*/  IMAD.WIDE.U32 R4, R13, UR6, R4 ;  /* 0x000000060d047c25 */ /* 0x000fc8000f8e0004 */
[----:B------:R-:W-:Y:S01]  /*1970*/  IMAD R13, R13, UR7, R12 ;  /* 0x000000070d0d7c24 */ /* 0x000fe2000f8e020c */
[----:B------:R-:W-:Y:S02]  /*1980*/  ULDC.64 UR6, c[0x0][0x210] ;  /* 0x0000840000067ab9 */ /* 0x000fe40000000a00 */
[----:B------:R-:W-:Y:S02]  /*1990*/  LEA R6, P0, R4, UR6, 0x1 ;  /* 0x0000000604067c11 */ /* 0x000fe4000f8008ff */
[----:B------:R-:W-:-:S04]  /*19a0*/  IADD3 R13, R5, R13, RZ ;  /* 0x0000000d050d7210 */ /* 0x000fc80007ffe0ff */
[----:B------:R-:W-:-:S05]  /*19b0*/  LEA.HI.X R7, R4, UR7, R13, 0x1, P0 ;  /* 0x0000000704077c11 */ /* 0x000fca00080f0c0d */
[----:B------:R0:W-:Y:S02]  /*19c0*/  STG.E desc[UR8][R6.64], R15 ;  /* 0x0000000f06007986 */ /* 0x0001e4000c101908 */
.L_x_2463:
[----:B------:R-:W-:Y:S05]  /*19d0*/  BSYNC B0 ;  /* 0x0000000000007941 */ /* 0x000fea0003800000 */
.L_x_2462:
        /* <DEDUP_REMOVED lines=11> */
.L_x_2464:
[----:B------:R-:W-:Y:S04]  /*1a90*/  BSSY B0, `(.L_x_2465) ;  /* 0x000000d000007945 */ /* 0x000fe80003800000 */
[----:B------:R-:W-:Y:S05]  /*1aa0*/  @P1 BRA `(.L_x_2466) ;  /* 0x00000000002c1947 */ /* 0x000fea0003800000 */
[----:B------:R-:W-:Y:S01]  /*1ab0*/  ULDC.64 UR6, c[0x0][0x270] ;  /* 0x00009c0000067ab9 */ /* 0x000fe20000000a00 */
[----:B------:R-:W-:Y:S01]  /*1ac0*/  MOV R18, R20 ;  /* 0x0000001400127202 */ /* 0x000fe20000000f00 */
[----:B------:R-:W-:Y:S01]  /*1ad0*/  IMAD R9, R9, UR6, RZ ;  /* 0x0000000609097c24 */ /* 0x000fe2000f8e02ff */
[----:B------:R-:W-:-:S03]  /*1ae0*/  F2FP.F16.F32.PACK_AB R11, R11, R10 ;  /* 0x0000000a0b0b723e */ /* 0x000fc600000000ff */
[----:B------:R-:W-:-:S04]  /*1af0*/  IMAD.WIDE.U32 R18, R8, UR6, R18 ;  /* 0x0000000608127c25 */ /* 0x000fc8000f8e0012 */
[----:B------:R-:W-:Y:S01]  /*1b00*/  IMAD R9, R8, UR7, R9 ;  /* 0x0000000708097c24 */ /* 0x000fe2000f8e0209 */
[----:B------:R-:W-:Y:S02]  /*1b10*/  ULDC.64 UR6, c[0x0][0x210] ;  /* 0x0000840000067ab9 */ /* 0x000fe40000000a00 */
[----:B------:R-:W-:Y:S02]  /*1b20*/  LEA R4, P0, R18, UR6, 0x1 ;  /* 0x0000000612047c11 */ /* 0x000fe4000f8008ff */
[----:B------:R-:W-:-:S04]  /*1b30*/  IADD3 R9, R19, R9, RZ ;  /* 0x0000000913097210 */ /* 0x000fc80007ffe0ff */
[----:B------:R-:W-:-:S05]  /*1b40*/  LEA.HI.X R5, R18, UR7, R9, 0x1, P0 ;  /* 0x0000000712057c11 */ /* 0x000fca00080f0c09 */
[----:B------:R1:W-:Y:S02]  /*1b50*/  STG.E desc[UR8][R4.64], R11 ;  /* 0x0000000b04007986 */ /* 0x0003e4000c101908 */
.L_x_2466:
[----:B------:R-:W-:Y:S05]  /*1b60*/  BSYNC B0 ;  /* 0x0000000000007941 */ /* 0x000fea0003800000 */
.L_x_2465:
[----:B-1----:R-:W1:Y:S01]  /*1b70*/  LDC R4, c[0x0][0x10] ;  /* 0x00000400ff047b82 */ /* 0x002e620000000800 */
[----:B------:R-:W-:Y:S02]  /*1b80*/  IADD3 R16, R16, 0x1, RZ ;  /* 0x0000000110107810 */ /* 0x000fe40007ffe0ff */
[----:B-1----:R-:W-:-:S04]  /*1b90*/  IADD3 R3, R4, R3, RZ ;  /* 0x0000000304037210 */ /* 0x002fc80007ffe0ff */
[----:B------:R-:W-:-:S13]  /*1ba0*/  ISETP.GE.AND P0, PT, R3, UR4, PT ;  /* 0x0000000403007c0c */ /* 0x000fda000bf06270 */
[----:B------:R-:W-:Y:S05]  /*1bb0*/  @!P0 BRA `(.L_x_2467) ;  /* 0xffffffe400608947 */ /* 0x000fea000383ffff */
[----:B------:R-:W-:Y:S05]  /*1bc0*/  EXIT ;  /* 0x000000000000794d */ /* 0x000fea0003800000 */
.L_x_2468:
        /* <DEDUP_REMOVED lines=11> */
.L_x_3344:


//--------------------- .text._Z35group_norm_nhwc_fwd_one_pass_kernelI11Fp16IOFp32WLi128ELi16ELi256EEv26Group_norm_nhwc_fwd_params --------------------------
	.section	.text._Z35group_norm_nhwc_fwd_one_pass_kernelI11Fp16IOFp32WLi128ELi16ELi256EEv26Group_norm_nhwc_fwd_params,"ax",@progbits
	.align	128
        .global         _Z35group_norm_nhwc_fwd_one_pass_kernelI11Fp16IOFp32WLi128ELi16ELi256EEv26Group_norm_nhwc_fwd_params
        .type           _Z35group_norm_nhwc_fwd_one_pass_kernelI11Fp16IOFp32WLi128ELi16ELi256EEv26Group_norm_nhwc_fwd_params,@function
        .size           _Z35group_norm_nhwc_fwd_one_pass_kernelI11Fp16IOFp32WLi128ELi16ELi256EEv26Group_norm_nhwc_fwd_params,(.L_x_3345 - _Z35group_norm_nhwc_fwd_one_pass_kernelI11Fp16IOFp32WLi128ELi16ELi256EEv26Group_norm_nhwc_fwd_params)
        .other          _Z35group_norm_nhwc_fwd_one_pass_kernelI11Fp16IOFp32WLi128ELi16ELi256EEv26Group_norm_nhwc_fwd_params,@"STO_CUDA_ENTRY STV_DEFAULT"
_Z35group_norm_nhwc_fwd_one_pass_kernelI11Fp16IOFp32WLi128ELi16ELi256EEv26Group_norm_nhwc_fwd_params:
.text._Z35group_norm_nhwc_fwd_one_pass_kernelI11Fp16IOFp32WLi128ELi16ELi256EEv26Group_norm_nhwc_fwd_params:
        /* <DEDUP_REMOVED lines=12> */
[----:B------:R-:W-:Y:S01]  /*00c0*/  ULDC.64 UR8, c[0x0][0x208] ;  /* 0x0000820000087ab9 */ /* 0x000fe20000000a00 */
[----:B------:R-:W-:-:S03]  /*00d0*/  MOV R18, R0 ;  /* 0x0000000000127202 */ /* 0x000fc60000000f00 */
[----:B------:R-:W1:Y:S08]  /*00e0*/  LDC R3, c[0x0][0x10] ;  /* 0x00000400ff037b82 */ /* 0x000e700000000800 */
[----:B------:R-:W2:Y:S01]  /*00f0*/  LDC R2, c[0x0][0xc] ;  /* 0x00000300ff027b82 */ /* 0x000ea20000000800 */
[----:B0-----:R-:W-:-:S04]  /*0100*/  LOP3.LUT P1, RZ, R4, UR6, RZ, 0xfc, !PT ;  /* 0x0000000604ff7c12 */ /* 0x001fc8000f82fcff */
[----:B------:R-:W-:-:S13]  /*0110*/  ISETP.NE.AND.EX P1, PT, RZ, UR5, !P1, P0 ;  /* 0x00000005ff007c0c */ /* 0x000fda000cf25300 */
.L_x_2493:
[----:B0-23--:R-:W0:Y:S01]  /*0120*/  LDC R7, c[0x0][0x288] ;  /* 0x0000a200ff077b82 */ /* 0x00de220000000800 */
[----:B------:R-:W3:Y:S01]  /*0130*/  S2R R17, SR_TID.X ;  /* 0x0000000000117919 */ /* 0x000ee20000002100 */
[----:B------:R-:W-:Y:S01]  /*0140*/  ULDC.64 UR4, c[0x0][0x278] ;  /* 0x00009e0000047ab9 */ /* 0x000fe20000000a00 */
[----:B------:R-:W-:-:S05]  /*0150*/  ULDC.64 UR10, c[0x0][0x280] ;  /* 0x0000a000000a7ab9 */ /* 0x000fca0000000a00 */
[----:B----4-:R-:W4:Y:S01]  /*0160*/  LDC R10, c[0x0][0x294] ;  /* 0x0000a500ff0a7b82 */ /* 0x010f220000000800 */
[----:B0-----:R-:W-:-:S04]  /*0170*/  IABS R9, R7 ;  /* 0x0000000700097213 */ /* 0x001fc80000000000 */
[----:B------:R-:W0:Y:S01]  /*0180*/  I2F.RP R6, R9 ;  /* 0x0000000900067306 */ /* 0x000e220000209400 */
[----:B---3--:R-:W-:-:S05]  /*0190*/  SHF.R.U32.HI R23, RZ, 0x3, R17 ;  /* 0x00000003ff177819 */ /* 0x008fca0000011611 */
[----:B----4-:R-:W-:Y:S02]  /*01a0*/  IMAD R23, R10, UR6, R23 ;  /* 0x000000060a177c24 */ /* 0x010fe4000f8e0217 */
[----:B0-----:R-:W0:Y:S03]  /*01b0*/  MUFU.RCP R6, R6 ;  /* 0x0000000600067308 */ /* 0x001e260000001000 */
[C---:B------:R-:W-:Y:S02]  /*01c0*/  ISETP.GE.U32.AND P0, PT, R23.reuse, UR4, PT ;  /* 0x0000000417007c0c */ /* 0x040fe4000bf06070 */
[----:B------:R-:W-:Y:S02]  /*01d0*/  SHF.R.S32.HI R13, RZ, 0x1f, R23 ;  /* 0x0000001fff0d7819 */ /* 0x000fe40000011417 */
[----:B------:R-:W-:Y:S02]  /*01e0*/  IADD3 R14, R23, 0x20, RZ ;  /* 0x00000020170e7810 */ /* 0x000fe40007ffe0ff */
[----:B------:R-:W-:-:S02]  /*01f0*/  ISETP.GE.AND.EX P0, PT, R13, UR5, PT, P0 ;  /* 0x000000050d007c0c */ /* 0x000fc4000bf06300 */
[----:B------:R-:W-:Y:S02]  /*0200*/  IADD3 R12, R23, 0x60, RZ ;  /* 0x00000060170c7810 */ /* 0x000fe40007ffe0ff */
[----:B------:R-:W-:Y:S02]  /*0210*/  ISETP.LT.U32.AND P0, PT, R17, 0x100, !P0 ;  /* 0x000001001100780c */ /* 0x000fe40004701070 */
[----:B------:R-:W-:Y:S02]  /*0220*/  SHF.R.S32.HI R21, RZ, 0x1f, R12 ;  /* 0x0000001fff157819 */ /* 0x000fe4000001140c */
[----:B0-----:R-:W-:-:S04]  /*0230*/  IADD3 R4, R6, 0xffffffe, RZ ;  /* 0x0ffffffe06047810 */ /* 0x001fc80007ffe0ff */
[----:B------:R0:W3:Y:S02]  /*0240*/  F2I.FTZ.U32.TRUNC.NTZ R5, R4 ;  /* 0x0000000400057305 */ /* 0x0000e4000021f000 */
[----:B0-----:R-:W-:Y:S02]  /*0250*/  MOV R4, RZ ;  /* 0x000000ff00047202 */ /* 0x001fe40000000f00 */
[----:B---3--:R-:W-:-:S05]  /*0260*/  IADD3 R8, RZ, -R5, RZ ;  /* 0x80000005ff087210 */ /* 0x008fca0007ffe0ff */
[----:B------:R-:W-:Y:S01]  /*0270*/  IMAD R11, R8, R9, RZ ;  /* 0x00000009080b7224 */ /* 0x000fe200078e02ff */
[----:B------:R-:W-:-:S03]  /*0280*/  IABS R8, R18 ;  /* 0x0000001200087213 */ /* 0x000fc60000000000 */
[----:B------:R-:W-:Y:S01]  /*0290*/  IMAD.HI.U32 R5, R5, R11, R4 ;  /* 0x0000000b05057227 */ /* 0x000fe200078e0004 */
[----:B------:R-:W-:-:S05]  /*02a0*/  SHF.R.S32.HI R11, RZ, 0x1f, R14 ;  /* 0x0000001fff0b7819 */ /* 0x000fca000001140e */
        /* <DEDUP_REMOVED lines=8> */
[----:B------:R-:W-:Y:S02]  /*0330*/  ISETP.GE.U32.AND P3, PT, R4, R9, PT ;  /* 0x000000090400720c */ /* 0x000fe40003f66070 */
[----:B------:R-:W-:Y:S02]  /*0340*/  LOP3.LUT R4, R18, R7, RZ, 0x3c, !PT ;  /* 0x0000000712047212 */ /* 0x000fe400078e3cff */
[----:B------:R-:W-:Y:S02]  /*0350*/  ISETP.NE.AND P4, PT, R7, RZ, PT ;  /* 0x000000ff0700720c */ /* 0x000fe40003f85270 */
[----:B------:R-:W-:-:S07]  /*0360*/  ISETP.GE.AND P2, PT, R4, RZ, PT ;  /* 0x000000ff0400720c */ /* 0x000fce0003f46270 */
[----:B------:R-:W-:-:S04]  /*0370*/  @P3 IADD3 R5, R5, 0x1, RZ ;  /* 0x0000000105053810 */ /* 0x000fc80007ffe0ff */
[----:B------:R-:W-:Y:S02]  /*0380*/  MOV R25, R5 ;  /* 0x0000000500197202 */ /* 0x000fe40000000f00 */
[----:B------:R-:W0:Y:S02]  /*0390*/  @P0 LDC.64 R4, c[0x0][0x270] ;  /* 0x00009c00ff040b82 */ /* 0x000e240000000a00 */
[----:B------:R-:W-:Y:S02]  /*03a0*/  @!P2 IADD3 R25, -R25, RZ, RZ ;  /* 0x000000ff1919a210 */ /* 0x000fe40007ffe1ff */
[----:B------:R-:W-:Y:S02]  /*03b0*/  @!P4 LOP3.LUT R25, RZ, R7, RZ, 0x33, !PT ;  /* 0x00000007ff19c212 */ /* 0x000fe400078e33ff */
[----:B------:R-:W-:Y:S02]  /*03c0*/  ISETP.GE.U32.AND P2, PT, R14, UR4, PT ;  /* 0x000000040e007c0c */ /* 0x000fe4000bf46070 */
[----:B------:R-:W-:-:S02]  /*03d0*/  IADD3 R8, -R25, RZ, RZ ;  /* 0x000000ff19087210 */ /* 0x000fc40007ffe1ff */
[----:B------:R-:W-:Y:S02]  /*03e0*/  ISETP.GE.AND.EX P2, PT, R11, UR5, PT, P2 ;  /* 0x000000050b007c0c */ /* 0x000fe4000bf46320 */
[----:B------:R-:W-:Y:S01]  /*03f0*/  ISETP.GE.U32.AND P4, PT, R12, UR4, PT ;  /* 0x000000040c007c0c */ /* 0x000fe2000bf86070 */
[----:B------:R-:W-:Y:S01]  /*0400*/  IMAD R7, R7, R8, R18 ;  /* 0x0000000807077224 */ /* 0x000fe200078e0212 */
[----:B------:R-:W-:Y:S02]  /*0410*/  ISETP.LT.U32.AND P2, PT, R17, 0x100, !P2 ;  /* 0x000001001100780c */ /* 0x000fe40005741070 */
[----:B------:R-:W-:Y:S02]  /*0420*/  SHF.R.S32.HI R8, RZ, 0x1f, R25 ;  /* 0x0000001fff087819 */ /* 0x000fe40000011419 */
[----:B------:R-:W-:Y:S02]  /*0430*/  LEA R28, R7, R6, 0x4 ;  /* 0x00000006071c7211 */ /* 0x000fe400078e20ff */
[----:B------:R-:W-:Y:S01]  /*0440*/  ISETP.GE.AND.EX P4, PT, R21, UR5, PT, P4 ;  /* 0x0000000515007c0c */ /* 0x000fe2000bf86340 */
[----:B------:R-:W-:Y:S01]  /*0450*/  IMAD R8, R8, UR10, RZ ;  /* 0x0000000a08087c24 */ /* 0x000fe2000f8e02ff */
[----:B------:R-:W-:Y:S01]  /*0460*/  SHF.R.S32.HI R29, RZ, 0x1f, R28 ;  /* 0x0000001fff1d7819 */ /* 0x000fe2000001141c */
[----:B0-----:R-:W-:Y:S01]  /*0470*/  @P0 IMAD R10, R13, R4, RZ ;  /* 0x000000040d0a0224 */ /* 0x001fe200078e02ff */
[----:B------:R-:W-:Y:S01]  /*0480*/  IADD3 R13, R23, 0x40, RZ ;  /* 0x00000040170d7810 */ /* 0x000fe20007ffe0ff */
[----:B------:R-:W-:-:S02]  /*0490*/  IMAD R27, R25, UR11, R8 ;  /* 0x0000000b191b7c24 */ /* 0x000fc4000f8e0208 */
[----:B------:R-:W0:Y:S01]  /*04a0*/  @P2 LDC.64 R6, c[0x0][0x270] ;  /* 0x00009c00ff062b82 */ /* 0x000e220000000a00 */
[----:B------:R-:W-:Y:S01]  /*04b0*/  IMAD.WIDE.U32 R24, R25, UR10, R28 ;  /* 0x0000000a19187c25 */ /* 0x000fe2000f8e001c */
[----:B------:R-:W-:Y:S02]  /*04c0*/  ISETP.GE.U32.AND P3, PT, R13, UR4, PT ;  /* 0x000000040d007c0c */ /* 0x000fe4000bf66070 */
[----:B------:R-:W-:Y:S01]  /*04d0*/  SHF.R.S32.HI R15, RZ, 0x1f, R13 ;  /* 0x0000001fff0f7819 */ /* 0x000fe2000001140d */
[----:B------:R-:W-:Y:S01]  /*04e0*/  @P0 IMAD R19, R23, R5, R10 ;  /* 0x0000000517130224 */ /* 0x000fe200078e020a */
[----:B------:R-:W-:Y:S02]  /*04f0*/  IADD3 R27, R25, R27, RZ ;  /* 0x0000001b191b7210 */ /* 0x000fe40007ffe0ff */
[----:B------:R-:W3:Y:S01]  /*0500*/  @P0 LDC.64 R8, c[0x0][0x220] ;  /* 0x00008800ff080b82 */ /* 0x000ee20000000a00 */
[----:B------:R-:W-:Y:S02]  /*0510*/  @P0 MOV R26, R24 ;  /* 0x00000018001a0202 */ /* 0x000fe40000000f00 */
[----:B------:R-:W-:-:S02]  /*0520*/  ISETP.GE.AND.EX P3, PT, R15, UR5, PT, P3 ;  /* 0x000000050f007c0c */ /* 0x000fc4000bf66330 */
[----:B------:R-:W-:Y:S01]  /*0530*/  ISETP.LT.U32.AND P4, PT, R17, 0x100, !P4 ;  /* 0x000001001100780c */ /* 0x000fe20006781070 */
[----:B------:R-:W-:Y:S01]  /*0540*/  @P0 IMAD.WIDE.U32 R22, R23, R4, R26 ;  /* 0x0000000417160225 */ /* 0x000fe200078e001a */
[----:B------:R-:W-:Y:S01]  /*0550*/  ISETP.LT.U32.AND P3, PT, R17, 0x100, !P3 ;  /* 0x000001001100780c */ /* 0x000fe20005f61070 */
[----:B------:R-:W4:Y:S03]  /*0560*/  @P2 LDC.64 R4, c[0x0][0x220] ;  /* 0x00008800ff042b82 */ /* 0x000f260000000a00 */
[----:B------:R-:W-:Y:S02]  /*0570*/  @P0 IADD3 R10, R23, R19, RZ ;  /* 0x00000013170a0210 */ /* 0x000fe40007ffe0ff */
[----:B---3--:R-:W-:Y:S01]  /*0580*/  @P0 LEA R30, P5, R22, R8, 0x1 ;  /* 0x00000008161e0211 */ /* 0x008fe200078a08ff */
[----:B0-----:R-:W-:-:S03]  /*0590*/  @P2 IMAD R8, R11, R6, RZ ;  /* 0x000000060b082224 */ /* 0x001fc600078e02ff */
[----:B------:R-:W-:Y:S01]  /*05a0*/  @P0 LEA.HI.X R31, R22, R9, R10, 0x1, P5 ;  /* 0x00000009161f0211 */ /* 0x000fe200028f0c0a */
[----:B------:R-:W-:Y:S02]  /*05b0*/  @P2 IMAD R19, R14, R7, R8 ;  /* 0x000000070e132224 */ /* 0x000fe400078e0208 */
[----:B------:R-:W0:Y:S01]  /*05c0*/  @P3 LDC.64 R10, c[0x0][0x270] ;  /* 0x00009c00ff0a3b82 */ /* 0x000e220000000a00 */
[----:B------:R-:W-:Y:S02]  /*05d0*/  @P2 MOV R8, R24 ;  /* 0x0000001800082202 */ /* 0x000fe40000000f00 */
[----:B------:R-:W-:-:S03]  /*05e0*/  @P2 MOV R9, R27 ;  /* 0x0000001b00092202 */ /* 0x000fc60000000f00 */
[----:B------:R-:W-:Y:S02]  /*05f0*/  @P2 IMAD.WIDE.U32 R8, R14, R6, R8 ;  /* 0x000000060e082225 */ /* 0x000fe400078e0008 */
[----:B------:R-:W3:Y:S03]  /*0600*/  @P4 LDC.64 R6, c[0x0][0x270] ;  /* 0x00009c00ff064b82 */ /* 0x000ee60000000a00 */
[----:B------:R-:W-:Y:S02]  /*0610*/  @P2 IADD3 R19, R9, R19, RZ ;  /* 0x0000001309132210 */ /* 0x000fe40007ffe0ff */
[----:B----4-:R-:W-:-:S04]  /*0620*/  @P2 LEA R22, P5, R8, R4, 0x1 ;  /* 0x0000000408162211 */ /* 0x010fc800078a08ff */
[----:B------:R-:W-:Y:S02]  /*0630*/  @P2 LEA.HI.X R23, R8, R5, R19, 0x1, P5 ;  /* 0x0000000508172211 */ /* 0x000fe400028f0c13 */
[----:B------:R-:W4:Y:S01]  /*0640*/  @P3 LDC.64 R8, c[0x0][0x220] ;  /* 0x00008800ff083b82 */ /* 0x000f220000000a00 */
[----:B------:R-:W-:Y:S01]  /*0650*/  MOV R19, RZ ;  /* 0x000000ff00137202 */ /* 0x000fe20000000f00 */
[----:B0-----:R-:W-:-:S06]  /*0660*/  @P3 IMAD R14, R15, R10, RZ ;  /* 0x0000000a0f0e3224 */ /* 0x001fcc00078e02ff */
[----:B------:R-:W0:Y:S01]  /*0670*/  @P4 LDC.64 R4, c[0x0][0x220] ;  /* 0x00008800ff044b82 */ /* 0x000e220000000a00 */
[----:B------:R-:W-:Y:S01]  /*0680*/  @P3 IMAD R11, R13, R11, R14 ;  /* 0x0000000b0d0b3224 */ /* 0x000fe200078e020e */
[----:B------:R-:W-:Y:S01]  /*0690*/  @P3 MOV R14, R24 ;  /* 0x00000018000e3202 */ /* 0x000fe20000000f00 */
[----:B------:R5:W2:Y:S01]  /*06a0*/  @P0 LDG.E R19, desc[UR8][R30.64] ;  /* 0x000000081e130981 */ /* 0x000aa2000c1e1900 */
[----:B------:R-:W-:Y:S01]  /*06b0*/  @P3 MOV R15, R27 ;  /* 0x0000001b000f3202 */ /* 0x000fe20000000f00 */
[----:B---3--:R-:W-:Y:S02]  /*06c0*/  @P4 IMAD R21, R21, R6, RZ ;  /* 0x0000000615154224 */ /* 0x008fe400078e02ff */
[----:B------:R-:W-:Y:S01]  /*06d0*/  @P3 IMAD.WIDE.U32 R14, R13, R10, R14 ;  /* 0x0000000a0d0e3225 */ /* 0x000fe200078e000e */
[----:B-----5:R-:W-:-:S03]  /*06e0*/  @P4 MOV R30, R24 ;  /* 0x00000018001e4202 */ /* 0x020fc60000000f00 */
[----:B------:R-:W-:Y:S01]  /*06f0*/  @P4 IMAD R7, R12, R7, R21 ;  /* 0x000000070c074224 */ /* 0x000fe200078e0215 */
[----:B------:R-:W-:Y:S02]  /*0700*/  @P4 MOV R31, R27 ;  /* 0x0000001b001f4202 */ /* 0x000fe40000000f00 */
[----:B------:R-:W-:Y:S02]  /*0710*/  CS2R R20, SRZ ;  /* 0x0000000000147805 */ /* 0x000fe4000001ff00 */
[----:B------:R-:W-:Y:S02]  /*0720*/  @P3 IADD3 R11, R15, R11, RZ ;  /* 0x0000000b0f0b3210 */ /* 0x000fe40007ffe0ff */
[----:B----4-:R-:W-:Y:S01]  /*0730*/  @P3 LEA R8, P0, R14, R8, 0x1 ;  /* 0x000000080e083211 */ /* 0x010fe200078008ff */
[----:B------:R-:W-:Y:S01]  /*0740*/  @P4 IMAD.WIDE.U32 R12, R12, R6, R30 ;  /* 0x000000060c0c4225 */ /* 0x000fe200078e001e */
[----:B------:R3:W4:Y:S02]  /*0750*/  @P2 LDG.E R20, desc[UR8][R22.64] ;  /* 0x0000000816142981 */ /* 0x000724000c1e1900 */
[----:B------:R-:W-:-:S02]  /*0760*/  @P3 LEA.HI.X R9, R14, R9, R11, 0x1, P0 ;  /* 0x000000090e093211 */ /* 0x000fc400000f0c0b */
[----:B------:R-:W-:Y:S02]  /*0770*/  @P4 IADD3 R7, R13, R7, RZ ;  /* 0x000000070d074210 */ /* 0x000fe40007ffe0ff */
[C---:B0-----:R-:W-:Y:S01]  /*0780*/  @P4 LEA R4, P2, R12.reuse, R4, 0x1 ;  /* 0x000000040c044211 */ /* 0x041fe200078408ff */
[----:B------:R0:W5:Y:S03]  /*0790*/  @P3 LDG.E R21, desc[UR8][R8.64] ;  /* 0x0000000808153981 */ /* 0x000166000c1e1900 */
[----:B------:R-:W-:Y:S02]  /*07a0*/  @P4 LEA.HI.X R5, R12, R5, R7, 0x1, P2 ;  /* 0x000000050c054211 */ /* 0x000fe400010f0c07 */
[----:B---3--:R-:W-:-:S06]  /*07b0*/  MOV R22, RZ ;  /* 0x000000ff00167202 */ /* 0x008fcc0000000f00 */
[----:B------:R-:W3:Y:S01]  /*07c0*/  @P4 LDG.E R22, desc[UR8][R4.64] ;  /* 0x0000000804164981 */ /* 0x000ee2000c1e1900 */
[----:B0-----:R-:W0:Y:S02]  /*07d0*/  S2R R8, SR_LANEID ;  /* 0x0000000000087919 */ /* 0x001e240000000000 */
[C---:B0-----:R-:W-:Y:S01]  /*07e0*/  ISETP.GT.AND P0, PT, R8.reuse, 0x1e, PT ;  /* 0x0000001e0800780c */ /* 0x041fe20003f04270 */
[----:B------:R-:W0:Y:S01]  /*07f0*/  S2UR UR5, SR_CgaCtaId ;  /* 0x00000000000579c3 */ /* 0x000e220000008800 */
[----:B------:R-:W-:Y:S01]  /*0800*/  UMOV UR4, 0x400 ;  /* 0x0000040000047882 */ /* 0x000fe20000000000 */
[----:B------:R-:W-:Y:S01]  /*0810*/  ISETP.NE.AND P2, PT, R8, RZ, PT ;  /* 0x000000ff0800720c */ /* 0x000fe20003f45270 */
[----:B0-----:R-:W-:Y:S01]  /*0820*/  ULEA UR4, UR5, UR4, 0x18 ;  /* 0x0000000405047291 */ /* 0x001fe2000f8ec03f */
[----:B------:R-:W-:Y:S01]  /*0830*/  BSSY B0, `(.L_x_2469) ;  /* 0x0000053000007945 */ /* 0x000fe20003800000 */
[--C-:B--2---:R-:W-:Y:S02]  /*0840*/  HADD2.F32 R7, -RZ, R19.reuse.H1_H1 ;  /* 0x30000013ff077230 */ /* 0x104fe40000004100 */
[----:B------:R-:W-:-:S03]  /*0850*/  HADD2.F32 R6, -RZ, R19.H0_H0 ;  /* 0x20000013ff067230 */ /* 0x000fc60000004100 */
[----:B------:R-:W-:Y:S02]  /*0860*/  FMUL.FTZ R11, R7, R7 ;  /* 0x00000007070b7220 */ /* 0x000fe40000410000 */
[C---:B------:R-:W-:Y:S02]  /*0870*/  FADD.FTZ R7, R6.reuse, R7 ;  /* 0x0000000706077221 */ /* 0x040fe40000010000 */
[----:B------:R-:W-:Y:S02]  /*0880*/  FFMA.FTZ R11, R6, R6, R11 ;  /* 0x00000006060b7223 */ /* 0x000fe4000001000b */
[----:B------:R-:W-:Y:S01]  /*0890*/  FADD.FTZ R6, RZ, R7 ;  /* 0x00000007ff067221 */ /* 0x000fe20000010000 */
[--C-:B----4-:R-:W-:Y:S02]  /*08a0*/  HADD2.F32 R13, -RZ, R20.reuse.H1_H1 ;  /* 0x30000014ff0d7230 */ /* 0x110fe40000004100 */
[----:B------:R-:W-:-:S03]  /*08b0*/  HADD2.F32 R10, -RZ, R20.H0_H0 ;  /* 0x20000014ff0a7230 */ /* 0x000fc60000004100 */
[----:B------:R-:W-:Y:S01]  /*08c0*/  FMUL.FTZ R15, R13, R13 ;  /* 0x0000000d0d0f7220 */ /* 0x000fe20000410000 */
[--C-:B-----5:R-:W-:Y:S02]  /*08d0*/  HADD2.F32 R12, -RZ, R21.reuse.H1_H1 ;  /* 0x30000015ff0c7230 */ /* 0x120fe40000004100 */
[C---:B------:R-:W-:Y:S01]  /*08e0*/  FADD.FTZ R13, R10.reuse, R13 ;  /* 0x0000000d0a0d7221 */ /* 0x040fe20000010000 */
[----:B------:R-:W-:Y:S02]  /*08f0*/  HADD2.F32 R7, -RZ, R21.H0_H0 ;  /* 0x20000015ff077230 */ /* 0x000fe40000004100 */
[----:B------:R-:W-:Y:S01]  /*0900*/  FFMA.FTZ R10, R10, R10, R15 ;  /* 0x0000000a0a0a7223 */ /* 0x000fe2000001000f */
[----:B------:R-:W-:Y:S01]  /*0910*/  FADD.FTZ R11, RZ, R11 ;  /* 0x0000000bff0b7221 */ /* 0x000fe20000010000 */
[----:B------:R-:W-:Y:S01]  /*0920*/  FMUL.FTZ R14, R12, R12 ;  /* 0x0000000c0c0e7220 */ /* 0x000fe20000410000 */
[----:B------:R-:W-:Y:S01]  /*0930*/  FADD.FTZ R6, R6, R13 ;  /* 0x0000000d06067221 */ /* 0x000fe20000010000 */
[----:B------:R-:W-:Y:S01]  /*0940*/  FADD.FTZ R9, R7, R12 ;  /* 0x0000000c07097221 */ /* 0x000fe20000010000 */
[----:B---3--:R-:W-:-:S02]  /*0950*/  HADD2.F32 R4, -RZ, R22.H1_H1 ;  /* 0x30000016ff047230 */ /* 0x008fc40000004100 */
[----:B------:R-:W-:Y:S02]  /*0960*/  HADD2.F32 R5, -RZ, R22.H0_H0 ;  /* 0x20000016ff057230 */ /* 0x000fe40000004100 */
[----:B------:R-:W-:Y:S01]  /*0970*/  FADD.FTZ R10, R11, R10 ;  /* 0x0000000a0b0a7221 */ /* 0x000fe20000010000 */
[----:B------:R-:W-:Y:S01]  /*0980*/  FFMA.FTZ R7, R7, R7, R14 ;  /* 0x0000000707077223 */ /* 0x000fe2000001000e */
[----:B------:R-:W-:Y:S01]  /*0990*/  FMUL.FTZ R12, R4, R4 ;  /* 0x00000004040c7220 */ /* 0x000fe20000410000 */
[----:B------:R-:W-:Y:S01]  /*09a0*/  FADD.FTZ R6, R6, R9 ;  /* 0x0000000906067221 */ /* 0x000fe20000010000 */
[C---:B------:R-:W-:Y:S01]  /*09b0*/  FADD.FTZ R9, R5.reuse, R4 ;  /* 0x0000000405097221 */ /* 0x040fe20000010000 */
[----:B------:R-:W-:Y:S01]  /*09c0*/  FADD.FTZ R7, R10, R7 ;  /* 0x000000070a077221 */ /* 0x000fe20000010000 */
[----:B------:R-:W-:Y:S02]  /*09d0*/  FFMA.FTZ R4, R5, R5, R12 ;  /* 0x0000000505047223 */ /* 0x000fe4000001000c */
[----:B------:R-:W-:-:S02]  /*09e0*/  FADD.FTZ R12, R6, R9 ;  /* 0x00000009060c7221 */ /* 0x000fc40000010000 */
[----:B------:R-:W-:-:S03]  /*09f0*/  FADD.FTZ R13, R7, R4 ;  /* 0x00000004070d7221 */ /* 0x000fc60000010000 */
[----:B------:R-:W0:Y:S04]  /*0a00*/  SHFL.DOWN PT, R5, R12, 0x1, 0x1f ;  /* 0x08201f000c057f89 */ /* 0x000e2800000e0000 */
[----:B------:R-:W2:Y:S01]  /*0a10*/  SHFL.DOWN PT, R4, R13, 0x1, 0x1f ;  /* 0x08201f000d047f89 */ /* 0x000ea200000e0000 */
[----:B0-----:R-:W-:Y:S01]  /*0a20*/  @!P0 FADD.FTZ R12, R12, R5 ;  /* 0x000000050c0c8221 */ /* 0x001fe20000010000 */
[----:B--2---:R-:W-:-:S04]  /*0a30*/  @!P0 FADD.FTZ R13, R13, R4 ;  /* 0x000000040d0d8221 */ /* 0x004fc80000010000 */
[----:B------:R-:W0:Y:S04]  /*0a40*/  SHFL.DOWN PT, R5, R12, 0x2, 0x1f ;  /* 0x08401f000c057f89 */ /* 0x000e2800000e0000 */
[----:B------:R-:W2:Y:S01]  /*0a50*/  SHFL.DOWN PT, R4, R13, 0x2, 0x1f ;  /* 0x08401f000d047f89 */ /* 0x000ea200000e0000 */
[----:B------:R-:W-:-:S13]  /*0a60*/  ISETP.GT.AND P0, PT, R8, 0x1d, PT ;  /* 0x0000001d0800780c */ /* 0x000fda0003f04270 */
        /* <DEDUP_REMOVED lines=9> */
[----:B------:R-:W-:Y:S02]  /*0b00*/  ISETP.GT.AND P0, PT, R8, 0x17, PT ;  /* 0x000000170800780c */ /* 0x000fe40003f04270 */
[----:B------:R-:W-:-:S11]  /*0b10*/  SHF.R.S32.HI R6, RZ, 0x1f, R17 ;  /* 0x0000001fff067819 */ /* 0x000fd60000011411 */
[----:B0-----:R-:W-:Y:S01]  /*0b20*/  @!P0 FADD.FTZ R12, R12, R5 ;  /* 0x000000050c0c8221 */ /* 0x001fe20000010000 */
[----:B--2---:R-:W-:-:S04]  /*0b30*/  @!P0 FADD.FTZ R13, R13, R4 ;  /* 0x000000040d0d8221 */ /* 0x004fc80000010000 */
[----:B------:R-:W0:Y:S04]  /*0b40*/  SHFL.DOWN PT, R5, R12, 0x10, 0x1f ;  /* 0x0a001f000c057f89 */ /* 0x000e2800000e0000 */
[----:B------:R-:W2:Y:S01]  /*0b50*/  SHFL.DOWN PT, R4, R13, 0x10, 0x1f ;  /* 0x0a001f000d047f89 */ /* 0x000ea200000e0000 */
[----:B------:R-:W-:Y:S02]  /*0b60*/  ISETP.GT.AND P0, PT, R8, 0xf, PT ;  /* 0x0000000f0800780c */ /* 0x000fe40003f04270 */
[----:B------:R-:W-:-:S04]  /*0b70*/  LEA.HI R6, R6, R17, RZ, 0x5 ;  /* 0x0000001106067211 */ /* 0x000fc800078f28ff */
[----:B------:R-:W-:-:S04]  /*0b80*/  SHF.R.S32.HI R6, RZ, 0x5, R6 ;  /* 0x00000005ff067819 */ /* 0x000fc80000011406 */
[----:B------:R-:W-:-:S03]  /*0b90*/  LEA R6, R6, UR4, 0x3 ;  /* 0x0000000406067c11 */ /* 0x000fc6000f8e18ff */
[----:B0-----:R-:W-:Y:S01]  /*0ba0*/  @!P0 FADD.FTZ R12, R12, R5 ;  /* 0x000000050c0c8221 */ /* 0x001fe20000010000 */
[----:B--2---:R-:W-:-:S05]  /*0bb0*/  @!P0 FADD.FTZ R13, R13, R4 ;  /* 0x000000040d0d8221 */ /* 0x004fca0000010000 */
        /* <DEDUP_REMOVED lines=9> */
[----:B------:R-:W2:Y:S01]  /*0c50*/  LDS.128 R8, [UR4+0x20] ;  /* 0x00002004ff087984 */ /* 0x000ea20008000c00 */
[----:B0-----:R-:W-:Y:S01]  /*0c60*/  FADD.FTZ R23, R12, R4 ;  /* 0x000000040c177221 */ /* 0x001fe20000010000 */
[----:B------:R-:W-:Y:S02]  /*0c70*/  FADD.FTZ R4, R13, R5 ;  /* 0x000000050d047221 */ /* 0x000fe40000010000 */
[----:B------:R-:W0:Y:S01]  /*0c80*/  LDS.128 R12, [UR4+0x30] ;  /* 0x00003004ff0c7984 */ /* 0x000e220008000c00 */
[----:B------:R-:W-:Y:S01]  /*0c90*/  FADD.FTZ R23, R23, R6 ;  /* 0x0000000617177221 */ /* 0x000fe20000010000 */
[----:B------:R-:W-:-:S02]  /*0ca0*/  FADD.FTZ R6, R4, R7 ;  /* 0x0000000704067221 */ /* 0x000fc40000010000 */
[----:B------:R-:W3:Y:S01]  /*0cb0*/  LDS.64 R4, [UR4+0x40] ;  /* 0x00004004ff047984 */ /* 0x000ee20008000a00 */
        /* <DEDUP_REMOVED lines=8> */
[----:B---3--:R-:W-:Y:S01]  /*0d40*/  FADD.FTZ R12, R23, R4 ;  /* 0x00000004170c7221 */ /* 0x008fe20000010000 */
[----:B------:R-:W-:-:S07]  /*0d50*/  FADD.FTZ R13, R6, R5 ;  /* 0x00000005060d7221 */ /* 0x000fce0000010000 */
.L_x_2470:
[----:B------:R-:W-:Y:S05]  /*0d60*/  BSYNC B0 ;  /* 0x0000000000007941 */ /* 0x000fea0003800000 */
.L_x_2469:
[----:B------:R-:W-:Y:S05]  /*0d70*/  @!P0 BRA `(.L_x_2471) ;  /* 0x0000001000708947 */ /* 0x000fea0003800000 */
[----:B------:R-:W0:Y:S01]  /*0d80*/  LDC.64 R4, c[0x0][0x240] ;  /* 0x00009000ff047b82 */ /* 0x000e220000000a00 */
[----:B------:R-:W-:-:S05]  /*0d90*/  LOP3.LUT R6, R16, 0x1, RZ, 0xc0, !PT ;  /* 0x0000000110067812 */ /* 0x000fca00078ec0ff */
[----:B-1----:R-:W-:Y:S02]  /*0da0*/  IMAD R7, R6, R3, RZ ;  /* 0x0000000306077224 */ /* 0x002fe400078e02ff */
        /* <DEDUP_REMOVED lines=21> */
.L_x_2473:
[----:B0-----:R-:W2:Y:S04]  /*0f00*/  LDG.E.STRONG.GPU R6, desc[UR8][R4.64] ;  /* 0x0000000804067981 */ /* 0x001ea8000c1ef900 */
[----:B--2---:R-:W-:Y:S01]  /*0f10*/  CCTL.IVALL ;  /* 0x00000000ff00798f */ /* 0x004fe20002000000 */
[----:B------:R-:W-:Y:S05]  /*0f20*/  YIELD ;  /* 0x0000000000007946 */ /* 0x000fea0003800000 */
[----:B------:R-:W-:-:S13]  /*0f30*/  ISETP.NE.AND P0, PT, R6, R11, PT ;  /* 0x0000000b0600720c */ /* 0x000fda0003f05270 */
[----:B------:R-:W-:Y:S05]  /*0f40*/  @P0 BRA `(.L_x_2473) ;  /* 0xfffffffc00ec0947 */ /* 0x000fea000383ffff */
.L_x_2472:
        /* <DEDUP_REMOVED lines=17> */
.L_x_2477:
        /* <DEDUP_REMOVED lines=115> */
.L_x_2476:
        /* <DEDUP_REMOVED lines=61> */
.L_x_2478:
[----:B------:R-:W-:-:S13]  /*1b60*/  ISETP.NE.OR P0, PT, R10, RZ, P0 ;  /* 0x000000ff0a00720c */ /* 0x000fda0000705670 */
[----:B------:R-:W-:Y:S05]  /*1b70*/  @!P0 BRA `(.L_x_2474) ;  /* 0x00000000007c8947 */ /* 0x000fea0003800000 */
.L_x_2475:
        /* <DEDUP_REMOVED lines=31> */
.L_x_2474:
        /* <DEDUP_REMOVED lines=12> */
.L_x_2480:
[----:B------:R-:W-:Y:S05]  /*1e30*/  BSYNC B0 ;  /* 0x0000000000007941 */ /* 0x000fea0003800000 */
.L_x_2479:
        /* <DEDUP_REMOVED lines=16> */
.L_x_2471:
[----:B------:R-:W2:Y:S01]  /*1f40*/  S2UR UR5, SR_CgaCtaId ;  /* 0x00000000000579c3 */ /* 0x000ea20000008800 */
        /* <DEDUP_REMOVED lines=14> */
[----:B--2---:R-:W-:Y:S01]  /*2030*/  ULEA UR4, UR5, UR4, 0x18 ;  /* 0x0000000405047291 */ /* 0x004fe2000f8ec03f */
[----:B0-----:R-:W-:-:S08]  /*2040*/  @P1 IMAD.WIDE R28, R18, 0x8, R4 ;  /* 0x00000008121c1825 */ /* 0x001fd000078e0204 */
[----:B------:R-:W-:Y:S04]  /*2050*/  @!P2 STS.64 [UR4+0x50], R12 ;  /* 0x0000500cff00a988 */ /* 0x000fe80008000a04 */
[----:B------:R0:W-:Y:S01]  /*2060*/  @P1 STG.E.64 desc[UR8][R28.64], R10 ;  /* 0x0000000a1c001986 */ /* 0x0001e2000c101b08 */
[----:B------:R-:W-:Y:S08]  /*2070*/  BAR.SYNC.DEFER_BLOCKING 0x0 ;  /* 0x0000000000007b1d */ /* 0x000ff00000010000 */
[----:B0-----:R-:W0:Y:S01]  /*2080*/  LDC R11, c[0x0][0x294] ;  /* 0x0000a500ff0b7b82 */ /* 0x001e220000000800 */
[----:B------:R2:W3:Y:S04]  /*2090*/  LDG.E.64 R4, desc[UR8][R14.64] ;  /* 0x000000080e047981 */ /* 0x0004e8000c1e1b00 */
[----:B------:R-:W3:Y:S01]  /*20a0*/  LDG.E.64 R6, desc[UR8][R6.64] ;  /* 0x0000000806067981 */ /* 0x000ee2000c1e1b00 */
[--C-:B------:R-:W-:Y:S01]  /*20b0*/  HADD2.F32 R13, -RZ, R20.reuse.H0_H0 ;  /* 0x20000014ff0d7230 */ /* 0x100fe20000004100 */
[----:B------:R-:W-:Y:S01]  /*20c0*/  SHF.R.U32.HI R10, RZ, 0x3, R17 ;  /* 0x00000003ff0a7819 */ /* 0x000fe20000011611 */
[----:B------:R-:W-:Y:S01]  /*20d0*/  HADD2.F32 R29, -RZ, R19.H1_H1 ;  /* 0x30000013ff1d7230 */ /* 0x000fe20000004100 */
[----:B------:R-:W4:Y:S01]  /*20e0*/  LDS.64 R8, [UR4+0x50] ;  /* 0x00005004ff087984 */ /* 0x000f220008000a00 */
[----:B------:R-:W-:Y:S01]  /*20f0*/  HADD2.F32 R31, -RZ, R21.H0_H0 ;  /* 0x20000015ff1f7230 */ /* 0x000fe20000004100 */
[----:B------:R-:W-:Y:S01]  /*2100*/  ULDC.64 UR4, c[0x0][0x278] ;  /* 0x00009e0000047ab9 */ /* 0x000fe20000000a00 */
[----:B0-----:R-:W-:Y:S01]  /*2110*/  IMAD R11, R11, UR6, R10 ;  /* 0x000000060b0b7c24 */ /* 0x001fe2000f8e020a */
[----:B--2---:R-:W0:Y:S01]  /*2120*/  S2R R15, SR_TID.X ;  /* 0x00000000000f7919 */ /* 0x004e220000002100 */
[----:B------:R-:W-:-:S02]  /*2130*/  HADD2.F32 R23, -RZ, R20.H1_H1 ;  /* 0x30000014ff177230 */ /* 0x000fc40000004100 */
[----:B------:R-:W-:Y:S02]  /*2140*/  HADD2.F32 R21, -RZ, R21.H1_H1 ;  /* 0x30000015ff157230 */ /* 0x000fe40000004100 */
[----:B------:R-:W-:Y:S02]  /*2150*/  HADD2.F32 R33, -RZ, R22.H1_H1 ;  /* 0x30000016ff217230 */ /* 0x000fe40000004100 */
[----:B----4-:R-:W-:-:S04]  /*2160*/  FMUL.FTZ R8, R8, UR7 ;  /* 0x0000000708087c20 */ /* 0x010fc80008410000 */
[----:B------:R-:W-:Y:S01]  /*2170*/  FMUL.FTZ R30, R8, R8 ;  /* 0x00000008081e7220 */ /* 0x000fe20000410000 */
[--C-:B------:R-:W-:Y:S01]  /*2180*/  FADD.FTZ R13, R13, -R8.reuse ;  /* 0x800000080d0d7221 */ /* 0x100fe20000010000 */
[--C-:B------:R-:W-:Y:S01]  /*2190*/  FADD.FTZ R31, R31, -R8.reuse ;  /* 0x800000081f1f7221 */ /* 0x100fe20000010000 */
[----:B------:R-:W-:Y:S01]  /*21a0*/  FADD.FTZ R23, R23, -R8 ;  /* 0x8000000817177221 */ /* 0x000fe20000010000 */
[----:B------:R-:W-:Y:S01]  /*21b0*/  FFMA.FTZ R9, R9, UR7, -R30 ;  /* 0x0000000709097c23 */ /* 0x000fe2000801081e */
[--C-:B------:R-:W-:Y:S01]  /*21c0*/  FADD.FTZ R29, R29, -R8.reuse ;  /* 0x800000081d1d7221 */ /* 0x100fe20000010000 */
[----:B------:R-:W-:-:S03]  /*21d0*/  FADD.FTZ R21, R21, -R8 ;  /* 0x8000000815157221 */ /* 0x000fc60000010000 */
[----:B------:R-:W-:-:S13]  /*21e0*/  FSETP.GTU.FTZ.AND P0, PT, R9, RZ, PT ;  /* 0x000000ff0900720b */ /* 0x000fda0003f1c000 */
[----:B------:R-:W2:Y:S02]  /*21f0*/  @P0 LDC R30, c[0x0][0x238] ;  /* 0x00008e00ff1e0b82 */ /* 0x000ea40000000800 */
[----:B--2---:R-:W-:Y:S01]  /*2200*/  @P0 FADD.FTZ R12, R9, R30 ;  /* 0x0000001e090c0221 */ /* 0x004fe20000010000 */
[----:B------:R-:W-:Y:S01]  /*2210*/  HFMA2.MMA R30, -RZ, RZ, 1.875, 0 ;  /* 0x3f800000ff1e7435 */ /* 0x000fe200000001ff */
[----:B------:R-:W-:Y:S02]  /*2220*/  HADD2.F32 R9, -RZ, R19.H0_H0 ;  /* 0x20000013ff097230 */ /* 0x000fe40000004100 */
[----:B------:R-:W-:Y:S01]  /*2230*/  HADD2.F32 R19, -RZ, R22.H0_H0 ;  /* 0x20000016ff137230 */ /* 0x000fe20000004100 */
[----:B------:R-:W-:Y:S02]  /*2240*/  IADD3 R22, R11, 0x60, RZ ;  /* 0x000000600b167810 */ /* 0x000fe40007ffe0ff */
[--C-:B------:R-:W-:Y:S02]  /*2250*/  FADD.FTZ R9, R9, -R8.reuse ;  /* 0x8000000809097221 */ /* 0x100fe40000010000 */
[--C-:B------:R-:W-:Y:S01]  /*2260*/  FADD.FTZ R35, R19, -R8.reuse ;  /* 0x8000000813237221 */ /* 0x100fe20000010000 */
[----:B------:R-:W-:Y:S01]  /*2270*/  FADD.FTZ R19, R33, -R8 ;  /* 0x8000000821137221 */ /* 0x000fe20000010000 */
[----:B------:R2:W4:Y:S01]  /*2280*/  @P0 MUFU.RSQ R30, R12 ;  /* 0x0000000c001e0308 */ /* 0x0005220000001400 */
[----:B------:R-:W-:-:S02]  /*2290*/  ISETP.GE.U32.AND P0, PT, R11, UR4, PT ;  /* 0x000000040b007c0c */ /* 0x000fc4000bf06070 */
[----:B------:R-:W-:Y:S02]  /*22a0*/  ISETP.GE.U32.AND P4, PT, R22, UR4, PT ;  /* 0x0000000416007c0c */ /* 0x000fe4000bf86070 */
[----:B--2---:R-:W-:-:S04]  /*22b0*/  SHF.R.S32.HI R12, RZ, 0x1f, R11 ;  /* 0x0000001fff0c7819 */ /* 0x004fc8000001140b */
[----:B------:R-:W-:Y:S01]  /*22c0*/  ISETP.GE.AND.EX P0, PT, R12, UR5, PT, P0 ;  /* 0x000000050c007c0c */ /* 0x000fe2000bf06300 */
[-C--:B----4-:R-:W-:Y:S01]  /*22d0*/  FMUL.FTZ R9, R9, R30.reuse ;  /* 0x0000001e09097220 */ /* 0x090fe20000410000 */
[-C--:B------:R-:W-:Y:S01]  /*22e0*/  FMUL.FTZ R13, R13, R30.reuse ;  /* 0x0000001e0d0d7220 */ /* 0x080fe20000410000 */
[-C--:B------:R-:W-:Y:S01]  /*22f0*/  FMUL.FTZ R31, R31, R30.reuse ;  /* 0x0000001e1f1f7220 */ /* 0x080fe20000410000 */
[-C--:B------:R-:W-:Y:S01]  /*2300*/  FMUL.FTZ R35, R35, R30.reuse ;  /* 0x0000001e23237220 */ /* 0x080fe20000410000 */
[-C--:B------:R-:W-:Y:S01]  /*2310*/  FMUL.FTZ R20, R23, R30.reuse ;  /* 0x0000001e17147220 */ /* 0x080fe20000410000 */
[----:B------:R-:W-:Y:S01]  /*2320*/  IADD3 R23, R11, 0x40, RZ ;  /* 0x000000400b177810 */ /* 0x000fe20007ffe0ff */
[-C--:B------:R-:W-:Y:S01]  /*2330*/  FMUL.FTZ R28, R29, R30.reuse ;  /* 0x0000001e1d1c7220 */ /* 0x080fe20000410000 */
[-C--:B------:R-:W-:Y:S01]  /*2340*/  FMUL.FTZ R32, R21, R30.reuse ;  /* 0x0000001e15207220 */ /* 0x080fe20000410000 */
[----:B------:R-:W-:Y:S01]  /*2350*/  FMUL.FTZ R30, R19, R30 ;  /* 0x0000001e131e7220 */ /* 0x000fe20000410000 */
[----:B------:R-:W-:-:S02]  /*2360*/  ISETP.GE.U32.AND P3, PT, R23, UR4, PT ;  /* 0x0000000417007c0c */ /* 0x000fc4000bf66070 */
[----:B------:R-:W-:Y:S02]  /*2370*/  SHF.R.S32.HI R21, RZ, 0x1f, R23 ;  /* 0x0000001fff157819 */ /* 0x000fe40000011417 */
[----:B------:R-:W-:Y:S02]  /*2380*/  SHF.R.S32.HI R19, RZ, 0x1f, R22 ;  /* 0x0000001fff137819 */ /* 0x000fe40000011416 */
[----:B------:R-:W-:Y:S02]  /*2390*/  ISETP.GE.AND.EX P3, PT, R21, UR5, PT, P3 ;  /* 0x0000000515007c0c */ /* 0x000fe4000bf66330 */
[----:B------:R-:W-:Y:S02]  /*23a0*/  ISETP.GE.AND.EX P4, PT, R19, UR5, PT, P4 ;  /* 0x0000000513007c0c */ /* 0x000fe4000bf86340 */
[----:B------:R-:W-:Y:S01]  /*23b0*/  ISETP.LT.U32.AND P0, PT, R17, 0x100, !P0 ;  /* 0x000001001100780c */ /* 0x000fe20004701070 */
[C-C-:B---3--:R-:W-:Y:S01]  /*23c0*/  FFMA.FTZ R10, R4.reuse, R9, R6.reuse ;  /* 0x00000009040a7223 */ /* 0x148fe20000010006 */
[C-C-:B------:R-:W-:Y:S01]  /*23d0*/  FFMA.FTZ R9, R4.reuse, R13, R6.reuse ;  /* 0x0000000d04097223 */ /* 0x140fe20000010006 */
[C-C-:B------:R-:W-:Y:S01]  /*23e0*/  FFMA.FTZ R8, R4.reuse, R31, R6.reuse ;  /* 0x0000001f04087223 */ /* 0x140fe20000010006 */
[----:B------:R-:W2:Y:S01]  /*23f0*/  S2R R13, SR_TID.X ;  /* 0x00000000000d7919 */ /* 0x000ea20000002100 */
[----:B------:R-:W-:Y:S01]  /*2400*/  FFMA.FTZ R14, R4, R35, R6 ;  /* 0x00000023040e7223 */ /* 0x000fe20000010006 */
[----:B------:R-:W-:Y:S01]  /*2410*/  IADD3 R6, R11, 0x20, RZ ;  /* 0x000000200b067810 */ /* 0x000fe20007ffe0ff */
[C-C-:B------:R-:W-:Y:S01]  /*2420*/  FFMA.FTZ R20, R5.reuse, R20, R7.reuse ;  /* 0x0000001405147223 */ /* 0x140fe20000010007 */
[----:B------:R-:W-:-:S02]  /*2430*/  FFMA.FTZ R17, R5, R32, R7 ;  /* 0x0000002005117223 */ /* 0x000fc40000010007 */
[----:B------:R-:W-:Y:S01]  /*2440*/  ISETP.GE.U32.AND P2, PT, R6, UR4, PT ;  /* 0x0000000406007c0c */ /* 0x000fe2000bf46070 */
[----:B------:R-:W-:Y:S01]  /*2450*/  ULDC.U8 UR4, c[0x0][0x28c] ;  /* 0x0000a30000047ab9 */ /* 0x000fe20000000000 */
[----:B------:R-:W-:Y:S02]  /*2460*/  SHF.R.S32.HI R4, RZ, 0x1f, R6 ;  /* 0x0000001fff047819 */ /* 0x000fe40000011406 */
[----:B------:R-:W-:Y:S02]  /*2470*/  ISETP.NE.AND P5, PT, RZ, UR4, PT ;  /* 0x00000004ff007c0c */ /* 0x000fe4000bfa5270 */
[----:B------:R-:W-:-:S04]  /*2480*/  ISETP.GE.AND.EX P2, PT, R4, UR5, PT, P2 ;  /* 0x0000000504007c0c */ /* 0x000fc8000bf46320 */
[----:B0-----:R-:W-:Y:S01]  /*2490*/  ISETP.LT.U32.AND P2, PT, R15, 0x100, !P2 ;  /* 0x000001000f00780c */ /* 0x001fe20005741070 */
[C-C-:B------:R-:W-:Y:S01]  /*24a0*/  FFMA.FTZ R15, R5.reuse, R30, R7.reuse ;  /* 0x0000001e050f7223 */ /* 0x140fe20000010007 */
[----:B------:R-:W-:Y:S01]  /*24b0*/  FFMA.FTZ R5, R5, R28, R7 ;  /* 0x0000001c05057223 */ /* 0x000fe20000010007 */
[C---:B--2---:R-:W-:Y:S02]  /*24c0*/  ISETP.LT.U32.AND P3, PT, R13.reuse, 0x100, !P3 ;  /* 0x000001000d00780c */ /* 0x044fe40005f61070 */
[----:B------:R-:W-:Y:S02]  /*24d0*/  ISETP.LT.U32.AND P4, PT, R13, 0x100, !P4 ;  /* 0x000001000d00780c */ /* 0x000fe40006781070 */
[----:B------:R-:W-:Y:S11]  /*24e0*/  @!P5 BRA `(.L_x_2481) ;  /* 0x000000000028d947 */ /* 0x000ff60003800000 */
[----:B------:R-:W-:Y:S01]  /*24f0*/  FMUL.FTZ R7, R10, -1.4426950216293334961 ;  /* 0xbfb8aa3b0a077820 */ /* 0x000fe20000410000 */
        /* <DEDUP_REMOVED lines=9> */
.L_x_2481:
[----:B------:R-:W-:Y:S04]  /*2590*/  BSSY B0, `(.L_x_2482) ;  /* 0x000000e000007945 */ /* 0x000fe80003800000 */
[----:B------:R-:W-:Y:S05]  /*25a0*/  @!P0 BRA `(.L_x_2483) ;  /* 0x0000000000308947 */ /* 0x000fea0003800000 */
[----:B------:R-:W-:Y:S01]  /*25b0*/  ULDC.64 UR4, c[0x0][0x270] ;  /* 0x00009c0000047ab9 */ /* 0x000fe20000000a00 */
[----:B------:R-:W-:Y:S01]  /*25c0*/  MOV R13, R27 ;  /* 0x0000001b000d7202 */ /* 0x000fe20000000f00 */
[----:B------:R-:W-:Y:S01]  /*25d0*/  IMAD R12, R12, UR4, RZ ;  /* 0x000000040c0c7c24 */ /* 0x000fe2000f8e02ff */
[----:B------:R-:W-:-:S03]  /*25e0*/  F2FP.F16.F32.PACK_AB R5, R5, R10 ;  /* 0x0000000a0505723e */ /* 0x000fc600000000ff */
[----:B------:R-:W-:Y:S01]  /*25f0*/  IMAD R7, R11, UR5, R12 ;  /* 0x000000050b077c24 */ /* 0x000fe2000f8e020c */
[----:B------:R-:W-:-:S05]  /*2600*/  MOV R12, R24 ;  /* 0x00000018000c7202 */ /* 0x000fca0000000f00 */
[----:B------:R-:W-:Y:S01]  /*2610*/  IMAD.WIDE.U32 R12, R11, UR4, R12 ;  /* 0x000000040b0c7c25 */ /* 0x000fe2000f8e000c */
[----:B------:R-:W-:-:S04]  /*2620*/  ULDC.64 UR4, c[0x0][0x210] ;  /* 0x0000840000047ab9 */ /* 0x000fc80000000a00 */
[----:B------:R-:W-:Y:S02]  /*2630*/  IADD3 R7, R13, R7, RZ ;  /* 0x000000070d077210 */ /* 0x000fe40007ffe0ff */
[----:B------:R-:W-:-:S04]  /*2640*/  LEA R28, P0, R12, UR4, 0x1 ;  /* 0x000000040c1c7c11 */ /* 0x000fc8000f8008ff */
[----:B------:R-:W-:-:S05]  /*2650*/  LEA.HI.X R29, R12, UR5, R7, 0x1, P0 ;  /* 0x000000050c1d7c11 */ /* 0x000fca00080f0c07 */
[----:B------:R0:W-:Y:S04]  /*2660*/  STG.E desc[UR8][R28.64], R5 ;  /* 0x000000051c007986 */ /* 0x0001e8000c101908 */
.L_x_2483:
[----:B------:R-:W-:Y:S05]  /*2670*/  BSYNC B0 ;  /* 0x0000000000007941 */ /* 0x000fea0003800000 */
.L_x_2482:
[----:B------:R-:W-:Y:S05]  /*2680*/  @!P5 BRA `(.L_x_2484) ;  /* 0x000000000028d947 */ /* 0x000fea0003800000 */
        /* <DEDUP_REMOVED lines=10> */
.L_x_2484:
[----:B------:R-:W-:Y:S04]  /*2730*/  BSSY B0, `(.L_x_2485) ;  /* 0x000000e000007945 */ /* 0x000fe80003800000 */
[----:B------:R-:W-:Y:S05]  /*2740*/  @!P2 BRA `(.L_x_2486) ;  /* 0x000000000030a947 */ /* 0x000fea0003800000 */
[----:B------:R-:W-:Y:S01]  /*2750*/  ULDC.64 UR4, c[0x0][0x270] ;  /* 0x00009c0000047ab9 */ /* 0x000fe20000000a00 */
[----:B0-----:R-:W-:Y:S01]  /*2760*/  MOV R5, R27 ;  /* 0x0000001b00057202 */ /* 0x001fe20000000f00 */
[----:B------:R-:W-:Y:S01]  /*2770*/  IMAD R7, R4, UR4, RZ ;  /* 0x0000000404077c24 */ /* 0x000fe2000f8e02ff */
[----:B------:R-:W-:Y:S02]  /*2780*/  MOV R4, R24 ;  /* 0x0000001800047202 */ /* 0x000fe40000000f00 */
[----:B------:R-:W-:Y:S01]  /*2790*/  F2FP.F16.F32.PACK_AB R9, R20, R9 ;  /* 0x000000091409723e */ /* 0x000fe200000000ff */
[C---:B------:R-:W-:Y:S02]  /*27a0*/  IMAD R7, R6.reuse, UR5, R7 ;  /* 0x0000000506077c24 */ /* 0x040fe4000f8e0207 */
[----:B------:R-:W-:Y:S01]  /*27b0*/  IMAD.WIDE.U32 R4, R6, UR4, R4 ;  /* 0x0000000406047c25 */ /* 0x000fe2000f8e0004 */
[----:B------:R-:W-:Y:S02]  /*27c0*/  ULDC.64 UR4, c[0x0][0x210] ;  /* 0x0000840000047ab9 */ /* 0x000fe40000000a00 */
[----:B------:R-:W-:-:S02]  /*27d0*/  LEA R6, P0, R4, UR4, 0x1 ;  /* 0x0000000404067c11 */ /* 0x000fc4000f8008ff */
[----:B------:R-:W-:-:S04]  /*27e0*/  IADD3 R7, R5, R7, RZ ;  /* 0x0000000705077210 */ /* 0x000fc80007ffe0ff */
[----:B------:R-:W-:-:S05]  /*27f0*/  LEA.HI.X R7, R4, UR5, R7, 0x1, P0 ;  /* 0x0000000504077c11 */ /* 0x000fca00080f0c07 */
[----:B------:R2:W-:Y:S02]  /*2800*/  STG.E desc[UR8][R6.64], R9 ;  /* 0x0000000906007986 */ /* 0x0005e4000c101908 */
.L_x_2486:
[----:B------:R-:W-:Y:S05]  /*2810*/  BSYNC B0 ;  /* 0x0000000000007941 */ /* 0x000fea0003800000 */
.L_x_2485:
[----:B------:R-:W-:Y:S05]  /*2820*/  @!P5 BRA `(.L_x_2487) ;  /* 0x000000000028d947 */ /* 0x000fea0003800000 */
[----:B------:R-:W-:Y:S01]  /*2830*/  FMUL.FTZ R4, R8, -1.4426950216293334961 ;  /* 0xbfb8aa3b08047820 */ /* 0x000fe20000410000 */
[----:B--2---:R-:W-:-:S05]  /*2840*/  FMUL.FTZ R6, R17, -1.4426950216293334961 ;  /* 0xbfb8aa3b11067820 */ /* 0x004fca0000410000 */
        /* <DEDUP_REMOVED lines=8> */
.L_x_2487:
[----:B------:R-:W-:Y:S04]  /*28d0*/  BSSY B0, `(.L_x_2488) ;  /* 0x000000e000007945 */ /* 0x000fe80003800000 */
[----:B------:R-:W-:Y:S05]  /*28e0*/  @!P3 BRA `(.L_x_2489) ;  /* 0x000000000030b947 */ /* 0x000fea0003800000 */
[----:B------:R-:W-:Y:S01]  /*28f0*/  ULDC.64 UR4, c[0x0][0x270] ;  /* 0x00009c0000047ab9 */ /* 0x000fe20000000a00 */
[----:B------:R-:W-:Y:S01]  /*2900*/  MOV R4, R24 ;  /* 0x0000001800047202 */ /* 0x000fe20000000f00 */
[----:B--2---:R-:W-:Y:S01]  /*2910*/  IMAD R6, R21, UR4, RZ ;  /* 0x0000000415067c24 */ /* 0x004fe2000f8e02ff */
[----:B0-----:R-:W-:Y:S02]  /*2920*/  MOV R5, R27 ;  /* 0x0000001b00057202 */ /* 0x001fe40000000f00 */
        /* <DEDUP_REMOVED lines=8> */
.L_x_2489:
[----:B------:R-:W-:Y:S05]  /*29b0*/  BSYNC B0 ;  /* 0x0000000000007941 */ /* 0x000fea0003800000 */
.L_x_2488:
[----:B------:R-:W-:Y:S05]  /*29c0*/  @!P5 BRA `(.L_x_2490) ;  /* 0x000000000028d947 */ /* 0x000fea0003800000 */
[----:B------:R-:W-:Y:S01]  /*29d0*/  FMUL.FTZ R4, R14, -1.4426950216293334961 ;  /* 0xbfb8aa3b0e047820 */ /* 0x000fe20000410000 */
[----:B--23--:R-:W-:-:S05]  /*29e0*/  FMUL.FTZ R6, R15, -1.4426950216293334961 ;  /* 0xbfb8aa3b0f067820 */ /* 0x00cfca0000410000 */
        /* <DEDUP_REMOVED lines=8> */
.L_x_2490:
[----:B------:R-:W-:Y:S04]  /*2a70*/  BSSY B0, `(.L_x_2491) ;  /* 0x000000d000007945 */ /* 0x000fe80003800000 */
[----:B------:R-:W-:Y:S05]  /*2a80*/  @!P4 BRA `(.L_x_2492) ;  /* 0x00000000002cc947 */ /* 0x000fea0003800000 */
[----:B------:R-:W-:Y:S01]  /*2a90*/  ULDC.64 UR4, c[0x0][0x270] ;  /* 0x00009c0000047ab9 */ /* 0x000fe20000000a00 */
[----:B------:R-:W-:Y:S01]  /*2aa0*/  MOV R25, R27 ;  /* 0x0000001b00197202 */ /* 0x000fe20000000f00 */
[----:B------:R-:W-:Y:S01]  /*2ab0*/  IMAD R19, R19, UR4, RZ ;  /* 0x0000000413137c24 */ /* 0x000fe2000f8e02ff */
[----:B------:R-:W-:Y:S01]  /*2ac0*/  F2FP.F16.F32.PACK_AB R15, R15, R14 ;  /* 0x0000000e0f0f723e */ /* 0x000fe200000000ff */
[----:B------:R-:W-:-:S04]  /*2ad0*/  IMAD.WIDE.U32 R24, R22, UR4, R24 ;  /* 0x0000000416187c25 */ /* 0x000fc8000f8e0018 */
[----:B------:R-:W-:Y:S01]  /*2ae0*/  IMAD R19, R22, UR5, R19 ;  /* 0x0000000516137c24 */ /* 0x000fe2000f8e0213 */
[----:B------:R-:W-:Y:S02]  /*2af0*/  ULDC.64 UR4, c[0x0][0x210] ;  /* 0x0000840000047ab9 */ /* 0x000fe40000000a00 */
[----:B------:R-:W-:Y:S02]  /*2b00*/  LEA R4, P0, R24, UR4, 0x1 ;  /* 0x0000000418047c11 */ /* 0x000fe4000f8008ff */
[----:B------:R-:W-:-:S04]  /*2b10*/  IADD3 R19, R25, R19, RZ ;  /* 0x0000001319137210 */ /* 0x000fc80007ffe0ff */
[----:B0-----:R-:W-:-:S05]  /*2b20*/  LEA.HI.X R5, R24, UR5, R19, 0x1, P0 ;  /* 0x0000000518057c11 */ /* 0x001fca00080f0c13 */
[----:B------:R4:W-:Y:S02]  /*2b30*/  STG.E desc[UR8][R4.64], R15 ;  /* 0x0000000f04007986 */ /* 0x0009e4000c101908 */
.L_x_2492:
[----:B------:R-:W-:Y:S05]  /*2b40*/  BSYNC B0 ;  /* 0x0000000000007941 */ /* 0x000fea0003800000 */
.L_x_2491:
[----:B------:R-:W-:Y:S01]  /*2b50*/  ULDC UR4, c[0x0][0x288] ;  /* 0x0000a20000047ab9 */ /* 0x000fe20000000800 */
[----:B------:R-:W-:Y:S01]  /*2b60*/  ULDC UR5, c[0x0][0x258] ;  /* 0x0000960000057ab9 */ /* 0x000fe20000000800 */
[----:B-1----:R-:W-:Y:S01]  /*2b70*/  IADD3 R18, R3, R18, RZ ;  /* 0x0000001203127210 */ /* 0x002fe20007ffe0ff */
[----:B------:R-:W-:Y:S01]  /*2b80*/  UIMAD UR4, UR4, UR5, URZ ;  /* 0x00000005040472a4 */ /* 0x000fe2000f8e023f */
[----:B------:R-:W-:-:S05]  /*2b90*/  IADD3 R16, R16, 0x1, RZ ;  /* 0x0000000110107810 */ /* 0x000fca0007ffe0ff */
[----:B------:R-:W-:-:S13]  /*2ba0*/  ISETP.GE.AND P0, PT, R18, UR4, PT ;  /* 0x0000000412007c0c */ /* 0x000fda000bf06270 */
[----:B------:R-:W-:Y:S05]  /*2bb0*/  @!P0 BRA `(.L_x_2493) ;  /* 0xffffffd400588947 */ /* 0x000fea000383ffff */
[----:B------:R-:W-:Y:S05]  /*2bc0*/  EXIT ;  /* 0x000000000000794d */ /* 0x000fea0003800000 */
.L_x_2494:
        /* <DEDUP_REMOVED lines=11> */
.L_x_3345:


//--------------------- .text._Z35group_norm_nhwc_fwd_one_pass_kernelI11Fp16IOFp32WLi256ELi16ELi256EEv26Group_norm_nhwc_fwd_params --------------------------
	.section	.text._Z35group_norm_nhwc_fwd_one_pass_kernelI11Fp16IOFp32WLi256ELi16ELi256EEv26Group_norm_nhwc_fwd_params,"ax",@progbits
	.align	128
        .global         _Z35group_norm_nhwc_fwd_one_pass_kernelI11Fp16IOFp32WLi256ELi16ELi256EEv26Group_norm_nhwc_fwd_params
        .type           _Z35group_norm_nhwc_fwd_one_pass_kernelI11Fp16IOFp32WLi256ELi16ELi256EEv26Group_norm_nhwc_fwd_params,@function
        .size           _Z35group_norm_nhwc_fwd_one_pass_kernelI11Fp16IOFp32WLi256ELi16ELi256EEv26Group_norm_nhwc_fwd_params,(.L_x_3346 - _Z35group_norm_nhwc_fwd_one_pass_kernelI11Fp16IOFp32WLi256ELi16ELi256EEv26Group_norm_nhwc_fwd_params)
        .other          _Z35group_norm_nhwc_fwd_one_pass_kernelI11Fp16IOFp32WLi256ELi16ELi256EEv26Group_norm_nhwc_fwd_params,@"STO_CUDA_ENTRY STV_DEFAULT"
_Z35group_norm_nhwc_fwd_one_pass_kernelI11Fp16IOFp32WLi256ELi16ELi256EEv26Group_norm_nhwc_fwd_params:
.text._Z35group_norm_nhwc_fwd_one_pass_kernelI11Fp16IOFp32WLi256ELi16ELi256EEv26Group_norm_nhwc_fwd_params:
        /* <DEDUP_REMOVED lines=10> */
[----:B------:R-:W-:Y:S01]  /*00a0*/  ULDC.64 UR8, c[0x0][0x278] ;  /* 0x00009e0000087ab9 */ /* 0x000fe20000000a00 */
[----:B------:R-:W-:Y:S01]  /*00b0*/  R2UR UR12, R0 ;  /* 0x00000000000c72ca */ /* 0x000fe200000e0000 */
[----:B------:R-:W2:Y:S01]  /*00c0*/  S2R R37, SR_LANEID ;  /* 0x0000000000257919 */ /* 0x000ea20000000000 */
[----:B------:R-:W-:Y:S01]  /*00d0*/  UMOV UR4, 0x400 ;  /* 0x0000040000047882 */ /* 0x000fe20000000000 */
[----:B------:R-:W-:Y:S01]  /*00e0*/  ULDC UR11, c[0x0][0x10] ;  /* 0x00000400000b7ab9 */ /* 0x000fe20000000800 */
[----:B------:R-:W-:Y:S02]  /*00f0*/  ULDC.U8 UR13, c[0x0][0x28c] ;  /* 0x0000a300000d7ab9 */ /* 0x000fe40000000000 */
[----:B------:R-:W1:Y:S08]  /*0100*/  LDC R3, c[0x0][0x294] ;  /* 0x0000a500ff037b82 */ /* 0x000e700000000800 */
[----:B------:R-:W3:Y:S01]  /*0110*/  S2UR UR6, SR_CgaCtaId ;  /* 0x00000000000679c3 */ /* 0x000ee20000008800 */
[----:B0-----:R-:W-:-:S02]  /*0120*/  SHF.R.U32.HI R2, RZ, 0x3, R33 ;  /* 0x00000003ff027819 */ /* 0x001fc40000011621 */
[----:B------:R-:W-:-:S03]  /*0130*/  ISETP.GE.U32.AND P1, PT, R33, 0x100, PT ;  /* 0x000001002100780c */ /* 0x000fc60003f26070 */
[----:B-1----:R-:W-:Y:S01]  /*0140*/  IMAD R2, R3, UR10, R2 ;  /* 0x0000000a03027c24 */ /* 0x002fe2000f8e0202 */
[----:B---3--:R-:W-:-:S04]  /*0150*/  ULEA UR4, UR6, UR4, 0x18 ;  /* 0x0000000406047291 */ /* 0x008fc8000f8ec03f */
[C---:B------:R-:W-:Y:S02]  /*0160*/  IADD3 R4, R2.reuse, 0x60, RZ ;  /* 0x0000006002047810 */ /* 0x040fe40007ffe0ff */
[----:B------:R-:W-:Y:S02]  /*0170*/  IADD3 R3, R2, 0x40, RZ ;  /* 0x0000004002037810 */ /* 0x000fe40007ffe0ff */
[----:B------:R-:W-:Y:S02]  /*0180*/  ISETP.LT.U32.AND P2, PT, R4, UR8, PT ;  /* 0x0000000804007c0c */ /* 0x000fe4000bf41070 */
[----:B------:R-:W-:Y:S02]  /*0190*/  SHF.R.S32.HI R4, RZ, 0x1f, R4 ;  /* 0x0000001fff047819 */ /* 0x000fe40000011404 */
[----:B------:R-:W-:Y:S02]  /*01a0*/  IADD3 R32, R2, 0x20, RZ ;  /* 0x0000002002207810 */ /* 0x000fe40007ffe0ff */
[----:B------:R-:W-:-:S02]  /*01b0*/  ISETP.LT.AND.EX P2, PT, R4, UR9, !P1, P2 ;  /* 0x0000000904007c0c */ /* 0x000fc4000cf41320 */
[----:B------:R-:W-:Y:S02]  /*01c0*/  SHF.R.S32.HI R4, RZ, 0x1f, R33 ;  /* 0x0000001fff047819 */ /* 0x000fe40000011421 */
[----:B------:R-:W-:Y:S02]  /*01d0*/  ISETP.LT.U32.AND P3, PT, R3, UR8, PT ;  /* 0x0000000803007c0c */ /* 0x000fe4000bf61070 */
[----:B------:R-:W-:Y:S02]  /*01e0*/  LEA.HI R4, R4, R33, RZ, 0x5 ;  /* 0x0000002104047211 */ /* 0x000fe400078f28ff */
[C---:B------:R-:W-:Y:S02]  /*01f0*/  IADD3 R27, R2.reuse, 0xc0, RZ ;  /* 0x000000c0021b7810 */ /* 0x040fe40007ffe0ff */
[----:B------:R-:W-:Y:S02]  /*0200*/  IADD3 R29, R2, 0xe0, RZ ;  /* 0x000000e0021d7810 */ /* 0x000fe40007ffe0ff */
[----:B------:R-:W-:-:S02]  /*0210*/  SHF.R.S32.HI R3, RZ, 0x1f, R3 ;  /* 0x0000001fff037819 */ /* 0x000fc40000011403 */
[----:B------:R-:W-:Y:S02]  /*0220*/  ISETP.LT.U32.AND P0, PT, R32, UR8, PT ;  /* 0x0000000820007c0c */ /* 0x000fe4000bf01070 */
[----:B------:R-:W-:Y:S02]  /*0230*/  SHF.R.S32.HI R34, RZ, 0x1f, R32 ;  /* 0x0000001fff227819 */ /* 0x000fe40000011420 */
[----:B------:R-:W-:Y:S02]  /*0240*/  SHF.R.S32.HI R4, RZ, 0x5, R4 ;  /* 0x00000005ff047819 */ /* 0x000fe40000011404 */
[----:B------:R-:W-:Y:S02]  /*0250*/  IADD3 R28, R2, 0xa0, RZ ;  /* 0x000000a0021c7810 */ /* 0x000fe40007ffe0ff */
[----:B------:R-:W-:Y:S02]  /*0260*/  SHF.R.S32.HI R36, RZ, 0x1f, R27 ;  /* 0x0000001fff247819 */ /* 0x000fe4000001141b */
[----:B------:R-:W-:-:S02]  /*0270*/  SHF.R.S32.HI R35, RZ, 0x1f, R29 ;  /* 0x0000001fff237819 */ /* 0x000fc4000001141d */
[----:B------:R-:W-:Y:S02]  /*0280*/  ISETP.LT.AND.EX P3, PT, R3, UR9, !P1, P3 ;  /* 0x0000000903007c0c */ /* 0x000fe4000cf61330 */
[----:B------:R-:W-:Y:S01]  /*0290*/  ISETP.LT.AND.EX P1, PT, R34, UR9, !P1, P0 ;  /* 0x0000000922007c0c */ /* 0x000fe2000cf21300 */
[----:B------:R-:W-:Y:S01]  /*02a0*/  ULDC.64 UR8, c[0x0][0x208] ;  /* 0x0000820000087ab9 */ /* 0x000fe20000000a00 */
[----:B------:R-:W-:Y:S01]  /*02b0*/  LEA R30, R4, UR4, 0x3 ;  /* 0x00000004041e7c11 */ /* 0x000fe2000f8e18ff */
[----:B--2---:R-:W-:-:S10]  /*02c0*/  UMOV UR4, URZ ;  /* 0x0000003f00047c82 */ /* 0x004fd40008000000 */
.L_x_2531:
[----:B0-----:R-:W0:Y:S01]  /*02d0*/  LDC R11, c[0x0][0x288] ;  /* 0x0000a200ff0b7b82 */ /* 0x001e220000000800 */
[----:B------:R-:W-:Y:S01]  /*02e0*/  IABS R8, UR12 ;  /* 0x0000000c00087c13 */ /* 0x000fe20008000000 */
[----:B------:R-:W-:Y:S01]  /*02f0*/  ULDC.64 UR6, c[0x0][0x280] ;  /* 0x0000a00000067ab9 */ /* 0x000fe20000000a00 */
[C---:B------:R-:W-:Y:S01]  /*0300*/  IADD3 R17, R2.reuse, 0x40, RZ ;  /* 0x0000004002117810 */ /* 0x040fe20007ffe0ff */
[----:B------:R-:W-:Y:S01]  /*0310*/  ULDC.64 UR14, c[0x0][0x278] ;  /* 0x00009e00000e7ab9 */ /* 0x000fe20000000a00 */
[----:B------:R-:W-:Y:S02]  /*0320*/  SHF.R.S32.HI R31, RZ, 0x1f, R2 ;  /* 0x0000001fff1f7819 */ /* 0x000fe40000011402 */
[----:B------:R-:W-:Y:S01]  /*0330*/  IADD3 R24, R2, 0x60, RZ ;  /* 0x0000006002187810 */ /* 0x000fe20007ffe0ff */
[----:B-1----:R-:W1:Y:S08]  /*0340*/  @P3 LDC.64 R14, c[0x0][0x220] ;  /* 0x00008800ff0e3b82 */ /* 0x002e700000000a00 */
[----:B--2---:R-:W2:Y:S01]  /*0350*/  @P2 LDC.64 R12, c[0x0][0x270] ;  /* 0x00009c00ff0c2b82 */ /* 0x004ea20000000a00 */
[----:B0-----:R-:W-:-:S04]  /*0360*/  IABS R6, R11 ;  /* 0x0000000b00067213 */ /* 0x001fc80000000000 */
[----:B------:R-:W0:Y:S08]  /*0370*/  I2F.RP R3, R6 ;  /* 0x0000000600037306 */ /* 0x000e300000209400 */
[----:B0-----:R-:W0:Y:S02]  /*0380*/  MUFU.RCP R3, R3 ;  /* 0x0000000300037308 */ /* 0x001e240000001000 */
[----:B0-----:R-:W-:-:S06]  /*0390*/  IADD3 R4, R3, 0xffffffe, RZ ;  /* 0x0ffffffe03047810 */ /* 0x001fcc0007ffe0ff */
[----:B------:R0:W3:Y:S02]  /*03a0*/  F2I.FTZ.U32.TRUNC.NTZ R5, R4 ;  /* 0x0000000400057305 */ /* 0x0000e4000021f000 */
[----:B0-----:R-:W-:Y:S01]  /*03b0*/  HFMA2.MMA R4, -RZ, RZ, 0, 0 ;  /* 0x00000000ff047435 */ /* 0x001fe200000001ff */
[----:B---3--:R-:W-:-:S05]  /*03c0*/  IADD3 R7, RZ, -R5, RZ ;  /* 0x80000005ff077210 */ /* 0x008fca0007ffe0ff */
[----:B------:R-:W-:-:S04]  /*03d0*/  IMAD R7, R7, R6, RZ ;  /* 0x0000000607077224 */ /* 0x000fc800078e02ff */
[----:B------:R-:W-:Y:S01]  /*03e0*/  IMAD.HI.U32 R5, R5, R7, R4 ;  /* 0x0000000705057227 */ /* 0x000fe200078e0004 */
[----:B------:R-:W-:Y:S02]  /*03f0*/  MOV R7, R8 ;  /* 0x0000000800077202 */ /* 0x000fe40000000f00 */
[----:B------:R-:W0:Y:S03]  /*0400*/  @P1 LDC.64 R8, c[0x0][0x270] ;  /* 0x00009c00ff081b82 */ /* 0x000e260000000a00 */
[----:B------:R-:W-:-:S05]  /*0410*/  IMAD.HI.U32 R5, R5, R7, RZ ;  /* 0x0000000705057227 */ /* 0x000fca00078e00ff */
[----:B------:R-:W-:-:S05]  /*0420*/  IADD3 R3, -R5, RZ, RZ ;  /* 0x000000ff05037210 */ /* 0x000fca0007ffe1ff */
[----:B------:R-:W-:-:S05]  /*0430*/  IMAD R3, R6, R3, R7 ;  /* 0x0000000306037224 */ /* 0x000fca00078e0207 */
[----:B------:R-:W-:Y:S01]  /*0440*/  ISETP.GT.U32.AND P4, PT, R6, R3, PT ;  /* 0x000000030600720c */ /* 0x000fe20003f84070 */
[----:B0-----:R-:W-:-:S04]  /*0450*/  @P1 IMAD R25, R34, R8, RZ ;  /* 0x0000000822191224 */ /* 0x001fc800078e02ff */
[----:B------:R-:W-:-:S08]  /*0460*/  @P1 IMAD R25, R32, R9, R25 ;  /* 0x0000000920191224 */ /* 0x000fd000078e0219 */
[-C--:B------:R-:W-:Y:S02]  /*0470*/  @!P4 IADD3 R3, R3, -R6.reuse, RZ ;  /* 0x800000060303c210 */ /* 0x080fe40007ffe0ff */
[----:B------:R-:W-:Y:S02]  /*0480*/  @!P4 IADD3 R5, R5, 0x1, RZ ;  /* 0x000000010505c810 */ /* 0x000fe40007ffe0ff */
[----:B------:R-:W-:Y:S02]  /*0490*/  ISETP.GE.U32.AND P0, PT, R3, R6, PT ;  /* 0x000000060300720c */ /* 0x000fe40003f06070 */
[C---:B------:R-:W-:Y:S01]  /*04a0*/  LOP3.LUT R3, R11.reuse, UR12, RZ, 0x3c, !PT ;  /* 0x0000000c0b037c12 */ /* 0x040fe2000f8e3cff */
[----:B------:R-:W0:Y:S01]  /*04b0*/  @P3 LDC.64 R6, c[0x0][0x270] ;  /* 0x00009c00ff063b82 */ /* 0x000e220000000a00 */
[----:B------:R-:W-:Y:S02]  /*04c0*/  ISETP.NE.AND P4, PT, R11, RZ, PT ;  /* 0x000000ff0b00720c */ /* 0x000fe40003f85270 */
[----:B------:R-:W-:-:S02]  /*04d0*/  ISETP.GE.AND P5, PT, R3, RZ, PT ;  /* 0x000000ff0300720c */ /* 0x000fc40003fa6270 */
[----:B------:R-:W-:-:S04]  /*04e0*/  SHF.L.U32 R3, R33, 0x1, RZ ;  /* 0x0000000121037819 */ /* 0x000fc800000006ff */
[----:B------:R-:W-:Y:S02]  /*04f0*/  LOP3.LUT R3, R3, 0xe, RZ, 0xc0, !PT ;  /* 0x0000000e03037812 */ /* 0x000fe400078ec0ff */
[----:B------:R-:W-:-:S04]  /*0500*/  @P0 IADD3 R5, R5, 0x1, RZ ;  /* 0x0000000105050810 */ /* 0x000fc80007ffe0ff */
[----:B------:R-:W-:-:S04]  /*0510*/  MOV R21, R5 ;  /* 0x0000000500157202 */ /* 0x000fc80000000f00 */
[----:B------:R-:W-:Y:S02]  /*0520*/  @!P5 IADD3 R21, -R21, RZ, RZ ;  /* 0x000000ff1515d210 */ /* 0x000fe40007ffe1ff */
[----:B------:R-:W-:Y:S02]  /*0530*/  @!P4 LOP3.LUT R21, RZ, R11, RZ, 0x33, !PT ;  /* 0x0000000bff15c212 */ /* 0x000fe400078e33ff */
[----:B------:R-:W-:Y:S02]  /*0540*/  ISETP.GE.U32.AND P4, PT, R2, UR14, PT ;  /* 0x0000000e02007c0c */ /* 0x000fe4000bf86070 */
[----:B------:R-:W-:Y:S02]  /*0550*/  IADD3 R22, -R21, RZ, RZ ;  /* 0x000000ff15167210 */ /* 0x000fe40007ffe1ff */
[----:B------:R-:W-:Y:S02]  /*0560*/  SHF.R.S32.HI R4, RZ, 0x1f, R21 ;  /* 0x0000001fff047819 */ /* 0x000fe40000011415 */
[----:B------:R-:W-:Y:S01]  /*0570*/  ISETP.GE.AND.EX P4, PT, R31, UR15, PT, P4 ;  /* 0x0000000f1f007c0c */ /* 0x000fe2000bf86340 */
[----:B------:R-:W-:-:S02]  /*0580*/  IMAD R22, R11, R22, UR12 ;  /* 0x0000000c0b167e24 */ /* 0x000fc4000f8e0216 */
[----:B------:R-:W-:Y:S01]  /*0590*/  IMAD R10, R4, UR6, RZ ;  /* 0x00000006040a7c24 */ /* 0x000fe2000f8e02ff */
[----:B------:R-:W-:Y:S01]  /*05a0*/  ISETP.GT.U32.OR P4, PT, R33, 0xff, P4 ;  /* 0x000000ff2100780c */ /* 0x000fe20002784470 */
[----:B------:R-:W3:Y:S01]  /*05b0*/  @P1 LDC.64 R4, c[0x0][0x220] ;  /* 0x00008800ff041b82 */ /* 0x000ee20000000a00 */
[----:B------:R-:W-:Y:S01]  /*05c0*/  LEA R22, R22, R3, 0x4 ;  /* 0x0000000316167211 */ /* 0x000fe200078e20ff */
[----:B------:R-:W-:Y:S01]  /*05d0*/  IMAD R19, R21, UR7, R10 ;  /* 0x0000000715137c24 */ /* 0x000fe2000f8e020a */
[----:B------:R-:W-:Y:S02]  /*05e0*/  SHF.R.S32.HI R3, RZ, 0x1f, R17 ;  /* 0x0000001fff037819 */ /* 0x000fe40000011411 */
[----:B------:R-:W-:-:S03]  /*05f0*/  SHF.R.S32.HI R23, RZ, 0x1f, R22 ;  /* 0x0000001fff177819 */ /* 0x000fc60000011416 */
[----:B0-----:R-:W-:Y:S02]  /*0600*/  @P3 IMAD R10, R3, R6, RZ ;  /* 0x00000006030a3224 */ /* 0x001fe400078e02ff */
[----:B------:R-:W-:-:S04]  /*0610*/  IMAD.WIDE.U32 R20, R21, UR6, R22 ;  /* 0x0000000615147c25 */ /* 0x000fc8000f8e0016 */
[----:B------:R-:W-:Y:S01]  /*0620*/  @P3 IMAD R3, R17, R7, R10 ;  /* 0x0000000711033224 */ /* 0x000fe200078e020a */
[----:B------:R-:W-:Y:S02]  /*0630*/  IADD3 R19, R21, R19, RZ ;  /* 0x0000001315137210 */ /* 0x000fe40007ffe0ff */
[-C--:B------:R-:W-:Y:S02]  /*0640*/  @P1 MOV R18, R20.reuse ;  /* 0x0000001400121202 */ /* 0x080fe40000000f00 */
[----:B------:R-:W-:Y:S02]  /*0650*/  @P3 MOV R10, R20 ;  /* 0x00000014000a3202 */ /* 0x000fe40000000f00 */
[----:B------:R-:W-:Y:S01]  /*0660*/  @P3 MOV R11, R19 ;  /* 0x00000013000b3202 */ /* 0x000fe20000000f00 */
[----:B------:R-:W-:-:S04]  /*0670*/  @P1 IMAD.WIDE.U32 R8, R32, R8, R18 ;  /* 0x0000000820081225 */ /* 0x000fc800078e0012 */
[----:B------:R-:W-:Y:S01]  /*0680*/  @P3 IMAD.WIDE.U32 R6, R17, R6, R10 ;  /* 0x0000000611063225 */ /* 0x000fe200078e000a */
[----:B------:R-:W-:Y:S01]  /*0690*/  @P1 IADD3 R25, R9, R25, RZ ;  /* 0x0000001909191210 */ /* 0x000fe20007ffe0ff */
[----:B------:R-:W0:Y:S01]  /*06a0*/  @!P4 LDC.64 R10, c[0x0][0x270] ;  /* 0x00009c00ff0acb82 */ /* 0x000e220000000a00 */
[C---:B---3--:R-:W-:Y:S02]  /*06b0*/  @P1 LEA R4, P0, R8.reuse, R4, 0x1 ;  /* 0x0000000408041211 */ /* 0x048fe400078008ff */
[----:B------:R-:W-:Y:S02]  /*06c0*/  @P3 IADD3 R3, R7, R3, RZ ;  /* 0x0000000307033210 */ /* 0x000fe40007ffe0ff */
[----:B------:R-:W-:Y:S02]  /*06d0*/  @P1 LEA.HI.X R5, R8, R5, R25, 0x1, P0 ;  /* 0x0000000508051211 */ /* 0x000fe400000f0c19 */
[----:B-1----:R-:W-:Y:S01]  /*06e0*/  @P3 LEA R14, P0, R6, R14, 0x1 ;  /* 0x0000000e060e3211 */ /* 0x002fe200078008ff */
[----:B------:R-:W1:Y:S01]  /*06f0*/  @P2 LDC.64 R8, c[0x0][0x220] ;  /* 0x00008800ff082b82 */ /* 0x000e620000000a00 */
[----:B------:R-:W-:-:S02]  /*0700*/  SHF.R.S32.HI R17, RZ, 0x1f, R24 ;  /* 0x0000001fff117819 */ /* 0x000fc40000011418 */
[----:B------:R-:W-:Y:S01]  /*0710*/  @P3 LEA.HI.X R15, R6, R15, R3, 0x1, P0 ;  /* 0x0000000f060f3211 */ /* 0x000fe200000f0c03 */
[----:B------:R-:W-:Y:S02]  /*0720*/  HFMA2.MMA R3, -RZ, RZ, 0, 0 ;  /* 0x00000000ff037435 */ /* 0x000fe400000001ff */
[----:B--2---:R-:W-:Y:S02]  /*0730*/  @P2 IMAD R16, R17, R12, RZ ;  /* 0x0000000c11102224 */ /* 0x004fe400078e02ff */
[----:B------:R-:W2:Y:S01]  /*0740*/  @!P4 LDC.64 R6, c[0x0][0x220] ;  /* 0x00008800ff06cb82 */ /* 0x000ea20000000a00 */
[----:B------:R-:W-:-:S05]  /*0750*/  @P2 MOV R17, R19 ;  /* 0x0000001300112202 */ /* 0x000fca0000000f00 */
[----:B------:R3:W4:Y:S02]  /*0760*/  @P1 LDG.E R3, desc[UR8][R4.64] ;  /* 0x0000000804031981 */ /* 0x000724000c1e1900 */
[----:B---3--:R-:W-:Y:S01]  /*0770*/  @P2 IMAD R5, R24, R13, R16 ;  /* 0x0000000d18052224 */ /* 0x008fe200078e0210 */
[----:B------:R-:W-:Y:S02]  /*0780*/  MOV R4, RZ ;  /* 0x000000ff00047202 */ /* 0x000fe40000000f00 */
[----:B------:R-:W-:-:S04]  /*0790*/  @P2 MOV R16, R20 ;  /* 0x0000001400102202 */ /* 0x000fc80000000f00 */
[----:B------:R3:W5:Y:S01]  /*07a0*/  @P3 LDG.E R4, desc[UR8][R14.64] ;  /* 0x000000080e043981 */ /* 0x000762000c1e1900 */
[----:B------:R-:W-:-:S04]  /*07b0*/  @P2 IMAD.WIDE.U32 R12, R24, R12, R16 ;  /* 0x0000000c180c2225 */ /* 0x000fc800078e0010 */
[----:B0-----:R-:W-:Y:S01]  /*07c0*/  @!P4 IMAD R17, R31, R10, RZ ;  /* 0x0000000a1f11c224 */ /* 0x001fe200078e02ff */
[----:B------:R-:W-:Y:S02]  /*07d0*/  @P2 IADD3 R13, R13, R5, RZ ;  /* 0x000000050d0d2210 */ /* 0x000fe40007ffe0ff */
[----:B---3--:R-:W-:Y:S02]  /*07e0*/  @!P4 MOV R14, R20 ;  /* 0x00000014000ec202 */ /* 0x008fe40000000f00 */
[----:B------:R-:W-:Y:S01]  /*07f0*/  @!P4 MOV R15, R19 ;  /* 0x00000013000fc202 */ /* 0x000fe20000000f00 */
[----:B------:R-:W-:Y:S01]  /*0800*/  @!P4 IMAD R17, R2, R11, R17 ;  /* 0x0000000b0211c224 */ /* 0x000fe200078e0211 */
[----:B------:R-:W-:Y:S01]  /*0810*/  HFMA2.MMA R5, -RZ, RZ, 0, 0 ;  /* 0x00000000ff057435 */ /* 0x000fe200000001ff */
[----:B-1----:R-:W-:Y:S01]  /*0820*/  @P2 LEA R8, P0, R12, R8, 0x1 ;  /* 0x000000080c082211 */ /* 0x002fe200078008ff */
[----:B------:R-:W-:-:S03]  /*0830*/  @!P4 IMAD.WIDE.U32 R10, R2, R10, R14 ;  /* 0x0000000a020ac225 */ /* 0x000fc600078e000e */
[----:B------:R-:W-:Y:S02]  /*0840*/  @P2 LEA.HI.X R9, R12, R9, R13, 0x1, P0 ;  /* 0x000000090c092211 */ /* 0x000fe400000f0c0d */
[----:B------:R-:W-:Y:S02]  /*0850*/  @!P4 IADD3 R17, R11, R17, RZ ;  /* 0x000000110b11c210 */ /* 0x000fe40007ffe0ff */
[C---:B--2---:R-:W-:Y:S01]  /*0860*/  @!P4 LEA R6, P0, R10.reuse, R6, 0x1 ;  /* 0x000000060a06c211 */ /* 0x044fe200078008ff */
[----:B------:R-:W2:Y:S01]  /*0870*/  @P2 LDG.E R5, desc[UR8][R8.64] ;  /* 0x0000000808052981 */ /* 0x000ea2000c1e1900 */
[----:B------:R-:W-:Y:S02]  /*0880*/  MOV R26, RZ ;  /* 0x000000ff001a7202 */ /* 0x000fe40000000f00 */
[----:B------:R-:W-:-:S05]  /*0890*/  @!P4 LEA.HI.X R7, R10, R7, R17, 0x1, P0 ;  /* 0x000000070a07c211 */ /* 0x000fca00000f0c11 */
[----:B------:R0:W3:Y:S01]  /*08a0*/  @!P4 LDG.E R26, desc[UR8][R6.64] ;  /* 0x00000008061ac981 */ /* 0x0000e2000c1e1900 */
[----:B------:R-:W-:Y:S02]  /*08b0*/  SHF.R.S32.HI R11, RZ, 0x1f, R28 ;  /* 0x0000001fff0b7819 */ /* 0x000fe4000001141c */
[----:B------:R-:W-:-:S04]  /*08c0*/  ISETP.GE.U32.AND P0, PT, R28, UR14, PT ;  /* 0x0000000e1c007c0c */ /* 0x000fc8000bf06070 */
[----:B------:R-:W-:-:S04]  /*08d0*/  ISETP.GE.AND.EX P0, PT, R11, UR15, PT, P0 ;  /* 0x0000000f0b007c0c */ /* 0x000fc8000bf06300 */
[----:B------:R-:W-:-:S13]  /*08e0*/  ISETP.LT.U32.AND P0, PT, R33, 0x100, !P0 ;  /* 0x000001002100780c */ /* 0x000fda0004701070 */
[----:B0-----:R-:W0:Y:S08]  /*08f0*/  @P0 LDC.64 R6, c[0x0][0x270] ;  /* 0x00009c00ff060b82 */ /* 0x001e300000000a00 */
        /* <DEDUP_REMOVED lines=8> */
[----:B-1----:R-:W-:-:S04]  /*0980*/  @P0 LEA R8, P5, R6, R8, 0x1 ;  /* 0x0000000806080211 */ /* 0x002fc800078a08ff */
[----:B------:R-:W-:Y:S01]  /*0990*/  @P0 LEA.HI.X R9, R6, R9, R10, 0x1, P5 ;  /* 0x0000000906090211 */ /* 0x000fe200028f0c0a */
[----:B------:R-:W-:Y:S01]  /*09a0*/  HFMA2.MMA R6, -RZ, RZ, 0, 0 ;  /* 0x00000000ff067435 */ /* 0x000fe200000001ff */
[----:B------:R-:W-:-:S09]  /*09b0*/  ISETP.GE.U32.AND P5, PT, R25, UR14, PT ;  /* 0x0000000e19007c0c */ /* 0x000fd2000bfa6070 */
[----:B------:R0:W3:Y:S01]  /*09c0*/  @P0 LDG.E R6, desc[UR8][R8.64] ;  /* 0x0000000808060981 */ /* 0x0000e2000c1e1900 */
[--C-:B----4-:R-:W-:Y:S02]  /*09d0*/  HADD2.F32 R11, -RZ, R3.reuse.H1_H1 ;  /* 0x30000003ff0b7230 */ /* 0x110fe40000004100 */
[----:B------:R-:W-:-:S03]  /*09e0*/  HADD2.F32 R12, -RZ, R3.H0_H0 ;  /* 0x20000003ff0c7230 */ /* 0x000fc60000004100 */
[----:B------:R-:W-:Y:S02]  /*09f0*/  FMUL.FTZ R7, R11, R11 ;  /* 0x0000000b0b077220 */ /* 0x000fe40000410000 */
[C---:B------:R-:W-:Y:S02]  /*0a00*/  FADD.FTZ R24, R12.reuse, R11 ;  /* 0x0000000b0c187221 */ /* 0x040fe40000010000 */
[----:B------:R-:W-:Y:S01]  /*0a10*/  FFMA.FTZ R12, R12, R12, R7 ;  /* 0x0000000c0c0c7223 */ /* 0x000fe20000010007 */
[----:B------:R-:W-:Y:S01]  /*0a20*/  SHF.R.S32.HI R7, RZ, 0x1f, R25 ;  /* 0x0000001fff077819 */ /* 0x000fe20000011419 */
[----:B-----5:R-:W-:-:S03]  /*0a30*/  HADD2.F32 R16, -RZ, R4.H1_H1 ;  /* 0x30000004ff107230 */ /* 0x020fc60000004100 */
[----:B------:R-:W-:Y:S01]  /*0a40*/  ISETP.GE.AND.EX P5, PT, R7, UR15, PT, P5 ;  /* 0x0000000f07007c0c */ /* 0x000fe2000bfa6350 */
[----:B------:R-:W-:Y:S02]  /*0a50*/  HADD2.F32 R15, -RZ, R4.H0_H0 ;  /* 0x20000004ff0f7230 */ /* 0x000fe40000004100 */
[----:B------:R-:W-:Y:S01]  /*0a60*/  FMUL.FTZ R10, R16, R16 ;  /* 0x00000010100a7220 */ /* 0x000fe20000410000 */
[----:B------:R-:W-:Y:S02]  /*0a70*/  ISETP.LT.U32.AND P0, PT, R33, 0x100, !P5 ;  /* 0x000001002100780c */ /* 0x000fe40006f01070 */
[C---:B------:R-:W-:Y:S01]  /*0a80*/  FADD.FTZ R16, R15.reuse, R16 ;  /* 0x000000100f107221 */ /* 0x040fe20000010000 */
[----:B------:R-:W-:Y:S01]  /*0a90*/  FFMA.FTZ R15, R15, R15, R10 ;  /* 0x0000000f0f0f7223 */ /* 0x000fe2000001000a */
[--C-:B--2---:R-:W-:Y:S02]  /*0aa0*/  HADD2.F32 R17, -RZ, R5.reuse.H1_H1 ;  /* 0x30000005ff117230 */ /* 0x104fe40000004100 */
[----:B------:R-:W-:-:S03]  /*0ab0*/  HADD2.F32 R14, -RZ, R5.H0_H0 ;  /* 0x20000005ff0e7230 */ /* 0x000fc60000004100 */
[----:B------:R-:W-:Y:S01]  /*0ac0*/  FMUL.FTZ R11, R17, R17 ;  /* 0x00000011110b7220 */ /* 0x000fe20000410000 */
[--C-:B---3--:R-:W-:Y:S02]  /*0ad0*/  HADD2.F32 R10, -RZ, R26.reuse.H1_H1 ;  /* 0x3000001aff0a7230 */ /* 0x108fe40000004100 */
[C---:B------:R-:W-:Y:S01]  /*0ae0*/  FADD.FTZ R17, R14.reuse, R17 ;  /* 0x000000110e117221 */ /* 0x040fe20000010000 */
[----:B------:R-:W-:Y:S01]  /*0af0*/  FFMA.FTZ R14, R14, R14, R11 ;  /* 0x0000000e0e0e7223 */ /* 0x000fe2000001000b */
[----:B------:R-:W-:Y:S02]  /*0b00*/  HADD2.F32 R13, -RZ, R26.H0_H0 ;  /* 0x2000001aff0d7230 */ /* 0x000fe40000004100 */
[----:B------:R-:W-:-:S03]  /*0b10*/  FMUL.FTZ R11, R10, R10 ;  /* 0x0000000a0a0b7220 */ /* 0x000fc60000410000 */
[C---:B0-----:R-:W-:Y:S01]  /*0b20*/  FADD.FTZ R8, R13.reuse, R10 ;  /* 0x0000000a0d087221 */ /* 0x041fe20000010000 */
[----:B------:R-:W-:Y:S02]  /*0b30*/  FFMA.FTZ R13, R13, R13, R11 ;  /* 0x0000000d0d0d7223 */ /* 0x000fe4000001000b */
[----:B------:R-:W0:Y:S01]  /*0b40*/  @P0 LDC.64 R10, c[0x0][0x270] ;  /* 0x00009c00ff0a0b82 */ /* 0x000e220000000a00 */
[----:B------:R-:W-:-:S04]  /*0b50*/  FADD.FTZ R9, RZ, R8 ;  /* 0x00000008ff097221 */ /* 0x000fc80000010000 */
[----:B------:R-:W-:Y:S01]  /*0b60*/  FADD.FTZ R24, R9, R24 ;  /* 0x0000001809187221 */ /* 0x000fe20000010000 */
[----:B------:R-:W-:Y:S01]  /*0b70*/  @P0 MOV R9, R19 ;  /* 0x0000001300090202 */ /* 0x000fe20000000f00 */
[----:B0-----:R-:W-:-:S04]  /*0b80*/  @P0 IMAD R8, R7, R10, RZ ;  /* 0x0000000a07080224 */ /* 0x001fc800078e02ff */
[----:B------:R-:W-:Y:S01]  /*0b90*/  @P0 IMAD R7, R25, R11, R8 ;  /* 0x0000000b19070224 */ /* 0x000fe200078e0208 */
[----:B------:R-:W-:-:S05]  /*0ba0*/  @P0 MOV R8, R20 ;  /* 0x0000001400080202 */ /* 0x000fca0000000f00 */
[----:B------:R-:W-:Y:S02]  /*0bb0*/  @P0 IMAD.WIDE.U32 R10, R25, R10, R8 ;  /* 0x0000000a190a0225 */ /* 0x000fe400078e0008 */
[----:B------:R-:W0:Y:S03]  /*0bc0*/  @P0 LDC.64 R8, c[0x0][0x220] ;  /* 0x00008800ff080b82 */ /* 0x000e260000000a00 */
[----:B------:R-:W-:Y:S02]  /*0bd0*/  @P0 IADD3 R7, R11, R7, RZ ;  /* 0x000000070b070210 */ /* 0x000fe40007ffe0ff */
[----:B0-----:R-:W-:-:S04]  /*0be0*/  @P0 LEA R8, P5, R10, R8, 0x1 ;  /* 0x000000080a080211 */ /* 0x001fc800078a08ff */
[----:B------:R-:W-:Y:S01]  /*0bf0*/  @P0 LEA.HI.X R9, R10, R9, R7, 0x1, P5 ;  /* 0x000000090a090211 */ /* 0x000fe200028f0c07 */
[----:B------:R-:W-:-:S10]  /*0c00*/  HFMA2.MMA R7, -RZ, RZ, 0, 0 ;  /* 0x00000000ff077435 */ /* 0x000fd400000001ff */
[----:B------:R0:W2:Y:S01]  /*0c10*/  @P0 LDG.E R7, desc[UR8][R8.64] ;  /* 0x0000000808070981 */ /* 0x0000a2000c1e1900 */
[----:B------:R-:W-:-:S04]  /*0c20*/  ISETP.GE.U32.AND P0, PT, R27, UR14, PT ;  /* 0x0000000e1b007c0c */ /* 0x000fc8000bf06070 */
[----:B------:R-:W-:-:S04]  /*0c30*/  ISETP.GE.AND.EX P0, PT, R36, UR15, PT, P0 ;  /* 0x0000000f24007c0c */ /* 0x000fc8000bf06300 */
[----:B------:R-:W-:Y:S01]  /*0c40*/  ISETP.LT.U32.AND P0, PT, R33, 0x100, !P0 ;  /* 0x000001002100780c */ /* 0x000fe20004701070 */
[----:B------:R-:W-:-:S04]  /*0c50*/  FADD.FTZ R13, RZ, R13 ;  /* 0x0000000dff0d7221 */ /* 0x000fc80000010000 */
[----:B------:R-:W-:Y:S01]  /*0c60*/  FADD.FTZ R10, R13, R12 ;  /* 0x0000000c0d0a7221 */ /* 0x000fe20000010000 */
[----:B------:R-:W-:-:S07]  /*0c70*/  HADD2.F32 R25, -RZ, R6.H1_H1 ;  /* 0x30000006ff197230 */ /* 0x000fce0000004100 */
[----:B------:R-:W1:Y:S01]  /*0c80*/  @P0 LDC.64 R12, c[0x0][0x270] ;  /* 0x00009c00ff0c0b82 */ /* 0x000e620000000a00 */
[----:B------:R-:W-:Y:S01]  /*0c90*/  FADD.FTZ R16, R24, R16 ;  /* 0x0000001018107221 */ /* 0x000fe20000010000 */
[----:B------:R-:W-:Y:S02]  /*0ca0*/  HADD2.F32 R11, -RZ, R6.H0_H0 ;  /* 0x20000006ff0b7230 */ /* 0x000fe40000004100 */
[----:B------:R-:W-:Y:S01]  /*0cb0*/  FMUL.FTZ R24, R25, R25 ;  /* 0x0000001919187220 */ /* 0x000fe20000410000 */
[----:B------:R-:W-:-:S03]  /*0cc0*/  FADD.FTZ R15, R10, R15 ;  /* 0x0000000f0a0f7221 */ /* 0x000fc60000010000 */
[----:B0-----:R-:W-:Y:S01]  /*0cd0*/  FFMA.FTZ R9, R11, R11, R24 ;  /* 0x0000000b0b097223 */ /* 0x001fe20000010018 */
[----:B------:R-:W-:Y:S01]  /*0ce0*/  FADD.FTZ R14, R15, R14 ;  /* 0x0000000e0f0e7221 */ /* 0x000fe20000010000 */
[----:B------:R-:W-:Y:S01]  /*0cf0*/  FADD.FTZ R8, R11, R25 ;  /* 0x000000190b087221 */ /* 0x000fe20000010000 */
[----:B------:R-:W-:Y:S01]  /*0d00*/  FADD.FTZ R17, R16, R17 ;  /* 0x0000001110117221 */ /* 0x000fe20000010000 */
[----:B------:R-:W-:Y:S01]  /*0d10*/  @P0 MOV R11, R19 ;  /* 0x00000013000b0202 */ /* 0x000fe20000000f00 */
[----:B-1----:R-:W-:-:S04]  /*0d20*/  @P0 IMAD R16, R36, R12, RZ ;  /* 0x0000000c24100224 */ /* 0x002fc800078e02ff */
[----:B------:R-:W-:Y:S01]  /*0d30*/  @P0 IMAD R16, R27, R13, R16 ;  /* 0x0000000d1b100224 */ /* 0x000fe200078e0210 */
[----:B------:R-:W-:-:S04]  /*0d40*/  ISETP.GE.U32.AND P5, PT, R29, UR14, PT ;  /* 0x0000000e1d007c0c */ /* 0x000fc8000bfa6070 */
[----:B------:R-:W-:-:S04]  /*0d50*/  ISETP.GE.AND.EX P5, PT, R35, UR15, PT, P5 ;  /* 0x0000000f23007c0c */ /* 0x000fc8000bfa6350 */
[----:B------:R-:W-:Y:S01]  /*0d60*/  ISETP.LT.U32.AND P5, PT, R33, 0x100, !P5 ;  /* 0x000001002100780c */ /* 0x000fe20006fa1070 */
[--C-:B--2---:R-:W-:Y:S02]  /*0d70*/  HADD2.F32 R24, -RZ, R7.reuse.H1_H1 ;  /* 0x30000007ff187230 */ /* 0x104fe40000004100 */
[----:B------:R-:W-:-:S03]  /*0d80*/  HADD2.F32 R15, -RZ, R7.H0_H0 ;  /* 0x20000007ff0f7230 */ /* 0x000fc60000004100 */
[----:B------:R-:W-:Y:S02]  /*0d90*/  FMUL.FTZ R10, R24, R24 ;  /* 0x00000018180a7220 */ /* 0x000fe40000410000 */
[C---:B------:R-:W-:Y:S02]  /*0da0*/  FADD.FTZ R24, R15.reuse, R24 ;  /* 0x000000180f187221 */ /* 0x040fe40000010000 */
[----:B------:R-:W-:Y:S01]  /*0db0*/  FFMA.FTZ R15, R15, R15, R10 ;  /* 0x0000000f0f0f7223 */ /* 0x000fe2000001000a */
[----:B------:R-:W-:-:S05]  /*0dc0*/  @P0 MOV R10, R20 ;  /* 0x00000014000a0202 */ /* 0x000fca0000000f00 */
[----:B------:R-:W-:Y:S02]  /*0dd0*/  @P0 IMAD.WIDE.U32 R12, R27, R12, R10 ;  /* 0x0000000c1b0c0225 */ /* 0x000fe400078e000a */
[----:B------:R-:W0:Y:S03]  /*0de0*/  @P0 LDC.64 R10, c[0x0][0x220] ;  /* 0x00008800ff0a0b82 */ /* 0x000e260000000a00 */
[----:B------:R-:W-:Y:S02]  /*0df0*/  @P0 IADD3 R16, R13, R16, RZ ;  /* 0x000000100d100210 */ /* 0x000fe40007ffe0ff */
[----:B0-----:R-:W-:-:S04]  /*0e00*/  @P0 LEA R10, P6, R12, R10, 0x1 ;  /* 0x0000000a0c0a0211 */ /* 0x001fc800078c08ff */
[----:B------:R-:W-:Y:S02]  /*0e10*/  @P0 LEA.HI.X R11, R12, R11, R16, 0x1, P6 ;  /* 0x0000000b0c0b0211 */ /* 0x000fe400030f0c10 */
[----:B------:R-:W0:Y:S01]  /*0e20*/  @P5 LDC.64 R12, c[0x0][0x270] ;  /* 0x00009c00ff0c5b82 */ /* 0x000e220000000a00 */
[----:B------:R-:W-:Y:S01]  /*0e30*/  HFMA2.MMA R16, -RZ, RZ, 0, 0 ;  /* 0x00000000ff107435 */ /* 0x000fe200000001ff */
[----:B------:R-:W-:-:S09]  /*0e40*/  FADD.FTZ R24, R17, R24 ;  /* 0x0000001811187221 */ /* 0x000fd20000010000 */
[----:B------:R1:W2:Y:S02]  /*0e50*/  @P0 LDG.E R16, desc[UR8][R10.64] ;  /* 0x000000080a100981 */ /* 0x0002a4000c1e1900 */
[----:B-1----:R-:W-:Y:S02]  /*0e60*/  @P5 MOV R10, R20 ;  /* 0x00000014000a5202 */ /* 0x002fe40000000f00 */
[----:B------:R-:W-:Y:S01]  /*0e70*/  @P5 MOV R11, R19 ;  /* 0x00000013000b5202 */ /* 0x000fe20000000f00 */
[----:B0-----:R-:W-:-:S04]  /*0e80*/  @P5 IMAD R17, R35, R12, RZ ;  /* 0x0000000c23115224 */ /* 0x001fc800078e02ff */
[C---:B------:R-:W-:Y:S02]  /*0e90*/  @P5 IMAD R17, R29.reuse, R13, R17 ;  /* 0x0000000d1d115224 */ /* 0x040fe400078e0211 */
[----:B------:R-:W-:Y:S02]  /*0ea0*/  @P5 IMAD.WIDE.U32 R12, R29, R12, R10 ;  /* 0x0000000c1d0c5225 */ /* 0x000fe400078e000a */
[----:B------:R-:W0:Y:S03]  /*0eb0*/  @P5 LDC.64 R10, c[0x0][0x220] ;  /* 0x00008800ff0a5b82 */ /* 0x000e260000000a00 */
[----:B------:R-:W-:Y:S02]  /*0ec0*/  @P5 IADD3 R17, R13, R17, RZ ;  /* 0x000000110d115210 */ /* 0x000fe40007ffe0ff */
[----:B0-----:R-:W-:-:S04]  /*0ed0*/  @P5 LEA R10, P0, R12, R10, 0x1 ;  /* 0x0000000a0c0a5211 */ /* 0x001fc800078008ff */
[----:B------:R-:W-:Y:S01]  /*0ee0*/  @P5 LEA.HI.X R11, R12, R11, R17, 0x1, P0 ;  /* 0x0000000b0c0b5211 */ /* 0x000fe200000f0c11 */
[----:B------:R-:W-:-:S10]  /*0ef0*/  HFMA2.MMA R17, -RZ, RZ, 0, 0 ;  /* 0x00000000ff117435 */ /* 0x000fd400000001ff */
[----:B------:R-:W3:Y:S01]  /*0f00*/  @P5 LDG.E R17, desc[UR8][R10.64] ;  /* 0x000000080a115981 */ /* 0x000ee2000c1e1900 */
[----:B------:R-:W-:Y:S01]  /*0f10*/  FADD.FTZ R14, R14, R15 ;  /* 0x0000000f0e0e7221 */ /* 0x000fe20000010000 */
[----:B------:R-:W-:-:S03]  /*0f20*/  FADD.FTZ R24, R24, R8 ;  /* 0x0000000818187221 */ /* 0x000fc60000010000 */
[----:B------:R-:W-:Y:S01]  /*0f30*/  FADD.FTZ R9, R14, R9 ;  /* 0x000000090e097221 */ /* 0x000fe20000010000 */
[C---:B------:R-:W-:Y:S02]  /*0f40*/  ISETP.GT.AND P0, PT, R37.reuse, 0x1e, PT ;  /* 0x0000001e2500780c */ /* 0x040fe40003f04270 */
[----:B------:R-:W-:Y:S02]  /*0f50*/  ISETP.NE.AND P6, PT, R37, RZ, PT ;  /* 0x000000ff2500720c */ /* 0x000fe40003fc5270 */
[----:B------:R-:W-:Y:S01]  /*0f60*/  ISETP.NE.AND P5, PT, R33, RZ, PT ;  /* 0x000000ff2100720c */ /* 0x000fe20003fa5270 */
[----:B------:R-:W-:Y:S01]  /*0f70*/  BSSY B0, `(.L_x_2495) ;  /* 0x000003f000007945 */ /* 0x000fe20003800000 */
[--C-:B--2---:R-:W-:Y:S02]  /*0f80*/  HADD2.F32 R13, -RZ, R16.reuse.H1_H1 ;  /* 0x30000010ff0d7230 */ /* 0x104fe40000004100 */
[----:B------:R-:W-:-:S03]  /*0f90*/  HADD2.F32 R12, -RZ, R16.H0_H0 ;  /* 0x20000010ff0c7230 */ /* 0x000fc60000004100 */
[----:B------:R-:W-:Y:S02]  /*0fa0*/  FMUL.FTZ R15, R13, R13 ;  /* 0x0000000d0d0f7220 */ /* 0x000fe40000410000 */
[C---:B------:R-:W-:Y:S02]  /*0fb0*/  FADD.FTZ R13, R12.reuse, R13 ;  /* 0x0000000d0c0d7221 */ /* 0x040fe40000010000 */
[----:B------:R-:W-:Y:S02]  /*0fc0*/  FFMA.FTZ R12, R12, R12, R15 ;  /* 0x0000000c0c0c7223 */ /* 0x000fe4000001000f */
[----:B------:R-:W-:Y:S02]  /*0fd0*/  FADD.FTZ R24, R24, R13 ;  /* 0x0000000d18187221 */ /* 0x000fe40000010000 */
[----:B------:R-:W-:Y:S01]  /*0fe0*/  FADD.FTZ R9, R9, R12 ;  /* 0x0000000c09097221 */ /* 0x000fe20000010000 */
[--C-:B---3--:R-:W-:Y:S02]  /*0ff0*/  HADD2.F32 R8, -RZ, R17.reuse.H1_H1 ;  /* 0x30000011ff087230 */ /* 0x108fe40000004100 */
[----:B------:R-:W-:-:S03]  /*1000*/  HADD2.F32 R15, -RZ, R17.H0_H0 ;  /* 0x20000011ff0f7230 */ /* 0x000fc60000004100 */
[----:B------:R-:W-:Y:S02]  /*1010*/  FMUL.FTZ R10, R8, R8 ;  /* 0x00000008080a7220 */ /* 0x000fe40000410000 */
[C---:B------:R-:W-:Y:S02]  /*1020*/  FADD.FTZ R11, R15.reuse, R8 ;  /* 0x000000080f0b7221 */ /* 0x040fe40000010000 */
        /* <DEDUP_REMOVED lines=34> */
[----:B------:R-:W2:Y:S01]  /*1250*/  LDS.128 R8, [UR6+0x20] ;  /* 0x00002006ff087984 */ /* 0x000ea20008000c00 */
[----:B-1----:R-:W-:Y:S01]  /*1260*/  FADD.FTZ R12, R24, R12 ;  /* 0x0000000c180c7221 */ /* 0x002fe20000010000 */
[----:B0-----:R-:W-:-:S03]  /*1270*/  FADD.FTZ R24, R25, R13 ;  /* 0x0000000d19187221 */ /* 0x001fc60000010000 */
[----:B------:R-:W-:Y:S01]  /*1280*/  FADD.FTZ R13, R12, R14 ;  /* 0x0000000e0c0d7221 */ /* 0x000fe20000010000 */
[----:B------:R-:W-:-:S03]  /*1290*/  FADD.FTZ R24, R24, R15 ;  /* 0x0000000f18187221 */ /* 0x000fc60000010000 */
[----:B--2---:R-:W-:Y:S01]  /*12a0*/  FADD.FTZ R25, R13, R8 ;  /* 0x000000080d197221 */ /* 0x004fe20000010000 */
[----:B------:R-:W-:Y:S01]  /*12b0*/  FADD.FTZ R8, R24, R9 ;  /* 0x0000000918087221 */ /* 0x000fe20000010000 */
[----:B------:R-:W0:Y:S02]  /*12c0*/  LDS.128 R12, [UR6+0x30] ;  /* 0x00003006ff0c7984 */ /* 0x000e240008000c00 */
[----:B------:R-:W-:Y:S01]  /*12d0*/  FADD.FTZ R9, R25, R10 ;  /* 0x0000000a19097221 */ /* 0x000fe20000010000 */
[----:B------:R-:W-:Y:S01]  /*12e0*/  FADD.FTZ R8, R8, R11 ;  /* 0x0000000b08087221 */ /* 0x000fe20000010000 */
[----:B------:R-:W1:Y:S02]  /*12f0*/  LDS.64 R24, [UR6+0x40] ;  /* 0x00004006ff187984 */ /* 0x000e640008000a00 */
[----:B0-----:R-:W-:Y:S01]  /*1300*/  FADD.FTZ R9, R9, R12 ;  /* 0x0000000c09097221 */ /* 0x001fe20000010000 */
[----:B------:R-:W-:-:S03]  /*1310*/  FADD.FTZ R8, R8, R13 ;  /* 0x0000000d08087221 */ /* 0x000fc60000010000 */
[----:B------:R-:W-:Y:S01]  /*1320*/  FADD.FTZ R9, R9, R14 ;  /* 0x0000000e09097221 */ /* 0x000fe20000010000 */
[----:B------:R-:W-:-:S03]  /*1330*/  FADD.FTZ R8, R8, R15 ;  /* 0x0000000f08087221 */ /* 0x000fc60000010000 */
[----:B-1----:R-:W-:Y:S01]  /*1340*/  FADD.FTZ R24, R9, R24 ;  /* 0x0000001809187221 */ /* 0x002fe20000010000 */
[----:B------:R-:W-:-:S07]  /*1350*/  FADD.FTZ R25, R8, R25 ;  /* 0x0000001908197221 */ /* 0x000fce0000010000 */
.L_x_2496:
[----:B------:R-:W-:Y:S05]  /*1360*/  BSYNC B0 ;  /* 0x0000000000007941 */ /* 0x000fea0003800000 */
.L_x_2495:
[----:B------:R-:W1:Y:S02]  /*1370*/  LDC R8, c[0x0][0xc] ;  /* 0x00000300ff087b82 */ /* 0x000e640000000800 */
        /* <DEDUP_REMOVED lines=27> */
[----:B-1----:R-:W-:-:S04]  /*1530*/  SEL R14, R8, RZ, !P0 ;  /* 0x000000ff080e7207 */ /* 0x002fc80004000000 */
[----:B------:R-:W-:-:S13]  /*1540*/  ISETP.NE.AND P0, PT, R14, -0x1, PT ;  /* 0xffffffff0e00780c */ /* 0x000fda0003f05270 */
[----:B--2---:R-:W-:Y:S05]  /*1550*/  @!P0 BRA `(.L_x_2498) ;  /* 0x0000000000148947 */ /* 0x004fea0003800000 */
.L_x_2499:
[----:B------:R-:W2:Y:S04]  /*1560*/  LDG.E.STRONG.GPU R9, desc[UR8][R10.64] ;  /* 0x000000080a097981 */ /* 0x000ea8000c1ef900 */
[----:B--2---:R-:W-:Y:S01]  /*1570*/  CCTL.IVALL ;  /* 0x00000000ff00798f */ /* 0x004fe20002000000 */
[----:B------:R-:W-:Y:S05]  /*1580*/  YIELD ;  /* 0x0000000000007946 */ /* 0x000fea0003800000 */
[----:B------:R-:W-:-:S13]  /*1590*/  ISETP.NE.AND P0, PT, R9, R14, PT ;  /* 0x0000000e0900720c */ /* 0x000fda0003f05270 */
[----:B------:R-:W-:Y:S05]  /*15a0*/  @P0 BRA `(.L_x_2499) ;  /* 0xfffffffc00ec0947 */ /* 0x000fea000383ffff */
.L_x_2498:
        /* <DEDUP_REMOVED lines=17> */
.L_x_2503:
[----:B------:R-:W-:-:S13]  /*16c0*/  ISETP.EQ.OR P6, PT, R10, UR10, P5 ;  /* 0x0000000a0a007c0c */ /* 0x000fda000afc2670 */
[----:B------:R-:W-:-:S04]  /*16d0*/  @!P6 IMAD R15, R10, UR11, R0 ;  /* 0x0000000b0a0fec24 */ /* 0x000fc8000f8e0200 */
[----:B------:R-:W-:-:S06]  /*16e0*/  @!P6 IMAD.WIDE.U32 R14, R15, 0x8, R12 ;  /* 0x000000080f0ee825 */ /* 0x000fcc00078e000c */
[----:B------:R-:W0:Y:S01]  /*16f0*/  @!P6 LDG.E.64 R14, desc[UR8][R14.64] ;  /* 0x000000080e0ee981 */ /* 0x000e22000c1e1b00 */
[----:B------:R-:W-:Y:S01]  /*1700*/  IADD3 R11, R10, 0x1, RZ ;  /* 0x000000010a0b7810 */ /* 0x000fe20007ffe0ff */
[----:B0-----:R-:W-:Y:S01]  /*1710*/  @!P6 FADD.FTZ R24, R24, R14 ;  /* 0x0000000e1818e221 */ /* 0x001fe20000010000 */
        /* <DEDUP_REMOVED lines=109> */
.L_x_2502:
[----:B------:R-:W-:-:S13]  /*1df0*/  ISETP.GT.AND P6, PT, R9, 0x4, PT ;  /* 0x000000040900780c */ /* 0x000fda0003fc4270 */
[----:B------:R-:W-:Y:S05]  /*1e00*/  @!P6 BRA `(.L_x_2504) ;  /* 0x0000000000ece947 */ /* 0x000fea0003800000 */
[----:B------:R-:W-:-:S13]  /*1e10*/  ISETP.EQ.OR P0, PT, R10, UR10, P5 ;  /* 0x0000000a0a007c0c */ /* 0x000fda000af02670 */
[----:B------:R-:W-:-:S04]  /*1e20*/  @!P0 IMAD R15, R10, UR11, R0 ;  /* 0x0000000b0a0f8c24 */ /* 0x000fc8000f8e0200 */
[----:B------:R-:W-:-:S06]  /*1e30*/  @!P0 IMAD.WIDE.U32 R14, R15, 0x8, R12 ;  /* 0x000000080f0e8825 */ /* 0x000fcc00078e000c */
[----:B------:R-:W0:Y:S01]  /*1e40*/  @!P0 LDG.E.64 R14, desc[UR8][R14.64] ;  /* 0x000000080e0e8981 */ /* 0x000e22000c1e1b00 */
[----:B------:R-:W-:-:S04]  /*1e50*/  IADD3 R11, R10, 0x1, RZ ;  /* 0x000000010a0b7810 */ /* 0x000fc80007ffe0ff */
[----:B------:R-:W-:-:S13]  /*1e60*/  ISETP.EQ.OR P6, PT, R11, UR10, P5 ;  /* 0x0000000a0b007c0c */ /* 0x000fda000afc2670 */
[----:B------:R-:W-:Y:S02]  /*1e70*/  @!P6 IMAD R11, R11, UR11, R0 ;  /* 0x0000000b0b0bec24 */ /* 0x000fe4000f8e0200 */
[----:B0-----:R-:W-:Y:S01]  /*1e80*/  @!P0 FADD.FTZ R24, R24, R14 ;  /* 0x0000000e18188221 */ /* 0x001fe20000010000 */
[----:B------:R-:W-:Y:S01]  /*1e90*/  @!P0 FADD.FTZ R25, R25, R15 ;  /* 0x0000000f19198221 */ /* 0x000fe20000010000 */
[----:B------:R-:W-:-:S06]  /*1ea0*/  @!P6 IMAD.WIDE.U32 R14, R11, 0x8, R12 ;  /* 0x000000080b0ee825 */ /* 0x000fcc00078e000c */
[----:B------:R-:W2:Y:S01]  /*1eb0*/  @!P6 LDG.E.64 R14, desc[UR8][R14.64] ;  /* 0x000000080e0ee981 */ /* 0x000ea2000c1e1b00 */
[----:B------:R-:W-:-:S04]  /*1ec0*/  IADD3 R11, R10, 0x2, RZ ;  /* 0x000000020a0b7810 */ /* 0x000fc80007ffe0ff */
[----:B------:R-:W-:-:S13]  /*1ed0*/  ISETP.EQ.OR P0, PT, R11, UR10, P5 ;  /* 0x0000000a0b007c0c */ /* 0x000fda000af02670 */
[----:B------:R-:W-:Y:S02]  /*1ee0*/  @!P0 IMAD R11, R11, UR11, R0 ;  /* 0x0000000b0b0b8c24 */ /* 0x000fe4000f8e0200 */
[----:B--2---:R-:W-:Y:S01]  /*1ef0*/  @!P6 FADD.FTZ R24, R24, R14 ;  /* 0x0000000e1818e221 */ /* 0x004fe20000010000 */
        /* <DEDUP_REMOVED lines=44> */
.L_x_2504:
[----:B------:R-:W-:-:S13]  /*21c0*/  ISETP.NE.OR P0, PT, R9, RZ, P0 ;  /* 0x000000ff0900720c */ /* 0x000fda0000705670 */
[----:B------:R-:W-:Y:S05]  /*21d0*/  @!P0 BRA `(.L_x_2500) ;  /* 0x00000000007c8947 */ /* 0x000fea0003800000 */
.L_x_2501:
        /* <DEDUP_REMOVED lines=31> */
.L_x_2500:
        /* <DEDUP_REMOVED lines=11> */
.L_x_2506:
[----:B------:R-:W-:Y:S05]  /*2480*/  BSYNC B0 ;  /* 0x0000000000007941 */ /* 0x000fea0003800000 */
.L_x_2505:
        /* <DEDUP_REMOVED lines=16> */
.L_x_2497:
        /* <DEDUP_REMOVED lines=9> */
[----:B------:R-:W-:Y:S01]  /*2620*/  SHF.L.U32 R12, R22, 0x2, RZ ;  /* 0x00000002160c7819 */ /* 0x000fe200000006ff */
[----:B------:R-:W-:-:S10]  /*2630*/  ULDC.64 UR18, c[0x0][0x230] ;  /* 0x00008c0000127ab9 */ /* 0x000fd40000000a00 */
[----:B------:R-:W2:Y:S01]  /*2640*/  @!P0 LDC.64 R10, c[0x0][0x218] ;  /* 0x00008600ff0a8b82 */ /* 0x000ea20000000a00 */
[----:B------:R-:W-:Y:S01]  /*2650*/  @!P0 FMUL.FTZ R9, R25, UR14 ;  /* 0x0000000e19098c20 */ /* 0x000fe20008410000 */
[----:B------:R-:W-:Y:S01]  /*2660*/  @!P0 FMUL.FTZ R8, R24, UR14 ;  /* 0x0000000e18088c20 */ /* 0x000fe20008410000 */
[----:B-1----:R-:W-:-:S09]  /*2670*/  ULEA UR6, UR7, UR6, 0x18 ;  /* 0x0000000607067291 */ /* 0x002fd2000f8ec03f */
[----:B------:R-:W-:Y:S01]  /*2680*/  @!P5 STS.64 [UR6+0x50], R24 ;  /* 0x00005018ff00d988 */ /* 0x000fe20008000a06 */
[----:B--2---:R-:W-:Y:S01]  /*2690*/  @!P0 IMAD.WIDE R10, R13, 0x8, R10 ;  /* 0x000000080d0a8825 */ /* 0x004fe200078e020a */
[----:B------:R-:W-:-:S04]  /*26a0*/  SHF.R.S32.HI R13, RZ, 0x1f, R22 ;  /* 0x0000001fff0d7819 */ /* 0x000fc80000011416 */
[----:B------:R1:W-:Y:S01]  /*26b0*/  @!P0 STG.E.64 desc[UR8][R10.64], R8 ;  /* 0x000000080a008986 */ /* 0x0003e2000c101b08 */
[----:B------:R-:W-:Y:S01]  /*26c0*/  SHF.L.U64.HI R22, R22, 0x2, R13 ;  /* 0x0000000216167819 */ /* 0x000fe2000001020d */
[----:B------:R-:W-:Y:S01]  /*26d0*/  BAR.SYNC.DEFER_BLOCKING 0x0 ;  /* 0x0000000000007b1d */ /* 0x000fe20000010000 */
[C---:B-1----:R-:W-:Y:S02]  /*26e0*/  IADD3 R10, P0, R12.reuse, UR16, RZ ;  /* 0x000000100c0a7c10 */ /* 0x042fe4000ff1e0ff */
[----:B------:R-:W-:Y:S02]  /*26f0*/  IADD3 R8, P6, R12, UR18, RZ ;  /* 0x000000120c087c10 */ /* 0x000fe4000ffde0ff */
[C---:B------:R-:W-:Y:S02]  /*2700*/  IADD3.X R11, R22.reuse, UR17, RZ, P0, !PT ;  /* 0x00000011160b7c10 */ /* 0x040fe400087fe4ff */
[----:B------:R-:W-:-:S04]  /*2710*/  IADD3.X R9, R22, UR19, RZ, P6, !PT ;  /* 0x0000001316097c10 */ /* 0x000fc8000b7fe4ff */
[----:B------:R-:W2:Y:S04]  /*2720*/  LDG.E.64 R10, desc[UR8][R10.64] ;  /* 0x000000080a0a7981 */ /* 0x000ea8000c1e1b00 */
[----:B------:R-:W2:Y:S01]  /*2730*/  LDG.E.64 R8, desc[UR8][R8.64] ;  /* 0x0000000808087981 */ /* 0x000ea2000c1e1b00 */
[----:B------:R-:W-:Y:S01]  /*2740*/  ISETP.NE.AND P6, PT, RZ, UR13, PT ;  /* 0x0000000dff007c0c */ /* 0x000fe2000bfc5270 */
[----:B------:R-:W-:Y:S02]  /*2750*/  HADD2.F32 R15, -RZ, R26.H1_H1 ;  /* 0x3000001aff0f7230 */ /* 0x000fe40000004100 */
[----:B------:R-:W1:Y:S01]  /*2760*/  LDS.64 R12, [UR6+0x50] ;  /* 0x00005006ff0c7984 */ /* 0x000e620008000a00 */
[--C-:B------:R-:W-:Y:S02]  /*2770*/  HADD2.F32 R23, -RZ, R3.reuse.H0_H0 ;  /* 0x20000003ff177230 */ /* 0x100fe40000004100 */
[----:B0-----:R-:W-:-:S02]  /*2780*/  HADD2.F32 R24, -RZ, R3.H1_H1 ;  /* 0x30000003ff187230 */ /* 0x001fc40000004100 */
[----:B-1----:R-:W-:-:S04]  /*2790*/  FMUL.FTZ R22, R12, UR14 ;  /* 0x0000000e0c167c20 */ /* 0x002fc80008410000 */
[----:B------:R-:W-:Y:S01]  /*27a0*/  FMUL.FTZ R12, R22, R22 ;  /* 0x00000016160c7220 */ /* 0x000fe20000410000 */
[----:B------:R-:W-:-:S03]  /*27b0*/  FADD.FTZ R14, R15, -R22 ;  /* 0x800000160f0e7221 */ /* 0x000fc60000010000 */
[----:B------:R-:W-:Y:S01]  /*27c0*/  FFMA.FTZ R12, R13, UR14, -R12 ;  /* 0x0000000e0d0c7c23 */ /* 0x000fe2000801080c */
[----:B------:R-:W-:-:S04]  /*27d0*/  HADD2.F32 R13, -RZ, R26.H0_H0 ;  /* 0x2000001aff0d7230 */ /* 0x000fc80000004100 */
[----:B------:R-:W-:Y:S01]  /*27e0*/  FSETP.GTU.FTZ.AND P0, PT, R12, RZ, PT ;  /* 0x000000ff0c00720b */ /* 0x000fe20003f1c000 */
[----:B------:R-:W-:-:S12]  /*27f0*/  FADD.FTZ R13, R13, -R22 ;  /* 0x800000160d0d7221 */ /* 0x000fd80000010000 */
        /* <DEDUP_REMOVED lines=9> */
[----:B------:R-:W-:-:S03]  /*2890*/  FMUL.FTZ R14, R14, UR6 ;  /* 0x000000060e0e7c20 */ /* 0x000fc60008410000 */
        /* <DEDUP_REMOVED lines=13> */
.L_x_2507:
[----:B------:R-:W-:Y:S04]  /*2970*/  BSSY B0, `(.L_x_2508) ;  /* 0x000000e000007945 */ /* 0x000fe80003800000 */
[----:B------:R-:W-:Y:S05]  /*2980*/  @P4 BRA `(.L_x_2509) ;  /* 0x0000000000304947 */ /* 0x000fea0003800000 */
[----:B------:R-:W-:Y:S01]  /*2990*/  ULDC.64 UR14, c[0x0][0x270] ;  /* 0x00009c00000e7ab9 */ /* 0x000fe20000000a00 */
[----:B------:R-:W-:Y:S01]  /*29a0*/  MOV R12, R20 ;  /* 0x00000014000c7202 */ /* 0x000fe20000000f00 */
[----:B------:R-:W-:Y:S01]  /*29b0*/  IMAD R31, R31, UR14, RZ ;  /* 0x0000000e1f1f7c24 */ /* 0x000fe2000f8e02ff */
[----:B------:R-:W-:Y:S02]  /*29c0*/  MOV R13, R19 ;  /* 0x00000013000d7202 */ /* 0x000fe40000000f00 */
[----:B------:R-:W-:Y:S01]  /*29d0*/  F2FP.F16.F32.PACK_AB R3, R25, R3 ;  /* 0x000000031903723e */ /* 0x000fe200000000ff */
[C---:B------:R-:W-:Y:S02]  /*29e0*/  IMAD R31, R2.reuse, UR15, R31 ;  /* 0x0000000f021f7c24 */ /* 0x040fe4000f8e021f */
[----:B------:R-:W-:Y:S01]  /*29f0*/  IMAD.WIDE.U32 R12, R2, UR14, R12 ;  /* 0x0000000e020c7c25 */ /* 0x000fe2000f8e000c */
[----:B------:R-:W-:-:S04]  /*2a00*/  ULDC.64 UR14, c[0x0][0x210] ;  /* 0x00008400000e7ab9 */ /* 0x000fc80000000a00 */
[----:B------:R-:W-:Y:S02]  /*2a10*/  IADD3 R31, R13, R31, RZ ;  /* 0x0000001f0d1f7210 */ /* 0x000fe40007ffe0ff */
[----:B------:R-:W-:-:S04]  /*2a20*/  LEA R14, P0, R12, UR14, 0x1 ;  /* 0x0000000e0c0e7c11 */ /* 0x000fc8000f8008ff */
[----:B------:R-:W-:-:S05]  /*2a30*/  LEA.HI.X R15, R12, UR15, R31, 0x1, P0 ;  /* 0x0000000f0c0f7c11 */ /* 0x000fca00080f0c1f */
[----:B------:R0:W-:Y:S04]  /*2a40*/  STG.E desc[UR8][R14.64], R3 ;  /* 0x000000030e007986 */ /* 0x0001e8000c101908 */
.L_x_2509:
[----:B------:R-:W-:Y:S05]  /*2a50*/  BSYNC B0 ;  /* 0x0000000000007941 */ /* 0x000fea0003800000 */
.L_x_2508:
[--C-:B------:R-:W-:Y:S02]  /*2a60*/  HADD2.F32 R25, -RZ, R4.reuse.H0_H0 ;  /* 0x20000004ff197230 */ /* 0x100fe40000004100 */
[--C-:B------:R-:W-:Y:S01]  /*2a70*/  FADD.FTZ R23, R23, -R22.reuse ;  /* 0x8000001617177221 */ /* 0x100fe20000010000 */
[----:B------:R-:W-:Y:S02]  /*2a80*/  HADD2.F32 R13, -RZ, R4.H1_H1 ;  /* 0x30000004ff0d7230 */ /* 0x000fe40000004100 */
[--C-:B------:R-:W-:Y:S01]  /*2a90*/  FADD.FTZ R24, R24, -R22.reuse ;  /* 0x8000001618187221 */ /* 0x100fe20000010000 */
[----:B0-----:R-:W-:Y:S01]  /*2aa0*/  IADD3 R3, R2, 0x80, RZ ;  /* 0x0000008002037810 */ /* 0x001fe20007ffe0ff */
[--C-:B------:R-:W-:Y:S01]  /*2ab0*/  FADD.FTZ R25, R25, -R22.reuse ;  /* 0x8000001619197221 */ /* 0x100fe20000010000 */
[----:B------:R-:W-:Y:S01]  /*2ac0*/  FMUL.FTZ R23, R23, UR6 ;  /* 0x0000000617177c20 */ /* 0x000fe20008410000 */
[----:B------:R-:W-:Y:S01]  /*2ad0*/  FADD.FTZ R4, R13, -R22 ;  /* 0x800000160d047221 */ /* 0x000fe20000010000 */
[----:B------:R-:W-:Y:S01]  /*2ae0*/  FMUL.FTZ R24, R24, UR6 ;  /* 0x0000000618187c20 */ /* 0x000fe20008410000 */
[----:B------:R-:W-:Y:S01]  /*2af0*/  ULDC.64 UR16, c[0x0][0x278] ;  /* 0x00009e0000107ab9 */ /* 0x000fe20000000a00 */
[----:B------:R-:W-:Y:S01]  /*2b00*/  FMUL.FTZ R25, R25, UR6 ;  /* 0x0000000619197c20 */ /* 0x000fe20008410000 */
[----:B------:R-:W-:Y:S01]  /*2b10*/  ISETP.GE.U32.AND P0, PT, R3, UR16, PT ;  /* 0x0000001003007c0c */ /* 0x000fe2000bf06070 */
[----:B------:R-:W-:Y:S01]  /*2b20*/  FMUL.FTZ R4, R4, UR6 ;  /* 0x0000000604047c20 */ /* 0x000fe20008410000 */
[----:B------:R-:W-:Y:S01]  /*2b30*/  FFMA.FTZ R23, R10, R23, R8 ;  /* 0x000000170a177223 */ /* 0x000fe20000010008 */
[----:B------:R-:W-:Y:S01]  /*2b40*/  FFMA.FTZ R24, R11, R24, R9 ;  /* 0x000000180b187223 */ /* 0x000fe20000010009 */
[----:B------:R-:W-:Y:S09]  /*2b50*/  @!P6 BRA `(.L_x_2510) ;  /* 0x000000000028e947 */ /* 0x000ff20003800000 */
        /* <DEDUP_REMOVED lines=10> */
.L_x_2510:
[----:B------:R-:W-:Y:S04]  /*2c00*/  BSSY B0, `(.L_x_2511) ;  /* 0x000000e000007945 */ /* 0x000fe80003800000 */
[----:B------:R-:W-:Y:S05]  /*2c10*/  @!P1 BRA `(.L_x_2512) ;  /* 0x0000000000309947 */ /* 0x000fea0003800000 */
        /* <DEDUP_REMOVED lines=12> */
.L_x_2512:
[----:B------:R-:W-:Y:S05]  /*2ce0*/  BSYNC B0 ;  /* 0x0000000000007941 */ /* 0x000fea0003800000 */
.L_x_2511:
[----:B0-----:R-:W-:Y:S01]  /*2cf0*/  SHF.R.S32.HI R23, RZ, 0x1f, R3 ;  /* 0x0000001fff177819 */ /* 0x001fe20000011403 */
        /* <DEDUP_REMOVED lines=13> */
.L_x_2513:
[----:B------:R-:W-:Y:S04]  /*2dd0*/  BSSY B0, `(.L_x_2514) ;  /* 0x0000010000007945 */ /* 0x000fe80003800000 */
[----:B------:R-:W-:Y:S05]  /*2de0*/  @!P3 BRA `(.L_x_2515) ;  /* 0x000000000038b947 */ /* 0x000fea0003800000 */
[----:B------:R-:W-:Y:S01]  /*2df0*/  IADD3 R31, R2, 0x40, RZ ;  /* 0x00000040021f7810 */ /* 0x000fe20007ffe0ff */
[----:B------:R-:W-:Y:S01]  /*2e00*/  ULDC.64 UR14, c[0x0][0x270] ;  /* 0x00009c00000e7ab9 */ /* 0x000fe20000000a00 */
[----:B------:R-:W-:Y:S02]  /*2e10*/  MOV R13, R19 ;  /* 0x00000013000d7202 */ /* 0x000fe40000000f00 */
[----:B------:R-:W-:Y:S02]  /*2e20*/  SHF.R.S32.HI R12, RZ, 0x1f, R31 ;  /* 0x0000001fff0c7819 */ /* 0x000fe4000001141f */
[----:B------:R-:W-:-:S03]  /*2e30*/  F2FP.F16.F32.PACK_AB R25, R4, R25 ;  /* 0x000000190419723e */ /* 0x000fc600000000ff */
[----:B------:R-:W-:-:S04]  /*2e40*/  IMAD R12, R12, UR14, RZ ;  /* 0x0000000e0c0c7c24 */ /* 0x000fc8000f8e02ff */
        /* <DEDUP_REMOVED lines=8> */
.L_x_2515:
[----:B------:R-:W-:Y:S05]  /*2ed0*/  BSYNC B0 ;  /* 0x0000000000007941 */ /* 0x000fea0003800000 */
.L_x_2514:
[--C-:B------:R-:W-:Y:S01]  /*2ee0*/  HADD2.F32 R13, -RZ, R5.reuse.H0_H0 ;  /* 0x20000005ff0d7230 */ /* 0x100fe20000004100 */
[----:B------:R-:W-:Y:S01]  /*2ef0*/  ISETP.GE.AND.EX P4, PT, R23, UR17, PT, P0 ;  /* 0x0000001117007c0c */ /* 0x000fe2000bf86300 */
[----:B------:R-:W-:Y:S01]  /*2f00*/  HADD2.F32 R5, -RZ, R5.H1_H1 ;  /* 0x30000005ff057230 */ /* 0x000fe20000004100 */
[----:B------:R-:W-:Y:S01]  /*2f10*/  ISETP.GE.U32.AND P0, PT, R28, UR16, PT ;  /* 0x000000101c007c0c */ /* 0x000fe2000bf06070 */
[--C-:B0-----:R-:W-:Y:S02]  /*2f20*/  HADD2.F32 R15, -RZ, R7.reuse.H0_H0 ;  /* 0x20000007ff0f7230 */ /* 0x101fe40000004100 */
[--C-:B------:R-:W-:Y:S01]  /*2f30*/  FADD.FTZ R4, R13, -R22.reuse ;  /* 0x800000160d047221 */ /* 0x100fe20000010000 */
[----:B------:R-:W-:Y:S02]  /*2f40*/  HADD2.F32 R7, -RZ, R7.H1_H1 ;  /* 0x30000007ff077230 */ /* 0x000fe40000004100 */
[--C-:B------:R-:W-:Y:S01]  /*2f50*/  FADD.FTZ R5, R5, -R22.reuse ;  /* 0x8000001605057221 */ /* 0x100fe20000010000 */
[----:B------:R-:W-:Y:S01]  /*2f60*/  ISETP.LT.U32.AND P4, PT, R33, 0x100, !P4 ;  /* 0x000001002100780c */ /* 0x000fe20006781070 */
[--C-:B------:R-:W-:Y:S01]  /*2f70*/  FADD.FTZ R15, R15, -R22.reuse ;  /* 0x800000160f0f7221 */ /* 0x100fe20000010000 */
[----:B------:R-:W-:Y:S01]  /*2f80*/  FADD.FTZ R14, R7, -R22 ;  /* 0x80000016070e7221 */ /* 0x000fe20000010000 */
[----:B------:R-:W-:Y:S01]  /*2f90*/  FMUL.FTZ R7, R4, UR6 ;  /* 0x0000000604077c20 */ /* 0x000fe20008410000 */
[----:B------:R-:W-:Y:S01]  /*2fa0*/  FMUL.FTZ R24, R5, UR6 ;  /* 0x0000000605187c20 */ /* 0x000fe20008410000 */
[----:B------:R-:W-:Y:S01]  /*2fb0*/  FMUL.FTZ R15, R15, UR6 ;  /* 0x000000060f0f7c20 */ /* 0x000fe20008410000 */
[----:B------:R-:W-:Y:S01]  /*2fc0*/  FMUL.FTZ R14, R14, UR6 ;  /* 0x000000060e0e7c20 */ /* 0x000fe20008410000 */
        /* <DEDUP_REMOVED lines=13> */
.L_x_2516:
        /* <DEDUP_REMOVED lines=16> */
.L_x_2518:
[----:B------:R-:W-:Y:S05]  /*31a0*/  BSYNC B0 ;  /* 0x0000000000007941 */ /* 0x000fea0003800000 */
.L_x_2517:
        /* <DEDUP_REMOVED lines=14> */
.L_x_2519:
[----:B------:R-:W-:Y:S04]  /*3290*/  BSSY B0, `(.L_x_2520) ;  /* 0x000000e000007945 */ /* 0x000fe80003800000 */
[----:B------:R-:W-:Y:S05]  /*32a0*/  @!P4 BRA `(.L_x_2521) ;  /* 0x000000000030c947 */ /* 0x000fea0003800000 */
        /* <DEDUP_REMOVED lines=12> */
.L_x_2521:
[----:B------:R-:W-:Y:S05]  /*3370*/  BSYNC B0 ;  /* 0x0000000000007941 */ /* 0x000fea0003800000 */
.L_x_2520:
[--C-:B------:R-:W-:Y:S01]  /*3380*/  HADD2.F32 R3, -RZ, R6.reuse.H0_H0 ;  /* 0x20000006ff037230 */ /* 0x100fe20000004100 */
[----:B------:R-:W-:Y:S01]  /*3390*/  ISETP.GE.U32.AND P4, PT, R27, UR16, PT ;  /* 0x000000101b007c0c */ /* 0x000fe2000bf86070 */
[----:B------:R-:W-:Y:S01]  /*33a0*/  HADD2.F32 R5, -RZ, R6.H1_H1 ;  /* 0x30000006ff057230 */ /* 0x000fe20000004100 */
[----:B------:R-:W-:Y:S01]  /*33b0*/  ISETP.GE.U32.AND P5, PT, R29, UR16, PT ;  /* 0x000000101d007c0c */ /* 0x000fe2000bfa6070 */
[--C-:B0-----:R-:W-:Y:S02]  /*33c0*/  HADD2.F32 R13, -RZ, R16.reuse.H0_H0 ;  /* 0x20000010ff0d7230 */ /* 0x101fe40000004100 */
[--C-:B------:R-:W-:Y:S01]  /*33d0*/  FADD.FTZ R3, R3, -R22.reuse ;  /* 0x8000001603037221 */ /* 0x100fe20000010000 */
[----:B------:R-:W-:Y:S02]  /*33e0*/  HADD2.F32 R15, -RZ, R16.H1_H1 ;  /* 0x30000010ff0f7230 */ /* 0x000fe40000004100 */
[----:B------:R-:W-:Y:S01]  /*33f0*/  FADD.FTZ R4, R5, -R22 ;  /* 0x8000001605047221 */ /* 0x000fe20000010000 */
[----:B------:R-:W-:-:S02]  /*3400*/  HADD2.F32 R23, -RZ, R17.H0_H0 ;  /* 0x20000011ff177230 */ /* 0x000fc40000004100 */
[--C-:B------:R-:W-:Y:S01]  /*3410*/  FADD.FTZ R5, R13, -R22.reuse ;  /* 0x800000160d057221 */ /* 0x100fe20000010000 */
[----:B------:R-:W-:Y:S02]  /*3420*/  HADD2.F32 R17, -RZ, R17.H1_H1 ;  /* 0x30000011ff117230 */ /* 0x000fe40000004100 */
[--C-:B------:R-:W-:Y:S01]  /*3430*/  FADD.FTZ R6, R15, -R22.reuse ;  /* 0x800000160f067221 */ /* 0x100fe20000010000 */
[----:B------:R-:W-:Y:S01]  /*3440*/  FMUL.FTZ R3, R3, UR6 ;  /* 0x0000000603037c20 */ /* 0x000fe20008410000 */
[--C-:B------:R-:W-:Y:S01]  /*3450*/  FADD.FTZ R12, R23, -R22.reuse ;  /* 0x80000016170c7221 */ /* 0x100fe20000010000 */
[----:B------:R-:W-:Y:S01]  /*3460*/  FMUL.FTZ R5, R5, UR6 ;  /* 0x0000000605057c20 */ /* 0x000fe20008410000 */
[----:B------:R-:W-:Y:S01]  /*3470*/  FADD.FTZ R22, R17, -R22 ;  /* 0x8000001611167221 */ /* 0x000fe20000010000 */
        /* <DEDUP_REMOVED lines=9> */
[----:B------:R-:W-:Y:S01]  /*3510*/  FFMA.FTZ R8, R10, R13, R8 ;  /* 0x0000000d0a087223 */ /* 0x000fe20000010008 */
[C-C-:B------:R-:W-:Y:S01]  /*3520*/  FFMA.FTZ R10, R11.reuse, R6, R9.reuse ;  /* 0x000000060b0a7223 */ /* 0x140fe20000010009 */
[--C-:B------:R-:W-:Y:S01]  /*3530*/  FFMA.FTZ R13, R11, R22, R9.reuse ;  /* 0x000000160b0d7223 */ /* 0x100fe20000010009 */
[----:B------:R-:W-:Y:S01]  /*3540*/  ISETP.LT.U32.AND P0, PT, R33, 0x100, !P0 ;  /* 0x000001002100780c */ /* 0x000fe20004701070 */
[----:B------:R-:W-:Y:S01]  /*3550*/  FFMA.FTZ R9, R11, R4, R9 ;  /* 0x000000040b097223 */ /* 0x000fe20000010009 */
        /* <DEDUP_REMOVED lines=13> */
.L_x_2522:
        /* <DEDUP_REMOVED lines=14> */
.L_x_2524:
[----:B------:R-:W-:Y:S05]  /*3710*/  BSYNC B0 ;  /* 0x0000000000007941 */ /* 0x000fea0003800000 */
.L_x_2523:
        /* <DEDUP_REMOVED lines=11> */
.L_x_2525:
[----:B------:R-:W-:Y:S04]  /*37d0*/  BSSY B0, `(.L_x_2526) ;  /* 0x000000e000007945 */ /* 0x000fe80003800000 */
[----:B------:R-:W-:Y:S05]  /*37e0*/  @!P4 BRA `(.L_x_2527) ;  /* 0x000000000030c947 */ /* 0x000fea0003800000 */
[----:B------:R-:W-:Y:S01]  /*37f0*/  ULDC.64 UR14, c[0x0][0x270] ;  /* 0x00009c00000e7ab9 */ /* 0x000fe20000000a00 */
[----:B------:R-:W-:Y:S01]  /*3800*/  MOV R4, R20 ;  /* 0x0000001400047202 */ /* 0x000fe20000000f00 */
[----:B0-----:R-:W-:Y:S01]  /*3810*/  IMAD R6, R36, UR14, RZ ;  /* 0x0000000e24067c24 */ /* 0x001fe2000f8e02ff */
        /* <DEDUP_REMOVED lines=9> */
.L_x_2527:
[----:B------:R-:W-:Y:S05]  /*38b0*/  BSYNC B0 ;  /* 0x0000000000007941 */ /* 0x000fea0003800000 */
.L_x_2526:
[----:B------:R-:W-:Y:S05]  /*38c0*/  @!P6 BRA `(.L_x_2528) ;  /* 0x000000000028e947 */ /* 0x000fea0003800000 */
[----:B-1----:R-:W-:Y:S01]  /*38d0*/  FMUL.FTZ R3, R8, -1.4426950216293334961 ;  /* 0xbfb8aa3b08037820 */ /* 0x002fe20000410000 */
        /* <DEDUP_REMOVED lines=9> */
.L_x_2528:
[----:B------:R-:W-:Y:S04]  /*3970*/  BSSY B0, `(.L_x_2529) ;  /* 0x000000e000007945 */ /* 0x000fe80003800000 */
[----:B------:R-:W-:Y:S05]  /*3980*/  @!P5 BRA `(.L_x_2530) ;  /* 0x000000000030d947 */ /* 0x000fea0003800000 */
[----:B------:R-:W-:Y:S01]  /*3990*/  ULDC.64 UR6, c[0x0][0x270] ;  /* 0x00009c0000067ab9 */ /* 0x000fe20000000a00 */
[----:B01----:R-:W-:Y:S01]  /*39a0*/  MOV R6, R20 ;  /* 0x0000001400067202 */ /* 0x003fe20000000f00 */
        /* <DEDUP_REMOVED lines=10> */
.L_x_2530:
[----:B------:R-:W-:Y:S05]  /*3a50*/  BSYNC B0 ;  /* 0x0000000000007941 */ /* 0x000fea0003800000 */
.L_x_2529:
[----:B------:R-:W-:Y:S02]  /*3a60*/  UIADD3 UR12, UR11, UR12, URZ ;  /* 0x0000000c0b0c7290 */ /* 0x000fe4000fffe03f */
[----:B------:R-:W-:Y:S02]  /*3a70*/  UIADD3 UR4, UR4, 0x1, URZ ;  /* 0x0000000104047890 */ /* 0x000fe4000fffe03f */
[----:B------:R-:W-:-:S06]  /*3a80*/  UISETP.GE.AND UP0, UPT, UR12, UR5, UPT ;  /* 0x000000050c00728c */ /* 0x000fcc000bf06270 */
[----:B------:R-:W-:-:S13]  /*3a90*/  PLOP3.LUT P0, PT, PT, PT, UP0, 0x80, 0x0 ;  /* 0x000000000000781c */ /* 0x000fda0003f0f008 */
[----:B------:R-:W-:Y:S05]  /*3aa0*/  @!P0 BRA `(.L_x_2531) ;  /* 0xffffffc800088947 */ /* 0x000fea000383ffff */
[----:B------:R-:W-:Y:S05]  /*3ab0*/  EXIT ;  /* 0x000000000000794d */ /* 0x000fea0003800000 */
.L_x_2532:
        /* <DEDUP_REMOVED lines=12> */
.L_x_3346:


//--------------------- .text._Z35group_norm_nhwc_fwd_one_pass_kernelI11Fp16IOFp32WLi512ELi16ELi256EEv26Group_norm_nhwc_fwd_params --------------------------
	.section	.text._Z35group_norm_nhwc_fwd_one_pass_kernelI11Fp16IOFp32WLi512ELi16ELi256EEv26Group_norm_nhwc_fwd_params,"ax",@progbits
	.align	128
        .global         _Z35group_norm_nhwc_fwd_one_pass_kernelI11Fp16IOFp32WLi512ELi16ELi256EEv26Group_norm_nhwc_fwd_params
        .type           _Z35group_norm_nhwc_fwd_one_pass_kernelI11Fp16IOFp32WLi512ELi16ELi256EEv26Group_norm_nhwc_fwd_params,@function
        .size           _Z35group_norm_nhwc_fwd_one_pass_kernelI11Fp16IOFp32WLi512ELi16ELi256EEv26Group_norm_nhwc_fwd_params,(.L_x_3347 - _Z35group_norm_nhwc_fwd_one_pass_kernelI11Fp16IOFp32WLi512ELi16ELi256EEv26Group_norm_nhwc_fwd_params)
        .other          _Z35group_norm_nhwc_fwd_one_pass_kernelI11Fp16IOFp32WLi512ELi16ELi256EEv26Group_norm_nhwc_fwd_params,@"STO_CUDA_ENTRY STV_DEFAULT"
_Z35group_norm_nhwc_fwd_one_pass_kernelI11Fp16IOFp32WLi512ELi16ELi256EEv26Group_norm_nhwc_fwd_params:
.text._Z35group_norm_nhwc_fwd_one_pass_kernelI11Fp16IOFp32WLi512ELi16ELi256EEv26Group_norm_nhwc_fwd_params:
        /* <DEDUP_REMOVED lines=8> */
[----:B------:R-:W-:Y:S01]  /*0080*/  ULDC.U8 UR9, c[0x0][0x28c] ;  /* 0x0000a30000097ab9 */ /* 0x000fe20000000000 */
[----:B------:R-:W-:Y:S01]  /*0090*/  UMOV UR4, URZ ;  /* 0x0000003f00047c82 */ /* 0x000fe20008000000 */
[----:B------:R-:W-:-:S05]  /*00a0*/  ULDC.64 UR10, c[0x0][0x208] ;  /* 0x00008200000a7ab9 */ /* 0x000fca0000000a00 */
.L_x_2594:
[----:B01234-:R-:W0:Y:S01]  /*00b0*/  LDC R9, c[0x0][0x288] ;  /* 0x0000a200ff097b82 */ /* 0x01fe220000000800 */
[----:B------:R-:W1:Y:S01]  /*00c0*/  S2R R20, SR_TID.X ;  /* 0x0000000000147919 */ /* 0x000e620000002100 */
[----:B------:R-:W-:Y:S01]  /*00d0*/  ULDC.64 UR14, c[0x0][0x278] ;  /* 0x00009e00000e7ab9 */ /* 0x000fe20000000a00 */
[----:B------:R-:W-:-:S05]  /*00e0*/  ULDC.64 UR12, c[0x0][0x280] ;  /* 0x0000a000000c7ab9 */ /* 0x000fca0000000a00 */
[----:B------:R-:W2:Y:S01]  /*00f0*/  S2UR UR6, SR_CTAID.X ;  /* 0x00000000000679c3 */ /* 0x000ea20000002500 */
[----:B0-----:R-:W-:-:S04]  /*0100*/  IABS R5, R9 ;  /* 0x0000000900057213 */ /* 0x001fc80000000000 */
[----:B------:R-:W0:Y:S01]  /*0110*/  I2F.RP R0, R5 ;  /* 0x0000000500007306 */ /* 0x000e220000209400 */
[C---:B-1----:R-:W-:Y:S02]  /*0120*/  ISETP.GT.U32.AND P4, PT, R20.reuse, 0xff, PT ;  /* 0x000000ff1400780c */ /* 0x042fe40003f84070 */
[----:B------:R-:W-:-:S04]  /*0130*/  SHF.L.U32 R6, R20, 0x1, RZ ;  /* 0x0000000114067819 */ /* 0x000fc800000006ff */
[----:B------:R-:W-:Y:S01]  /*0140*/  LOP3.LUT R51, R6, 0xe, RZ, 0xc0, !PT ;  /* 0x0000000e06337812 */ /* 0x000fe200078ec0ff */
[----:B0-----:R-:W0:Y:S02]  /*0150*/  MUFU.RCP R0, R0 ;  /* 0x0000000000007308 */ /* 0x001e240000001000 */
[----:B0-----:R-:W-:-:S06]  /*0160*/  IADD3 R2, R0, 0xffffffe, RZ ;  /* 0x0ffffffe00027810 */ /* 0x001fcc0007ffe0ff */
[----:B------:R0:W1:Y:S02]  /*0170*/  F2I.FTZ.U32.TRUNC.NTZ R3, R2 ;  /* 0x0000000200037305 */ /* 0x000064000021f000 */
[----:B0-----:R-:W-:Y:S01]  /*0180*/  HFMA2.MMA R2, -RZ, RZ, 0, 0 ;  /* 0x00000000ff027435 */ /* 0x001fe200000001ff */
[----:B-1----:R-:W-:-:S05]  /*0190*/  IADD3 R4, RZ, -R3, RZ ;  /* 0x80000003ff047210 */ /* 0x002fca0007ffe0ff */
[----:B------:R-:W-:Y:S01]  /*01a0*/  IMAD R7, R4, R5, RZ ;  /* 0x0000000504077224 */ /* 0x000fe200078e02ff */
[----:B------:R-:W-:-:S03]  /*01b0*/  IABS R4, UR5 ;  /* 0x0000000500047c13 */ /* 0x000fc60008000000 */
[----:B------:R-:W-:Y:S02]  /*01c0*/  IMAD.HI.U32 R3, R3, R7, R2 ;  /* 0x0000000703037227 */ /* 0x000fe400078e0002 */
[----:B------:R-:W2:Y:S04]  /*01d0*/  LDC R7, c[0x0][0x294] ;  /* 0x0000a500ff077b82 */ /* 0x000ea80000000800 */
[----:B------:R-:W-:-:S05]  /*01e0*/  IMAD.HI.U32 R3, R3, R4, RZ ;  /* 0x0000000403037227 */ /* 0x000fca00078e00ff */
[----:B------:R-:W-:-:S05]  /*01f0*/  IADD3 R0, -R3, RZ, RZ ;  /* 0x000000ff03007210 */ /* 0x000fca0007ffe1ff */
[----:B------:R-:W-:-:S05]  /*0200*/  IMAD R0, R5, R0, R4 ;  /* 0x0000000005007224 */ /* 0x000fca00078e0204 */
[----:B------:R-:W-:-:S13]  /*0210*/  ISETP.GT.U32.AND P1, PT, R5, R0, PT ;  /* 0x000000000500720c */ /* 0x000fda0003f24070 */
[-C--:B------:R-:W-:Y:S02]  /*0220*/  @!P1 IADD3 R0, R0, -R5.reuse, RZ ;  /* 0x8000000500009210 */ /* 0x080fe40007ffe0ff */
[----:B------:R-:W-:Y:S02]  /*0230*/  @!P1 IADD3 R3, R3, 0x1, RZ ;  /* 0x0000000103039810 */ /* 0x000fe40007ffe0ff */
[----:B------:R-:W-:Y:S02]  /*0240*/  ISETP.GE.U32.AND P0, PT, R0, R5, PT ;  /* 0x000000050000720c */ /* 0x000fe40003f06070 */
[C---:B------:R-:W-:Y:S02]  /*0250*/  LOP3.LUT R0, R9.reuse, UR5, RZ, 0x3c, !PT ;  /* 0x0000000509007c12 */ /* 0x040fe4000f8e3cff */
[----:B------:R-:W-:Y:S02]  /*0260*/  ISETP.NE.AND P1, PT, R9, RZ, PT ;  /* 0x000000ff0900720c */ /* 0x000fe40003f25270 */
[----:B------:R-:W-:-:S02]  /*0270*/  ISETP.GE.AND P2, PT, R0, RZ, PT ;  /* 0x000000ff0000720c */ /* 0x000fc40003f46270 */
[----:B------:R-:W-:-:S05]  /*0280*/  SHF.R.U32.HI R0, RZ, 0x3, R20 ;  /* 0x00000003ff007819 */ /* 0x000fca0000011614 */
[----:B------:R-:W-:Y:S01]  /*0290*/  @P0 IADD3 R3, R3, 0x1, RZ ;  /* 0x0000000103030810 */ /* 0x000fe20007ffe0ff */
[----:B--2---:R-:W-:-:S03]  /*02a0*/  IMAD R0, R7, UR6, R0 ;  /* 0x0000000607007c24 */ /* 0x004fc6000f8e0200 */
[----:B------:R-:W-:Y:S02]  /*02b0*/  MOV R47, R3 ;  /* 0x00000003002f7202 */ /* 0x000fe40000000f00 */
[C---:B------:R-:W-:Y:S02]  /*02c0*/  ISETP.GE.U32.AND P0, PT, R0.reuse, UR14, PT ;  /* 0x0000000e00007c0c */ /* 0x040fe4000bf06070 */
[----:B------:R-:W-:Y:S02]  /*02d0*/  SHF.R.S32.HI R3, RZ, 0x1f, R0 ;  /* 0x0000001fff037819 */ /* 0x000fe40000011400 */
[----:B------:R-:W-:Y:S02]  /*02e0*/  IADD3 R2, R0, 0x20, RZ ;  /* 0x0000002000027810 */ /* 0x000fe40007ffe0ff */
[----:B------:R-:W-:Y:S02]  /*02f0*/  ISETP.GE.OR.EX P5, PT, R3, UR15, P4, P0 ;  /* 0x0000000f03007c0c */ /* 0x000fe4000a7a6700 */
[----:B------:R-:W-:-:S02]  /*0300*/  ISETP.GE.U32.AND P0, PT, R2, UR14, PT ;  /* 0x0000000e02007c0c */ /* 0x000fc4000bf06070 */
[----:B------:R-:W-:Y:S02]  /*0310*/  SHF.R.S32.HI R5, RZ, 0x1f, R2 ;  /* 0x0000001fff057819 */ /* 0x000fe40000011402 */
[----:B------:R-:W-:Y:S02]  /*0320*/  IADD3 R4, R0, 0x40, RZ ;  /* 0x0000004000047810 */ /* 0x000fe40007ffe0ff */
[----:B------:R-:W-:Y:S02]  /*0330*/  @!P2 IADD3 R47, -R47, RZ, RZ ;  /* 0x000000ff2f2fa210 */ /* 0x000fe40007ffe1ff */
[----:B------:R-:W-:Y:S02]  /*0340*/  @!P1 LOP3.LUT R47, RZ, R9, RZ, 0x33, !PT ;  /* 0x00000009ff2f9212 */ /* 0x000fe400078e33ff */
[----:B------:R-:W-:Y:S01]  /*0350*/  ISETP.GE.OR.EX P0, PT, R5, UR15, P4, P0 ;  /* 0x0000000f05007c0c */ /* 0x000fe2000a706700 */
[----:B------:R-:W0:Y:S01]  /*0360*/  @!P5 LDC.64 R10, c[0x0][0x270] ;  /* 0x00009c00ff0adb82 */ /* 0x000e220000000a00 */
[----:B------:R-:W-:-:S02]  /*0370*/  ISETP.GE.U32.AND P1, PT, R4, UR14, PT ;  /* 0x0000000e04007c0c */ /* 0x000fc4000bf26070 */
[----:B------:R-:W-:Y:S02]  /*0380*/  SHF.R.S32.HI R7, RZ, 0x1f, R4 ;  /* 0x0000001fff077819 */ /* 0x000fe40000011404 */
[----:B------:R-:W-:Y:S02]  /*0390*/  IADD3 R6, R0, 0x80, RZ ;  /* 0x0000008000067810 */ /* 0x000fe40007ffe0ff */
[----:B------:R-:W-:Y:S01]  /*03a0*/  ISETP.GE.OR.EX P1, PT, R7, UR15, P4, P1 ;  /* 0x0000000f07007c0c */ /* 0x000fe2000a726710 */
[----:B------:R-:W1:Y:S01]  /*03b0*/  @!P5 LDC.64 R14, c[0x0][0x220] ;  /* 0x00008800ff0edb82 */ /* 0x000e620000000a00 */
[----:B------:R-:W-:Y:S02]  /*03c0*/  IADD3 R50, -R47, RZ, RZ ;  /* 0x000000ff2f327210 */ /* 0x000fe40007ffe1ff */
[----:B------:R-:W-:Y:S02]  /*03d0*/  ISETP.GE.U32.AND P3, PT, R6, UR14, PT ;  /* 0x0000000e06007c0c */ /* 0x000fe4000bf66070 */
[----:B------:R-:W-:Y:S01]  /*03e0*/  SHF.R.S32.HI R27, RZ, 0x1f, R6 ;  /* 0x0000001fff1b7819 */ /* 0x000fe20000011406 */
[----:B------:R-:W-:Y:S01]  /*03f0*/  IMAD R50, R9, R50, UR5 ;  /* 0x0000000509327e24 */ /* 0x000fe2000f8e0232 */
[----:B------:R-:W-:Y:S01]  /*0400*/  P2R R45, PR, RZ, 0x20 ;  /* 0x00000020ff2d7803 */ /* 0x000fe20000000000 */
[----:B------:R-:W2:Y:S01]  /*0410*/  @!P0 LDC.64 R22, c[0x0][0x270] ;  /* 0x00009c00ff168b82 */ /* 0x000ea20000000a00 */
[----:B------:R-:W-:-:S02]  /*0420*/  IADD3 R21, R0, 0x60, RZ ;  /* 0x0000006000157810 */ /* 0x000fc40007ffe0ff */
[----:B------:R-:W-:Y:S02]  /*0430*/  ISETP.GE.OR.EX P5, PT, R27, UR15, P4, P3 ;  /* 0x0000000f1b007c0c */ /* 0x000fe4000a7a6730 */
[----:B------:R-:W-:Y:S02]  /*0440*/  ISETP.NE.AND P3, PT, R45, RZ, PT ;  /* 0x000000ff2d00720c */ /* 0x000fe40003f65270 */
[----:B------:R-:W-:Y:S01]  /*0450*/  ISETP.GE.U32.AND P2, PT, R21, UR14, PT ;  /* 0x0000000e15007c0c */ /* 0x000fe2000bf46070 */
[----:B------:R-:W3:Y:S01]  /*0460*/  @!P1 LDC.64 R18, c[0x0][0x270] ;  /* 0x00009c00ff129b82 */ /* 0x000ee20000000a00 */
[----:B------:R-:W-:Y:S02]  /*0470*/  SHF.R.S32.HI R8, RZ, 0x1f, R47 ;  /* 0x0000001fff087819 */ /* 0x000fe4000001142f */
[----:B------:R-:W-:Y:S02]  /*0480*/  SHF.R.S32.HI R29, RZ, 0x1f, R21 ;  /* 0x0000001fff1d7819 */ /* 0x000fe40000011415 */
[----:B------:R-:W-:Y:S01]  /*0490*/  LEA R50, R50, R51, 0x4 ;  /* 0x0000003332327211 */ /* 0x000fe200078e20ff */
[----:B------:R-:W-:Y:S01]  /*04a0*/  IMAD R8, R8, UR12, RZ ;  /* 0x0000000c08087c24 */ /* 0x000fe2000f8e02ff */
[----:B------:R-:W-:Y:S01]  /*04b0*/  ISETP.GE.OR.EX P6, PT, R29, UR15, P4, P2 ;  /* 0x0000000f1d007c0c */ /* 0x000fe2000a7c6720 */
[----:B------:R-:W4:Y:S01]  /*04c0*/  @!P0 LDC.64 R12, c[0x0][0x220] ;  /* 0x00008800ff0c8b82 */ /* 0x000f220000000a00 */
[----:B------:R-:W-:Y:S01]  /*04d0*/  SHF.R.S32.HI R51, RZ, 0x1f, R50 ;  /* 0x0000001fff337819 */ /* 0x000fe20000011432 */
[----:B------:R-:W-:Y:S01]  /*04e0*/  IMAD R49, R47, UR13, R8 ;  /* 0x0000000d2f317c24 */ /* 0x000fe2000f8e0208 */
[----:B------:R-:W-:Y:S01]  /*04f0*/  P2R R44, PR, RZ, 0x40 ;  /* 0x00000040ff2c7803 */ /* 0x000fe20000000000 */
[----:B0-----:R-:W-:Y:S01]  /*0500*/  @!P3 IMAD R8, R3, R10, RZ ;  /* 0x0000000a0308b224 */ /* 0x001fe200078e02ff */
[----:B------:R-:W-:Y:S01]  /*0510*/  P2R R43, PR, RZ, 0x20 ;  /* 0x00000020ff2b7803 */ /* 0x000fe20000000000 */
[----:B------:R-:W-:Y:S01]  /*0520*/  IMAD.WIDE.U32 R46, R47, UR12, R50 ;  /* 0x0000000c2f2e7c25 */ /* 0x000fe2000f8e0032 */
[----:B------:R-:W-:Y:S01]  /*0530*/  ULDC.64 UR12, c[0x0][0x278] ;  /* 0x00009e00000c7ab9 */ /* 0x000fe20000000a00 */
[----:B------:R-:W0:Y:S02]  /*0540*/  @!P1 LDC.64 R24, c[0x0][0x220] ;  /* 0x00008800ff189b82 */ /* 0x000e240000000a00 */
[----:B------:R-:W-:Y:S01]  /*0550*/  @!P3 IMAD R31, R0, R11, R8 ;  /* 0x0000000b001fb224 */ /* 0x000fe200078e0208 */
[----:B------:R-:W-:Y:S01]  /*0560*/  IADD3 R49, R47, R49, RZ ;  /* 0x000000312f317210 */ /* 0x000fe20007ffe0ff */
[----:B--2---:R-:W-:Y:S01]  /*0570*/  @!P0 IMAD R26, R5, R22, RZ ;  /* 0x00000016051a8224 */ /* 0x004fe200078e02ff */
[----:B------:R-:W-:-:S02]  /*0580*/  @!P3 MOV R48, R46 ;  /* 0x0000002e0030b202 */ /* 0x000fc40000000f00 */
[----:B------:R-:W-:Y:S01]  /*0590*/  @!P0 MOV R30, R46 ;  /* 0x0000002e001e8202 */ /* 0x000fe20000000f00 */
[----:B------:R-:W2:Y:S01]  /*05a0*/  @!P6 LDC.64 R8, c[0x0][0x270] ;  /* 0x00009c00ff08eb82 */ /* 0x000ea20000000a00 */
[----:B------:R-:W-:Y:S02]  /*05b0*/  @!P0 IMAD R33, R2, R23, R26 ;  /* 0x0000001702218224 */ /* 0x000fe400078e021a */
[----:B------:R-:W-:-:S04]  /*05c0*/  @!P3 IMAD.WIDE.U32 R16, R0, R10, R48 ;  /* 0x0000000a0010b225 */ /* 0x000fc800078e0030 */
[----:B---3--:R-:W-:Y:S01]  /*05d0*/  @!P1 IMAD R23, R7, R18, RZ ;  /* 0x0000001207179224 */ /* 0x008fe200078e02ff */
[----:B------:R-:W3:Y:S01]  /*05e0*/  @!P5 LDC.64 R10, c[0x0][0x270] ;  /* 0x00009c00ff0adb82 */ /* 0x000ee20000000a00 */
[----:B------:R-:W-:Y:S02]  /*05f0*/  @!P3 IADD3 R17, R17, R31, RZ ;  /* 0x0000001f1111b210 */ /* 0x000fe40007ffe0ff */
[----:B------:R-:W-:Y:S01]  /*0600*/  @!P0 MOV R31, R49 ;  /* 0x00000031001f8202 */ /* 0x000fe20000000f00 */
[----:B------:R-:W-:Y:S01]  /*0610*/  @!P1 IMAD R35, R4, R19, R23 ;  /* 0x0000001304239224 */ /* 0x000fe200078e0217 */
[----:B-1----:R-:W-:Y:S02]  /*0620*/  @!P3 LEA R14, P2, R16, R14, 0x1 ;  /* 0x0000000e100eb211 */ /* 0x002fe400078408ff */
[----:B------:R-:W-:Y:S01]  /*0630*/  @!P1 MOV R23, R49 ;  /* 0x0000003100179202 */ /* 0x000fe20000000f00 */
[----:B------:R-:W-:Y:S01]  /*0640*/  @!P0 IMAD.WIDE.U32 R30, R2, R22, R30 ;  /* 0x00000016021e8225 */ /* 0x000fe200078e001e */
[----:B------:R-:W-:-:S02]  /*0650*/  @!P3 LEA.HI.X R15, R16, R15, R17, 0x1, P2 ;  /* 0x0000000f100fb211 */ /* 0x000fc400010f0c11 */
[----:B------:R-:W-:Y:S01]  /*0660*/  @!P1 MOV R22, R46 ;  /* 0x0000002e00169202 */ /* 0x000fe20000000f00 */
[----:B------:R-:W1:Y:S01]  /*0670*/  @!P6 LDC.64 R16, c[0x0][0x220] ;  /* 0x00008800ff10eb82 */ /* 0x000e620000000a00 */
[----:B------:R-:W-:Y:S02]  /*0680*/  @!P0 IADD3 R26, R31, R33, RZ ;  /* 0x000000211f1a8210 */ /* 0x000fe40007ffe0ff */
[----:B----4-:R-:W-:Y:S01]  /*0690*/  @!P0 LEA R12, P2, R30, R12, 0x1 ;  /* 0x0000000c1e0c8211 */ /* 0x010fe200078408ff */
[----:B------:R-:W-:-:S03]  /*06a0*/  @!P1 IMAD.WIDE.U32 R22, R4, R18, R22 ;  /* 0x0000001204169225 */ /* 0x000fc600078e0016 */
[----:B------:R-:W-:Y:S01]  /*06b0*/  @!P0 LEA.HI.X R13, R30, R13, R26, 0x1, P2 ;  /* 0x0000000d1e0d8211 */ /* 0x000fe200010f0c1a */
[----:B------:R-:W4:Y:S01]  /*06c0*/  @!P5 LDC.64 R18, c[0x0][0x220] ;  /* 0x00008800ff12db82 */ /* 0x000f220000000a00 */
[----:B--2---:R-:W-:Y:S01]  /*06d0*/  @!P6 IMAD R28, R29, R8, RZ ;  /* 0x000000081d1ce224 */ /* 0x004fe200078e02ff */
[----:B------:R-:W-:Y:S02]  /*06e0*/  @!P1 IADD3 R23, R23, R35, RZ ;  /* 0x0000002317179210 */ /* 0x000fe40007ffe0ff */
[C---:B0-----:R-:W-:Y:S01]  /*06f0*/  @!P1 LEA R24, P2, R22.reuse, R24, 0x1 ;  /* 0x0000001816189211 */ /* 0x041fe200078408ff */
[----:B------:R-:W-:Y:S01]  /*0700*/  @!P6 IMAD R29, R21, R9, R28 ;  /* 0x00000009151de224 */ /* 0x000fe200078e021c */
[----:B------:R-:W-:Y:S01]  /*0710*/  @!P6 MOV R26, R46 ;  /* 0x0000002e001ae202 */ /* 0x000fe20000000f00 */
[----:B---3--:R-:W-:Y:S01]  /*0720*/  @!P5 IMAD R28, R27, R10, RZ ;  /* 0x0000000a1b1cd224 */ /* 0x008fe200078e02ff */
[----:B------:R-:W-:Y:S02]  /*0730*/  @!P6 MOV R27, R49 ;  /* 0x00000031001be202 */ /* 0x000fe40000000f00 */
[----:B------:R-:W-:-:S02]  /*0740*/  @!P1 LEA.HI.X R25, R22, R25, R23, 0x1, P2 ;  /* 0x0000001916199211 */ /* 0x000fc400010f0c17 */
[----:B------:R-:W-:Y:S01]  /*0750*/  @!P5 MOV R22, R46 ;  /* 0x0000002e0016d202 */ /* 0x000fe20000000f00 */
[----:B------:R-:W-:Y:S01]  /*0760*/  @!P6 IMAD.WIDE.U32 R8, R21, R8, R26 ;  /* 0x000000081508e225 */ /* 0x000fe200078e001a */
[----:B------:R-:W-:-:S03]  /*0770*/  @!P5 MOV R23, R49 ;  /* 0x000000310017d202 */ /* 0x000fc60000000f00 */
[----:B------:R-:W-:Y:S01]  /*0780*/  @!P5 IMAD R21, R6, R11, R28 ;  /* 0x0000000b0615d224 */ /* 0x000fe200078e021c */
[----:B-1----:R-:W-:Y:S01]  /*0790*/  @!P6 LEA R16, P2, R8, R16, 0x1 ;  /* 0x000000100810e211 */ /* 0x002fe200078408ff */
[----:B------:R-:W-:Y:S01]  /*07a0*/  @!P5 IMAD.WIDE.U32 R10, R6, R10, R22 ;  /* 0x0000000a060ad225 */ /* 0x000fe200078e0016 */
[----:B------:R-:W-:-:S04]  /*07b0*/  @!P6 IADD3 R6, R9, R29, RZ ;  /* 0x0000001d0906e210 */ /* 0x000fc80007ffe0ff */
[----:B------:R-:W-:Y:S02]  /*07c0*/  @!P6 LEA.HI.X R17, R8, R17, R6, 0x1, P2 ;  /* 0x000000110811e211 */ /* 0x000fe400010f0c06 */
[----:B------:R-:W-:Y:S02]  /*07d0*/  @!P5 IADD3 R6, R11, R21, RZ ;  /* 0x000000150b06d210 */ /* 0x000fe40007ffe0ff */
[----:B----4-:R-:W-:Y:S02]  /*07e0*/  @!P5 LEA R18, P2, R10, R18, 0x1 ;  /* 0x000000120a12d211 */ /* 0x010fe400078408ff */
[----:B------:R-:W-:Y:S02]  /*07f0*/  IADD3 R11, R0, 0xa0, RZ ;  /* 0x000000a0000b7810 */ /* 0x000fe40007ffe0ff */
[----:B------:R-:W-:Y:S02]  /*0800*/  @!P5 LEA.HI.X R19, R10, R19, R6, 0x1, P2 ;  /* 0x000000130a13d211 */ /* 0x000fe400010f0c06 */
[----:B------:R-:W-:-:S02]  /*0810*/  ISETP.GE.U32.AND P2, PT, R11, UR14, PT ;  /* 0x0000000e0b007c0c */ /* 0x000fc4000bf46070 */
[----:B------:R-:W-:-:S04]  /*0820*/  SHF.R.S32.HI R9, RZ, 0x1f, R11 ;  /* 0x0000001fff097819 */ /* 0x000fc8000001140b */
        /* <DEDUP_REMOVED lines=15> */
[----:B------:R-:W-:-:S02]  /*0920*/  P2R R21, PR, RZ, 0x40 ;  /* 0x00000040ff157803 */ /* 0x000fc40000000000 */
[----:B------:R-:W-:Y:S02]  /*0930*/  ISETP.GE.OR.EX P3, PT, R9, UR15, P4, P2 ;  /* 0x0000000f09007c0c */ /* 0x000fe4000a766720 */
[----:B------:R-:W-:Y:S02]  /*0940*/  ISETP.NE.AND P6, PT, R45, RZ, PT ;  /* 0x000000ff2d00720c */ /* 0x000fe40003fc5270 */
        /* <DEDUP_REMOVED lines=55> */
[----:B------:R-:W-:Y:S02]  /*0cc0*/  @!P3 LEA.HI.X R37, R10, R37, R6, 0x1, P2 ;  /* 0x000000250a25b211 */ /* 0x000fe400010f0c06 */
[----:B------:R-:W-:-:S04]  /*0cd0*/  IADD3 R6, R0, 0x140, RZ ;  /* 0x0000014000067810 */ /* 0x000fc80007ffe0ff */
[----:B------:R-:W-:Y:S02]  /*0ce0*/  SHF.R.S32.HI R9, RZ, 0x1f, R6 ;  /* 0x0000001fff097819 */ /* 0x000fe40000011406 */
[----:B------:R-:W-:-:S04]  /*0cf0*/  ISETP.GE.U32.AND P2, PT, R6, UR12, PT ;  /* 0x0000000c06007c0c */ /* 0x000fc8000bf46070 */
[----:B------:R-:W-:-:S13]  /*0d00*/  ISETP.GE.OR.EX P2, PT, R9, UR13, P4, P2 ;  /* 0x0000000d09007c0c */ /* 0x000fda000a746720 */
[----:B------:R-:W0:Y:S01]  /*0d10*/  @!P2 LDC.64 R10, c[0x0][0x270] ;  /* 0x00009c00ff0aab82 */ /* 0x000e220000000a00 */
[----:B------:R-:W-:Y:S02]  /*0d20*/  @!P2 MOV R22, R46 ;  /* 0x0000002e0016a202 */ /* 0x000fe40000000f00 */
[----:B------:R-:W-:-:S05]  /*0d30*/  @!P2 MOV R23, R49 ;  /* 0x000000310017a202 */ /* 0x000fca0000000f00 */
[----:B------:R-:W1:Y:S01]  /*0d40*/  @!P2 LDC.64 R34, c[0x0][0x220] ;  /* 0x00008800ff22ab82 */ /* 0x000e620000000a00 */
[-C--:B0-----:R-:W-:Y:S02]  /*0d50*/  @!P2 IMAD R8, R9, R10.reuse, RZ ;  /* 0x0000000a0908a224 */ /* 0x081fe400078e02ff */
[----:B------:R-:W-:-:S04]  /*0d60*/  @!P2 IMAD.WIDE.U32 R22, R6, R10, R22 ;  /* 0x0000000a0616a225 */ /* 0x000fc800078e0016 */
[----:B------:R-:W-:Y:S01]  /*0d70*/  @!P2 IMAD R11, R6, R11, R8 ;  /* 0x0000000b060ba224 */ /* 0x000fe200078e0208 */
[----:B-1----:R-:W-:-:S04]  /*0d80*/  @!P2 LEA R34, P3, R22, R34, 0x1 ;  /* 0x000000221622a211 */ /* 0x002fc800078608ff */
[----:B------:R-:W-:-:S04]  /*0d90*/  @!P2 IADD3 R8, R23, R11, RZ ;  /* 0x0000000b1708a210 */ /* 0x000fc80007ffe0ff */
[----:B------:R-:W-:Y:S02]  /*0da0*/  @!P2 LEA.HI.X R35, R22, R35, R8, 0x1, P3 ;  /* 0x000000231623a211 */ /* 0x000fe400018f0c08 */
[----:B------:R-:W-:-:S04]  /*0db0*/  IADD3 R8, R0, 0x160, RZ ;  /* 0x0000016000087810 */ /* 0x000fc80007ffe0ff */
[----:B------:R-:W-:Y:S02]  /*0dc0*/  SHF.R.S32.HI R23, RZ, 0x1f, R8 ;  /* 0x0000001fff177819 */ /* 0x000fe40000011408 */
[----:B------:R-:W-:-:S04]  /*0dd0*/  ISETP.GE.U32.AND P3, PT, R8, UR12, PT ;  /* 0x0000000c08007c0c */ /* 0x000fc8000bf66070 */
[----:B------:R-:W-:-:S13]  /*0de0*/  ISETP.GE.OR.EX P3, PT, R23, UR13, P4, P3 ;  /* 0x0000000d17007c0c */ /* 0x000fda000a766730 */
[----:B------:R-:W0:Y:S02]  /*0df0*/  @!P3 LDC.64 R10, c[0x0][0x270] ;  /* 0x00009c00ff0abb82 */ /* 0x000e240000000a00 */
[----:B0-----:R-:W-:Y:S01]  /*0e00*/  @!P3 IMAD R22, R23, R10, RZ ;  /* 0x0000000a1716b224 */ /* 0x001fe200078e02ff */
[----:B------:R-:W-:-:S03]  /*0e10*/  @!P3 MOV R23, R49 ;  /* 0x000000310017b202 */ /* 0x000fc60000000f00 */
[----:B------:R-:W-:Y:S01]  /*0e20*/  @!P3 IMAD R33, R8, R11, R22 ;  /* 0x0000000b0821b224 */ /* 0x000fe200078e0216 */
[----:B------:R-:W-:-:S05]  /*0e30*/  @!P3 MOV R22, R46 ;  /* 0x0000002e0016b202 */ /* 0x000fca0000000f00 */
[----:B------:R-:W-:Y:S02]  /*0e40*/  @!P3 IMAD.WIDE.U32 R10, R8, R10, R22 ;  /* 0x0000000a080ab225 */ /* 0x000fe400078e0016 */
[----:B------:R-:W0:Y:S03]  /*0e50*/  @!P3 LDC.64 R22, c[0x0][0x220] ;  /* 0x00008800ff16bb82 */ /* 0x000e260000000a00 */
[----:B------:R-:W-:Y:S02]  /*0e60*/  @!P3 IADD3 R11, R11, R33, RZ ;  /* 0x000000210b0bb210 */ /* 0x000fe40007ffe0ff */
[----:B0-----:R-:W-:-:S04]  /*0e70*/  @!P3 LEA R22, P5, R10, R22, 0x1 ;  /* 0x000000160a16b211 */ /* 0x001fc800078a08ff */
[----:B------:R-:W-:Y:S02]  /*0e80*/  @!P3 LEA.HI.X R23, R10, R23, R11, 0x1, P5 ;  /* 0x000000170a17b211 */ /* 0x000fe400028f0c0b */
[----:B------:R-:W-:-:S06]  /*0e90*/  CS2R R10, SRZ ;  /* 0x00000000000a7805 */ /* 0x000fcc000001ff00 */
[----:B------:R-:W2:Y:S01]  /*0ea0*/  @!P6 LDG.E R10, desc[UR10][R14.64] ;  /* 0x0000000a0e0ae981 */ /* 0x000ea2000c1e1900 */
[----:B------:R-:W-:-:S03]  /*0eb0*/  ISETP.NE.AND P6, PT, R44, RZ, PT ;  /* 0x000000ff2c00720c */ /* 0x000fc60003fc5270 */
[----:B------:R0:W3:Y:S02]  /*0ec0*/  @!P0 LDG.E R11, desc[UR10][R12.64] ;  /* 0x0000000a0c0b8981 */ /* 0x0000e4000c1e1900 */
[----:B0-----:R-:W-:-:S10]  /*0ed0*/  HFMA2.MMA R12, -RZ, RZ, 0, 0 ;  /* 0x00000000ff0c7435 */ /* 0x001fd400000001ff */
[----:B------:R-:W4:Y:S01]  /*0ee0*/  @!P1 LDG.E R12, desc[UR10][R24.64] ;  /* 0x0000000a180c9981 */ /* 0x000f22000c1e1900 */
[--C-:B--2---:R-:W-:Y:S02]  /*0ef0*/  HADD2.F32 R33, -RZ, R10.reuse.H1_H1 ;  /* 0x3000000aff217230 */ /* 0x104fe40000004100 */
[----:B------:R-:W-:Y:S02]  /*0f00*/  HADD2.F32 R32, -RZ, R10.H0_H0 ;  /* 0x2000000aff207230 */ /* 0x000fe40000004100 */
[----:B---3--:R-:W-:Y:S02]  /*0f10*/  HADD2.F32 R57, -RZ, R11.H1_H1 ;  /* 0x3000000bff397230 */ /* 0x008fe40000004100 */
[----:B------:R-:W-:Y:S01]  /*0f20*/  FMUL.FTZ R55, R33, R33 ;  /* 0x0000002121377220 */ /* 0x000fe20000410000 */
[----:B------:R-:W-:-:S03]  /*0f30*/  FADD.FTZ R33, R32, R33 ;  /* 0x0000002120217221 */ /* 0x000fc60000010000 */
[----:B------:R-:W-:Y:S01]  /*0f40*/  FFMA.FTZ R55, R32, R32, R55 ;  /* 0x0000002020377223 */ /* 0x000fe20000010037 */
[----:B------:R-:W-:Y:S02]  /*0f50*/  HADD2.F32 R32, -RZ, R11.H0_H0 ;  /* 0x2000000bff207230 */ /* 0x000fe40000004100 */
[----:B------:R-:W-:Y:S01]  /*0f60*/  FADD.FTZ R33, RZ, R33 ;  /* 0x00000021ff217221 */ /* 0x000fe20000010000 */
[----:B------:R-:W-:Y:S02]  /*0f70*/  FADD.FTZ R55, RZ, R55 ;  /* 0x00000037ff377221 */ /* 0x000fe40000010000 */
[----:B------:R-:W-:Y:S01]  /*0f80*/  FADD.FTZ R14, R32, R57 ;  /* 0x00000039200e7221 */ /* 0x000fe20000010000 */
[----:B------:R-:W-:-:S03]  /*0f90*/  FMUL.FTZ R57, R57, R57 ;  /* 0x0000003939397220 */ /* 0x000fc60000410000 */
[----:B------:R-:W-:Y:S01]  /*0fa0*/  FADD.FTZ R14, R33, R14 ;  /* 0x0000000e210e7221 */ /* 0x000fe20000010000 */
[----:B------:R-:W-:Y:S01]  /*0fb0*/  FFMA.FTZ R32, R32, R32, R57 ;  /* 0x0000002020207223 */ /* 0x000fe20000010039 */
[----:B----4-:R-:W-:-:S03]  /*0fc0*/  HADD2.F32 R33, -RZ, R12.H0_H0 ;  /* 0x2000000cff217230 */ /* 0x010fc60000004100 */
[----:B------:R-:W-:Y:S01]  /*0fd0*/  FADD.FTZ R55, R55, R32 ;  /* 0x0000002037377221 */ /* 0x000fe20000010000 */
[----:B------:R-:W-:-:S05]  /*0fe0*/  HADD2.F32 R54, -RZ, R12.H1_H1 ;  /* 0x3000000cff367230 */ /* 0x000fca0000004100 */
[----:B------:R-:W-:-:S04]  /*0ff0*/  FADD.FTZ R13, R33, R54 ;  /* 0x00000036210d7221 */ /* 0x000fc80000010000 */
[----:B------:R-:W-:Y:S01]  /*1000*/  FADD.FTZ R32, R14, R13 ;  /* 0x0000000d0e207221 */ /* 0x000fe20000010000 */
[----:B------:R-:W-:-:S06]  /*1010*/  MOV R14, RZ ;  /* 0x000000ff000e7202 */ /* 0x000fcc0000000f00 */
[----:B------:R-:W2:Y:S01]  /*1020*/  @!P6 LDG.E R14, desc[UR10][R16.64] ;  /* 0x0000000a100ee981 */ /* 0x000ea2000c1e1900 */
[----:B------:R-:W-:Y:S01]  /*1030*/  IADD3 R13, R0, 0x180, RZ ;  /* 0x00000180000d7810 */ /* 0x000fe20007ffe0ff */
[----:B------:R-:W-:Y:S01]  /*1040*/  FMUL.FTZ R54, R54, R54 ;  /* 0x0000003636367220 */ /* 0x000fe20000410000 */
[----:B------:R-:W-:Y:S02]  /*1050*/  ISETP.NE.AND P6, PT, R21, RZ, PT ;  /* 0x000000ff1500720c */ /* 0x000fe40003fc5270 */
[----:B------:R-:W-:Y:S02]  /*1060*/  SHF.R.S32.HI R15, RZ, 0x1f, R13 ;  /* 0x0000001fff0f7819 */ /* 0x000fe4000001140d */
[----:B------:R-:W-:Y:S01]  /*1070*/  ISETP.GE.U32.AND P5, PT, R13, UR12, PT ;  /* 0x0000000c0d007c0c */ /* 0x000fe2000bfa6070 */
[----:B------:R-:W-:-:S03]  /*1080*/  FFMA.FTZ R54, R33, R33, R54 ;  /* 0x0000002121367223 */ /* 0x000fc60000010036 */
[----:B------:R-:W-:Y:S01]  /*1090*/  ISETP.GE.OR.EX P4, PT, R15, UR13, P4, P5 ;  /* 0x0000000d0f007c0c */ /* 0x000fe2000a786750 */
[----:B------:R-:W-:Y:S01]  /*10a0*/  FADD.FTZ R25, R55, R54 ;  /* 0x0000003637197221 */ /* 0x000fe20000010000 */
[----:B------:R-:W-:Y:S01]  /*10b0*/  ISETP.NE.AND P5, PT, R43, RZ, PT ;  /* 0x000000ff2b00720c */ /* 0x000fe20003fa5270 */
[--C-:B--2---:R-:W-:Y:S02]  /*10c0*/  HADD2.F32 R24, -RZ, R14.reuse.H1_H1 ;  /* 0x3000000eff187230 */ /* 0x104fe40000004100 */
[----:B------:R-:W-:-:S03]  /*10d0*/  HADD2.F32 R21, -RZ, R14.H0_H0 ;  /* 0x2000000eff157230 */ /* 0x000fc60000004100 */
[----:B------:R-:W-:Y:S02]  /*10e0*/  FMUL.FTZ R54, R24, R24 ;  /* 0x0000001818367220 */ /* 0x000fe40000410000 */
[----:B------:R-:W-:Y:S01]  /*10f0*/  FADD.FTZ R33, R21, R24 ;  /* 0x0000001815217221 */ /* 0x000fe20000010000 */
[----:B------:R-:W-:-:S10]  /*1100*/  HFMA2.MMA R24, -RZ, RZ, 0, 0 ;  /* 0x00000000ff187435 */ /* 0x000fd400000001ff */
[----:B------:R0:W2:Y:S01]  /*1110*/  @!P5 LDG.E R24, desc[UR10][R18.64] ;  /* 0x0000000a1218d981 */ /* 0x0000a2000c1e1900 */
[----:B------:R-:W-:-:S04]  /*1120*/  FFMA.FTZ R56, R21, R21, R54 ;  /* 0x0000001515387223 */ /* 0x000fc80000010036 */
[----:B------:R-:W-:Y:S01]  /*1130*/  FADD.FTZ R25, R25, R56 ;  /* 0x0000003819197221 */ /* 0x000fe20000010000 */
[----:B------:R-:W-:Y:S01]  /*1140*/  FADD.FTZ R32, R32, R33 ;  /* 0x0000002120207221 */ /* 0x000fe20000010000 */
[----:B0-----:R-:W-:Y:S02]  /*1150*/  @!P4 MOV R18, R46 ;  /* 0x0000002e0012c202 */ /* 0x001fe40000000f00 */
[----:B------:R-:W-:Y:S01]  /*1160*/  @!P4 MOV R19, R49 ;  /* 0x000000310013c202 */ /* 0x000fe20000000f00 */
[--C-:B--2---:R-:W-:Y:S02]  /*1170*/  HADD2.F32 R21, -RZ, R24.reuse.H0_H0 ;  /* 0x20000018ff157230 */ /* 0x104fe40000004100 */
[----:B------:R-:W-:-:S05]  /*1180*/  HADD2.F32 R54, -RZ, R24.H1_H1 ;  /* 0x30000018ff367230 */ /* 0x000fca0000004100 */
[----:B------:R-:W-:Y:S01]  /*1190*/  FADD.FTZ R17, R21, R54 ;  /* 0x0000003615117221 */ /* 0x000fe20000010000 */
[----:B------:R-:W-:-:S04]  /*11a0*/  FMUL.FTZ R54, R54, R54 ;  /* 0x0000003636367220 */ /* 0x000fc80000410000 */
[----:B------:R-:W-:-:S04]  /*11b0*/  FFMA.FTZ R54, R21, R21, R54 ;  /* 0x0000001515367223 */ /* 0x000fc80000010036 */
[----:B------:R-:W-:Y:S01]  /*11c0*/  FADD.FTZ R21, R25, R54 ;  /* 0x0000003619157221 */ /* 0x000fe20000010000 */
[----:B------:R-:W-:-:S10]  /*11d0*/  HFMA2.MMA R25, -RZ, RZ, 0, 0 ;  /* 0x00000000ff197435 */ /* 0x000fd400000001ff */
[----:B------:R0:W2:Y:S01]  /*11e0*/  @!P6 LDG.E R25, desc[UR10][R26.64] ;  /* 0x0000000a1a19e981 */ /* 0x0000a2000c1e1900 */
[----:B------:R-:W-:Y:S02]  /*11f0*/  FADD.FTZ R32, R32, R17 ;  /* 0x0000001120207221 */ /* 0x000fe40000010000 */
[----:B------:R-:W1:Y:S02]  /*1200*/  @!P4 LDC.64 R16, c[0x0][0x270] ;  /* 0x00009c00ff10cb82 */ /* 0x000e640000000a00 */
[----:B-1----:R-:W-:-:S04]  /*1210*/  @!P4 IMAD R56, R15, R16, RZ ;  /* 0x000000100f38c224 */ /* 0x002fc800078e02ff */
[C---:B------:R-:W-:Y:S02]  /*1220*/  @!P4 IMAD R33, R13.reuse, R17, R56 ;  /* 0x000000110d21c224 */ /* 0x040fe400078e0238 */
[----:B------:R-:W-:Y:S02]  /*1230*/  @!P4 IMAD.WIDE.U32 R16, R13, R16, R18 ;  /* 0x000000100d10c225 */ /* 0x000fe400078e0012 */
[----:B------:R-:W1:Y:S01]  /*1240*/  @!P4 LDC.64 R18, c[0x0][0x220] ;  /* 0x00008800ff12cb82 */ /* 0x000e620000000a00 */
[----:B------:R-:W-:Y:S02]  /*1250*/  IADD3 R55, R0, 0x1a0, RZ ;  /* 0x000001a000377810 */ /* 0x000fe40007ffe0ff */
[----:B------:R-:W-:Y:S02]  /*1260*/  @!P4 IADD3 R17, R17, R33, RZ ;  /* 0x000000211111c210 */ /* 0x000fe40007ffe0ff */
[----:B------:R-:W-:Y:S02]  /*1270*/  SHF.R.S32.HI R57, RZ, 0x1f, R55 ;  /* 0x0000001fff397819 */ /* 0x000fe40000011437 */
[----:B-1----:R-:W-:-:S04]  /*1280*/  @!P4 LEA R18, P5, R16, R18, 0x1 ;  /* 0x000000121012c211 */ /* 0x002fc800078a08ff */
[----:B------:R-:W-:Y:S02]  /*1290*/  @!P4 LEA.HI.X R19, R16, R19, R17, 0x1, P5 ;  /* 0x000000131013c211 */ /* 0x000fe400028f0c11 */
[----:B------:R-:W-:-:S04]  /*12a0*/  ISETP.GE.U32.AND P5, PT, R55, UR12, PT ;  /* 0x0000000c37007c0c */ /* 0x000fc8000bfa6070 */
[----:B------:R-:W-:-:S04]  /*12b0*/  ISETP.GE.AND.EX P5, PT, R57, UR13, PT, P5 ;  /* 0x0000000d39007c0c */ /* 0x000fc8000bfa6350 */
[----:B------:R-:W-:-:S13]  /*12c0*/  ISETP.GT.U32.OR P5, PT, R20, 0xff, P5 ;  /* 0x000000ff1400780c */ /* 0x000fda0002fa4470 */
[----:B0-----:R-:W-:Y:S02]  /*12d0*/  @!P5 MOV R26, R46 ;  /* 0x0000002e001ad202 */ /* 0x001fe40000000f00 */
[----:B------:R-:W-:Y:S01]  /*12e0*/  @!P5 MOV R27, R49 ;  /* 0x00000031001bd202 */ /* 0x000fe20000000f00 */
[--C-:B--2---:R-:W-:Y:S02]  /*12f0*/  HADD2.F32 R33, -RZ, R25.reuse.H0_H0 ;  /* 0x20000019ff217230 */ /* 0x104fe40000004100 */
[----:B------:R-:W-:-:S05]  /*1300*/  HADD2.F32 R54, -RZ, R25.H1_H1 ;  /* 0x30000019ff367230 */ /* 0x000fca0000004100 */
[----:B------:R-:W-:-:S04]  /*1310*/  FADD.FTZ R17, R33, R54 ;  /* 0x0000003621117221 */ /* 0x000fc80000010000 */
[----:B------:R-:W-:Y:S02]  /*1320*/  FADD.FTZ R32, R32, R17 ;  /* 0x0000001120207221 */ /* 0x000fe40000010000 */
[----:B------:R-:W0:Y:S02]  /*1330*/  @!P5 LDC.64 R16, c[0x0][0x270] ;  /* 0x00009c00ff10db82 */ /* 0x000e240000000a00 */
[-C--:B0-----:R-:W-:Y:S02]  /*1340*/  @!P5 IMAD R56, R57, R16.reuse, RZ ;  /* 0x000000103938d224 */ /* 0x081fe400078e02ff */
[----:B------:R-:W-:-:S04]  /*1350*/  @!P5 IMAD.WIDE.U32 R26, R55, R16, R26 ;  /* 0x00000010371ad225 */ /* 0x000fc800078e001a */
[----:B------:R-:W-:-:S05]  /*1360*/  @!P5 IMAD R17, R55, R17, R56 ;  /* 0x000000113711d224 */ /* 0x000fca00078e0238 */
[----:B------:R-:W-:Y:S02]  /*1370*/  @!P5 IADD3 R27, R27, R17, RZ ;  /* 0x000000111b1bd210 */ /* 0x000fe40007ffe0ff */
[----:B------:R-:W0:Y:S02]  /*1380*/  @!P5 LDC.64 R16, c[0x0][0x220] ;  /* 0x00008800ff10db82 */ /* 0x000e240000000a00 */
[----:B0-----:R-:W-:-:S04]  /*1390*/  @!P5 LEA R16, P6, R26, R16, 0x1 ;  /* 0x000000101a10d211 */ /* 0x001fc800078c08ff */
[----:B------:R-:W-:Y:S02]  /*13a0*/  @!P5 LEA.HI.X R17, R26, R17, R27, 0x1, P6 ;  /* 0x000000111a11d211 */ /* 0x000fe400030f0c1b */
[----:B------:R-:W-:Y:S02]  /*13b0*/  ISETP.NE.AND P6, PT, R41, RZ, PT ;  /* 0x000000ff2900720c */ /* 0x000fe40003fc5270 */
[----:B------:R-:W-:Y:S01]  /*13c0*/  CS2R R26, SRZ ;  /* 0x00000000001a7805 */ /* 0x000fe2000001ff00 */
[----:B------:R-:W-:-:S10]  /*13d0*/  FMUL.FTZ R54, R54, R54 ;  /* 0x0000003636367220 */ /* 0x000fd40000410000 */
[----:B------:R-:W2:Y:S01]  /*13e0*/  @!P6 LDG.E R27, desc[UR10][R28.64] ;  /* 0x0000000a1c1be981 */ /* 0x000ea2000c1e1900 */
[----:B------:R-:W-:-:S03]  /*13f0*/  FFMA.FTZ R54, R33, R33, R54 ;  /* 0x0000002121367223 */ /* 0x000fc60000010036 */
[----:B------:R0:W3:Y:S01]  /*1400*/  @!P5 LDG.E R26, desc[UR10][R16.64] ;  /* 0x0000000a101ad981 */ /* 0x0000e2000c1e1900 */
[----:B------:R-:W-:Y:S01]  /*1410*/  FADD.FTZ R21, R21, R54 ;  /* 0x0000003615157221 */ /* 0x000fe20000010000 */
[--C-:B--2---:R-:W-:Y:S02]  /*1420*/  HADD2.F32 R33, -RZ, R27.reuse.H0_H0 ;  /* 0x2000001bff217230 */ /* 0x104fe40000004100 */
[----:B------:R-:W-:-:S05]  /*1430*/  HADD2.F32 R54, -RZ, R27.H1_H1 ;  /* 0x3000001bff367230 */ /* 0x000fca0000004100 */
[----:B------:R-:W-:-:S04]  /*1440*/  FADD.FTZ R55, R33, R54 ;  /* 0x0000003621377221 */ /* 0x000fc80000010000 */
[----:B------:R-:W-:Y:S01]  /*1450*/  FADD.FTZ R32, R32, R55 ;  /* 0x0000003720207221 */ /* 0x000fe20000010000 */
[----:B------:R-:W-:-:S04]  /*1460*/  IADD3 R55, R0, 0x1c0, RZ ;  /* 0x000001c000377810 */ /* 0x000fc80007ffe0ff */
[----:B------:R-:W-:Y:S02]  /*1470*/  SHF.R.S32.HI R57, RZ, 0x1f, R55 ;  /* 0x0000001fff397819 */ /* 0x000fe40000011437 */
[----:B------:R-:W-:-:S04]  /*1480*/  ISETP.GE.U32.AND P5, PT, R55, UR12, PT ;  /* 0x0000000c37007c0c */ /* 0x000fc8000bfa6070 */
[----:B------:R-:W-:-:S04]  /*1490*/  ISETP.GE.AND.EX P5, PT, R57, UR13, PT, P5 ;  /* 0x0000000d39007c0c */ /* 0x000fc8000bfa6350 */
[----:B------:R-:W-:-:S13]  /*14a0*/  ISETP.GT.U32.OR P5, PT, R20, 0xff, P5 ;  /* 0x000000ff1400780c */ /* 0x000fda0002fa4470 */
[----:B0-----:R-:W0:Y:S01]  /*14b0*/  @!P5 LDC.64 R16, c[0x0][0x270] ;  /* 0x00009c00ff10db82 */ /* 0x001e220000000a00 */
[----:B------:R-:W-:Y:S02]  /*14c0*/  @!P5 MOV R28, R46 ;  /* 0x0000002e001cd202 */ /* 0x000fe40000000f00 */
[----:B------:R-:W-:Y:S01]  /*14d0*/  @!P5 MOV R29, R49 ;  /* 0x00000031001dd202 */ /* 0x000fe20000000f00 */
        /* <DEDUP_REMOVED lines=12> */
[----:B------:R0:W4:Y:S01]  /*15a0*/  @!P5 LDG.E R28, desc[UR10][R16.64] ;  /* 0x0000000a101cd981 */ /* 0x000122000c1e1900 */
        /* <DEDUP_REMOVED lines=20> */
[----:B------:R-:W-:-:S06]  /*16f0*/  CS2R R30, SRZ ;  /* 0x00000000001e7805 */ /* 0x000fcc000001ff00 */
[----:B------:R0:W2:Y:S01]  /*1700*/  @!P5 LDG.E R30, desc[UR10][R16.64] ;  /* 0x0000000a101ed981 */ /* 0x0000a2000c1e1900 */
[----:B------:R-:W-:-:S13]  /*1710*/  ISETP.NE.AND P5, PT, R39, RZ, PT ;  /* 0x000000ff2700720c */ /* 0x000fda0003fa5270 */
[----:B------:R-:W5:Y:S01]  /*1720*/  @!P5 LDG.E R31, desc[UR10][R52.64] ;  /* 0x0000000a341fd981 */ /* 0x000f62000c1e1900 */
[----:B------:R-:W-:-:S04]  /*1730*/  FMUL.FTZ R54, R54, R54 ;  /* 0x0000003636367220 */ /* 0x000fc80000410000 */
[----:B------:R-:W-:-:S04]  /*1740*/  FFMA.FTZ R54, R33, R33, R54 ;  /* 0x0000002121367223 */ /* 0x000fc80000010036 */
[----:B------:R-:W-:Y:S01]  /*1750*/  FADD.FTZ R21, R21, R54 ;  /* 0x0000003615157221 */ /* 0x000fe20000010000 */
[----:B------:R-:W-:Y:S01]  /*1760*/  ISETP.NE.AND P6, PT, R38, RZ, PT ;  /* 0x000000ff2600720c */ /* 0x000fe20003fc5270 */
[--C-:B-----5:R-:W-:Y:S02]  /*1770*/  HADD2.F32 R33, -RZ, R31.reuse.H0_H0 ;  /* 0x2000001fff217230 */ /* 0x120fe40000004100 */
[----:B------:R-:W-:-:S05]  /*1780*/  HADD2.F32 R54, -RZ, R31.H1_H1 ;  /* 0x3000001fff367230 */ /* 0x000fca0000004100 */
[----:B------:R-:W-:Y:S01]  /*1790*/  FADD.FTZ R55, R33, R54 ;  /* 0x0000003621377221 */ /* 0x000fe20000010000 */
[----:B------:R-:W-:-:S03]  /*17a0*/  FMUL.FTZ R54, R54, R54 ;  /* 0x0000003636367220 */ /* 0x000fc60000410000 */
[----:B------:R-:W-:Y:S01]  /*17b0*/  FADD.FTZ R55, R32, R55 ;  /* 0x0000003720377221 */ /* 0x000fe20000010000 */
[----:B------:R-:W-:Y:S01]  /*17c0*/  FFMA.FTZ R54, R33, R33, R54 ;  /* 0x0000002121367223 */ /* 0x000fe20000010036 */
[----:B------:R-:W-:-:S06]  /*17d0*/  CS2R R32, SRZ ;  /* 0x0000000000207805 */ /* 0x000fcc000001ff00 */
[----:B------:R-:W0:Y:S04]  /*17e0*/  @!P6 LDG.E R32, desc[UR10][R36.64] ;  /* 0x0000000a2420e981 */ /* 0x000e28000c1e1900 */
[----:B------:R-:W5:Y:S01]  /*17f0*/  @!P2 LDG.E R33, desc[UR10][R34.64] ;  /* 0x0000000a2221a981 */ /* 0x000f62000c1e1900 */
[----:B------:R-:W-:Y:S01]  /*1800*/  FADD.FTZ R21, R21, R54 ;  /* 0x0000003615157221 */ /* 0x000fe20000010000 */
[--C-:B0-----:R-:W-:Y:S02]  /*1810*/  HADD2.F32 R16, -RZ, R32.reuse.H0_H0 ;  /* 0x20000020ff107230 */ /* 0x101fe40000004100 */
[----:B------:R-:W-:-:S05]  /*1820*/  HADD2.F32 R17, -RZ, R32.H1_H1 ;  /* 0x30000020ff117230 */ /* 0x000fca0000004100 */
[----:B------:R-:W-:Y:S01]  /*1830*/  FADD.FTZ R52, R16, R17 ;  /* 0x0000001110347221 */ /* 0x000fe20000010000 */
[----:B------:R-:W-:Y:S01]  /*1840*/  FMUL.FTZ R17, R17, R17 ;  /* 0x0000001111117220 */ /* 0x000fe20000410000 */
[----:B-----5:R-:W-:-:S03]  /*1850*/  HADD2.F32 R36, -RZ, R33.H1_H1 ;  /* 0x30000021ff247230 */ /* 0x020fc60000004100 */
[----:B------:R-:W-:Y:S01]  /*1860*/  FFMA.FTZ R16, R16, R16, R17 ;  /* 0x0000001010107223 */ /* 0x000fe20000010011 */
[----:B------:R-:W-:-:S03]  /*1870*/  HADD2.F32 R17, -RZ, R33.H0_H0 ;  /* 0x20000021ff117230 */ /* 0x000fc60000004100 */
[----:B------:R-:W-:Y:S02]  /*1880*/  FADD.FTZ R16, R21, R16 ;  /* 0x0000001015107221 */ /* 0x000fe40000010000 */
[----:B------:R-:W-:Y:S01]  /*1890*/  FADD.FTZ R21, R17, R36 ;  /* 0x0000002411157221 */ /* 0x000fe20000010000 */
[----:B------:R-:W-:-:S04]  /*18a0*/  FMUL.FTZ R36, R36, R36 ;  /* 0x0000002424247220 */ /* 0x000fc80000410000 */
[----:B------:R-:W-:Y:S01]  /*18b0*/  FFMA.FTZ R17, R17, R17, R36 ;  /* 0x0000001111117223 */ /* 0x000fe20000010024 */
[----:B------:R-:W-:-:S06]  /*18c0*/  CS2R R36, SRZ ;  /* 0x0000000000247805 */ /* 0x000fcc000001ff00 */
[----:B------:R0:W5:Y:S04]  /*18d0*/  @!P3 LDG.E R36, desc[UR10][R22.64] ;  /* 0x0000000a1624b981 */ /* 0x000168000c1e1900 */
[----:B------:R2:W3:Y:S01]  /*18e0*/  @!P4 LDG.E R37, desc[UR10][R18.64] ;  /* 0x0000000a1225c981 */ /* 0x0004e2000c1e1900 */
[----:B------:R-:W-:Y:S01]  /*18f0*/  FADD.FTZ R16, R16, R17 ;  /* 0x0000001110107221 */ /* 0x000fe20000010000 */
[----:B------:R-:W-:-:S04]  /*1900*/  FADD.FTZ R52, R55, R52 ;  /* 0x0000003437347221 */ /* 0x000fc80000010000 */
[----:B------:R-:W-:Y:S01]  /*1910*/  FADD.FTZ R21, R52, R21 ;  /* 0x0000001534157221 */ /* 0x000fe20000010000 */
[----:B0-----:R-:W0:Y:S01]  /*1920*/  S2R R23, SR_LANEID ;  /* 0x0000000000177919 */ /* 0x001e220000000000 */
[----:B--2---:R-:W-:Y:S01]  /*1930*/  HADD2.F32 R19, -RZ, R30.H0_H0 ;  /* 0x2000001eff137230 */ /* 0x004fe20000004100 */
[----:B0-----:R-:W-:Y:S01]  /*1940*/  ISETP.GT.AND P5, PT, R23, 0x1e, PT ;  /* 0x0000001e1700780c */ /* 0x001fe20003fa4270 */
[----:B------:R-:W0:Y:S01]  /*1950*/  S2UR UR8, SR_CgaCtaId ;  /* 0x00000000000879c3 */ /* 0x000e220000008800 */
[----:B------:R-:W-:Y:S02]  /*1960*/  UMOV UR7, 0x400 ;  /* 0x0000040000077882 */ /* 0x000fe40000000000 */
[----:B0-----:R-:W-:Y:S01]  /*1970*/  ULEA UR7, UR8, UR7, 0x18 ;  /* 0x0000000708077291 */ /* 0x001fe2000f8ec03f */
[----:B------:R-:W-:Y:S01]  /*1980*/  BSSY B0, `(.L_x_2533) ;  /* 0x0000059000007945 */ /* 0x000fe20003800000 */
[--C-:B-----5:R-:W-:Y:S02]  /*1990*/  HADD2.F32 R17, -RZ, R36.reuse.H0_H0 ;  /* 0x20000024ff117230 */ /* 0x120fe40000004100 */
[----:B------:R-:W-:-:S05]  /*19a0*/  HADD2.F32 R34, -RZ, R36.H1_H1 ;  /* 0x30000024ff227230 */ /* 0x000fca0000004100 */
[----:B------:R-:W-:Y:S01]  /*19b0*/  FADD.FTZ R52, R17, R34 ;  /* 0x0000002211347221 */ /* 0x000fe20000010000 */
[----:B------:R-:W-:-:S04]  /*19c0*/  FMUL.FTZ R34, R34, R34 ;  /* 0x0000002222227220 */ /* 0x000fc80000410000 */
[----:B------:R-:W-:Y:S01]  /*19d0*/  FFMA.FTZ R17, R17, R17, R34 ;  /* 0x0000001111117223 */ /* 0x000fe20000010022 */
[----:B---3--:R-:W-:-:S03]  /*19e0*/  HADD2.F32 R34, -RZ, R37.H1_H1 ;  /* 0x30000025ff227230 */ /* 0x008fc60000004100 */
[----:B------:R-:W-:Y:S01]  /*19f0*/  FADD.FTZ R16, R16, R17 ;  /* 0x0000001110107221 */ /* 0x000fe20000010000 */
[----:B------:R-:W-:Y:S02]  /*1a00*/  HADD2.F32 R17, -RZ, R37.H0_H0 ;  /* 0x20000025ff117230 */ /* 0x000fe40000004100 */
[----:B------:R-:W-:-:S03]  /*1a10*/  FMUL.FTZ R22, R34, R34 ;  /* 0x0000002222167220 */ /* 0x000fc60000410000 */
[C---:B------:R-:W-:Y:S01]  /*1a20*/  FADD.FTZ R34, R17.reuse, R34 ;  /* 0x0000002211227221 */ /* 0x040fe20000010000 */
[----:B------:R-:W-:Y:S01]  /*1a30*/  FFMA.FTZ R17, R17, R17, R22 ;  /* 0x0000001111117223 */ /* 0x000fe20000010016 */
[----:B------:R-:W-:-:S03]  /*1a40*/  HADD2.F32 R22, -RZ, R26.H1_H1 ;  /* 0x3000001aff167230 */ /* 0x000fc60000004100 */
[----:B------:R-:W-:Y:S01]  /*1a50*/  FADD.FTZ R16, R16, R17 ;  /* 0x0000001110107221 */ /* 0x000fe20000010000 */
[----:B------:R-:W-:Y:S02]  /*1a60*/  HADD2.F32 R17, -RZ, R26.H0_H0 ;  /* 0x2000001aff117230 */ /* 0x000fe40000004100 */
[----:B------:R-:W-:Y:S01]  /*1a70*/  FMUL.FTZ R18, R22, R22 ;  /* 0x0000001616127220 */ /* 0x000fe20000410000 */
[----:B------:R-:W-:Y:S02]  /*1a80*/  FADD.FTZ R21, R21, R52 ;  /* 0x0000003415157221 */ /* 0x000fe40000010000 */
[C---:B------:R-:W-:Y:S01]  /*1a90*/  FADD.FTZ R22, R17.reuse, R22 ;  /* 0x0000001611167221 */ /* 0x040fe20000010000 */
[----:B------:R-:W-:Y:S01]  /*1aa0*/  FFMA.FTZ R17, R17, R17, R18 ;  /* 0x0000001111117223 */ /* 0x000fe20000010012 */
[----:B------:R-:W-:Y:S01]  /*1ab0*/  FADD.FTZ R21, R21, R34 ;  /* 0x0000002215157221 */ /* 0x000fe20000010000 */
[--C-:B----4-:R-:W-:Y:S02]  /*1ac0*/  HADD2.F32 R18, -RZ, R28.reuse.H1_H1 ;  /* 0x3000001cff127230 */ /* 0x110fe40000004100 */
[----:B------:R-:W-:Y:S01]  /*1ad0*/  FADD.FTZ R16, R16, R17 ;  /* 0x0000001110107221 */ /* 0x000fe20000010000 */
[----:B------:R-:W-:-:S02]  /*1ae0*/  HADD2.F32 R17, -RZ, R28.H0_H0 ;  /* 0x2000001cff117230 */ /* 0x000fc40000004100 */
[----:B------:R-:W-:Y:S01]  /*1af0*/  FADD.FTZ R21, R21, R22 ;  /* 0x0000001615157221 */ /* 0x000fe20000010000 */
[----:B------:R-:W-:Y:S02]  /*1b00*/  FMUL.FTZ R22, R18, R18 ;  /* 0x0000001212167220 */ /* 0x000fe40000410000 */
[C---:B------:R-:W-:Y:S02]  /*1b10*/  FADD.FTZ R18, R17.reuse, R18 ;  /* 0x0000001211127221 */ /* 0x040fe40000010000 */
[----:B------:R-:W-:Y:S01]  /*1b20*/  FFMA.FTZ R17, R17, R17, R22 ;  /* 0x0000001111117223 */ /* 0x000fe20000010016 */
[----:B------:R-:W-:Y:S02]  /*1b30*/  HADD2.F32 R22, -RZ, R30.H1_H1 ;  /* 0x3000001eff167230 */ /* 0x000fe40000004100 */
[----:B------:R-:W-:Y:S01]  /*1b40*/  FADD.FTZ R18, R21, R18 ;  /* 0x0000001215127221 */ /* 0x000fe20000010000 */
[----:B------:R-:W-:Y:S02]  /*1b50*/  FADD.FTZ R16, R16, R17 ;  /* 0x0000001110107221 */ /* 0x000fe40000010000 */
[----:B------:R-:W-:Y:S01]  /*1b60*/  FMUL.FTZ R34, R22, R22 ;  /* 0x0000001616227220 */ /* 0x000fe20000410000 */
[----:B------:R-:W-:-:S03]  /*1b70*/  FADD.FTZ R17, R19, R22 ;  /* 0x0000001613117221 */ /* 0x000fc60000010000 */
[----:B------:R-:W-:Y:S01]  /*1b80*/  FFMA.FTZ R19, R19, R19, R34 ;  /* 0x0000001313137223 */ /* 0x000fe20000010022 */
        /* <DEDUP_REMOVED lines=25> */
[----:B------:R-:W-:Y:S01]  /*1d20*/  SHF.R.S32.HI R17, RZ, 0x1f, R20 ;  /* 0x0000001fff117819 */ /* 0x000fe20000011414 */
[----:B-1----:R-:W-:-:S03]  /*1d30*/  @!P5 FADD.FTZ R35, R35, R16 ;  /* 0x000000102323d221 */ /* 0x002fc60000010000 */
[----:B------:R-:W-:Y:S02]  /*1d40*/  LEA.HI R17, R17, R20, RZ, 0x5 ;  /* 0x0000001411117211 */ /* 0x000fe400078f28ff */
[----:B------:R-:W-:Y:S02]  /*1d50*/  ISETP.NE.AND P5, PT, R23, RZ, PT ;  /* 0x000000ff1700720c */ /* 0x000fe40003fa5270 */
[----:B------:R-:W-:-:S04]  /*1d60*/  SHF.R.S32.HI R17, RZ, 0x5, R17 ;  /* 0x00000005ff117819 */ /* 0x000fc80000011411 */
[----:B------:R-:W-:-:S07]  /*1d70*/  LEA R17, R17, UR7, 0x3 ;  /* 0x0000000711117c11 */ /* 0x000fce000f8e18ff */
[----:B------:R0:W-:Y:S01]  /*1d80*/  @!P5 STS.64 [R17+0x8], R34 ;  /* 0x000008221100d388 */ /* 0x0001e20000000a00 */
[----:B------:R-:W-:Y:S01]  /*1d90*/  BAR.SYNC.DEFER_BLOCKING 0x0 ;  /* 0x0000000000007b1d */ /* 0x000fe20000010000 */
[----:B------:R-:W-:-:S13]  /*1da0*/  ISETP.NE.AND P5, PT, R20, RZ, PT ;  /* 0x000000ff1400720c */ /* 0x000fda0003fa5270 */
[----:B0-----:R-:W-:Y:S05]  /*1db0*/  @P5 BRA `(.L_x_2534) ;  /* 0x0000000000545947 */ /* 0x001fea0003800000 */
[----:B------:R-:W0:Y:S01]  /*1dc0*/  S2UR UR8, SR_CgaCtaId ;  /* 0x00000000000879c3 */ /* 0x000e220000008800 */
[----:B------:R-:W-:Y:S02]  /*1dd0*/  UMOV UR7, 0x400 ;  /* 0x0000040000077882 */ /* 0x000fe40000000000 */
[----:B0-----:R-:W-:-:S09]  /*1de0*/  ULEA UR7, UR8, UR7, 0x18 ;  /* 0x0000000708077291 */ /* 0x001fd2000f8ec03f */
[----:B------:R-:W0:Y:S04]  /*1df0*/  LDS.128 R20, [UR7+0x10] ;  /* 0x00001007ff147984 */ /* 0x000e280008000c00 */
[----:B------:R-:W1:Y:S01]  /*1e00*/  LDS.128 R16, [UR7+0x20] ;  /* 0x00002007ff107984 */ /* 0x000e620008000c00 */
[----:B0-----:R-:W-:Y:S01]  /*1e10*/  FADD.FTZ R53, R34, R20 ;  /* 0x0000001422357221 */ /* 0x001fe20000010000 */
[----:B------:R-:W-:-:S03]  /*1e20*/  FADD.FTZ R20, R35, R21 ;  /* 0x0000001523147221 */ /* 0x000fc60000010000 */
[----:B------:R-:W-:Y:S01]  /*1e30*/  FADD.FTZ R53, R53, R22 ;  /* 0x0000001635357221 */ /* 0x000fe20000010000 */
[----:B------:R-:W-:Y:S02]  /*1e40*/  FADD.FTZ R34, R20, R23 ;  /* 0x0000001714227221 */ /* 0x000fe40000010000 */
[----:B------:R-:W0:Y:S01]  /*1e50*/  LDS.128 R20, [UR7+0x30] ;  /* 0x00003007ff147984 */ /* 0x000e220008000c00 */
[----:B-1----:R-:W-:Y:S01]  /*1e60*/  FADD.FTZ R53, R53, R16 ;  /* 0x0000001035357221 */ /* 0x002fe20000010000 */
[----:B------:R-:W-:Y:S02]  /*1e70*/  FADD.FTZ R16, R34, R17 ;  /* 0x0000001122107221 */ /* 0x000fe40000010000 */
[----:B------:R-:W1:Y:S01]  /*1e80*/  LDS.64 R34, [UR7+0x40] ;  /* 0x00004007ff227984 */ /* 0x000e620008000a00 */
        /* <DEDUP_REMOVED lines=8> */
.L_x_2534:
[----:B------:R-:W-:Y:S05]  /*1f10*/  BSYNC B0 ;  /* 0x0000000000007941 */ /* 0x000fea0003800000 */
.L_x_2533:
[----:B------:R-:W0:Y:S02]  /*1f20*/  LDC R20, c[0x0][0xc] ;  /* 0x00000300ff147b82 */ /* 0x000e240000000800 */
[----:B0-----:R-:W-:-:S13]  /*1f30*/  ISETP.GE.U32.AND P6, PT, R20, 0x2, PT ;  /* 0x000000021400780c */ /* 0x001fda0003fc6070 */
[----:B------:R-:W-:Y:S05]  /*1f40*/  @!P6 BRA `(.L_x_2535) ;  /* 0x0000001000a0e947 */ /* 0x000fea0003800000 */
[----:B------:R-:W0:Y:S01]  /*1f50*/  S2R R18, SR_CTAID.Y ;  /* 0x0000000000127919 */ /* 0x000e220000002600 */
[----:B------:R-:W1:Y:S01]  /*1f60*/  LDC R19, c[0x0][0x10] ;  /* 0x00000400ff137b82 */ /* 0x000e620000000800 */
[----:B------:R-:W-:-:S07]  /*1f70*/  ULOP3.LUT UR7, UR4, 0x1, URZ, 0xc0, !UPT ;  /* 0x0000000104077892 */ /* 0x000fce000f8ec03f */
[----:B------:R-:W2:Y:S01]  /*1f80*/  LDC.64 R16, c[0x0][0x240] ;  /* 0x00009000ff107b82 */ /* 0x000ea20000000a00 */
[----:B-1----:R-:W-:-:S05]  /*1f90*/  IMAD R21, R19, UR7, RZ ;  /* 0x0000000713157c24 */ /* 0x002fca000f8e02ff */
[C---:B0-----:R-:W-:Y:S01]  /*1fa0*/  IADD3 R23, R21.reuse, R18, RZ ;  /* 0x0000001215177210 */ /* 0x041fe20007ffe0ff */
[----:B------:R-:W-:-:S04]  /*1fb0*/  IMAD R21, R21, R20, RZ ;  /* 0x0000001415157224 */ /* 0x000fc800078e02ff */
[----:B--2---:R-:W-:Y:S01]  /*1fc0*/  IMAD.WIDE.U32 R16, R23, 0x4, R16 ;  /* 0x0000000417107825 */ /* 0x004fe200078e0010 */
[----:B------:R-:W-:Y:S01]  /*1fd0*/  SHF.L.U32 R21, R21, 0x1, RZ ;  /* 0x0000000115157819 */ /* 0x000fe200000006ff */
[----:B------:R-:W0:Y:S04]  /*1fe0*/  LDC.64 R22, c[0x0][0x248] ;  /* 0x00009200ff167b82 */ /* 0x000e280000000a00 */
[----:B0-----:R-:W-:Y:S01]  /*1ff0*/  IMAD.WIDE R22, R21, 0x4, R22 ;  /* 0x0000000415167825 */ /* 0x001fe200078e0216 */
        /* <DEDUP_REMOVED lines=16> */
.L_x_2537:
[----:B0-----:R-:W2:Y:S04]  /*2100*/  LDG.E.STRONG.GPU R21, desc[UR10][R16.64] ;  /* 0x0000000a10157981 */ /* 0x001ea8000c1ef900 */
[----:B--2---:R-:W-:Y:S01]  /*2110*/  CCTL.IVALL ;  /* 0x00000000ff00798f */ /* 0x004fe20002000000 */
[----:B------:R-:W-:Y:S05]  /*2120*/  YIELD ;  /* 0x0000000000007946 */ /* 0x000fea0003800000 */
[----:B------:R-:W-:-:S13]  /*2130*/  ISETP.NE.AND P6, PT, R21, R54, PT ;  /* 0x000000361500720c */ /* 0x000fda0003fc5270 */
[----:B------:R-:W-:Y:S05]  /*2140*/  @P6 BRA `(.L_x_2537) ;  /* 0xfffffffc00ec6947 */ /* 0x000fea000383ffff */
.L_x_2536:
        /* <DEDUP_REMOVED lines=20> */
.L_x_2541:
        /* <DEDUP_REMOVED lines=117> */
.L_x_2540:
        /* <DEDUP_REMOVED lines=62> */
.L_x_2542:
[----:B------:R-:W-:-:S06]  /*2dc0*/  UISETP.NE.OR UP0, UPT, UR7, URZ, UP0 ;  /* 0x0000003f0700728c */ /* 0x000fcc0008705670 */
[----:B------:R-:W-:-:S13]  /*2dd0*/  PLOP3.LUT P6, PT, PT, PT, UP0, 0x80, 0x0 ;  /* 0x000000000000781c */ /* 0x000fda0003fcf008 */
[----:B------:R-:W-:Y:S05]  /*2de0*/  @!P6 BRA `(.L_x_2538) ;  /* 0x000000000088e947 */ /* 0x000fea0003800000 */
.L_x_2539:
[----:B------:R-:W0:Y:S01]  /*2df0*/  S2UR UR8, SR_CTAID.X ;  /* 0x00000000000879c3 */ /* 0x000e220000002500 */
[----:B------:R-:W-:Y:S01]  /*2e00*/  NOP ;  /* 0x0000000000007918 */ /* 0x000fe20000000000 */
.L_x_2543:
        /* <DEDUP_REMOVED lines=32> */
.L_x_2538:
        /* <DEDUP_REMOVED lines=10> */
.L_x_2545:
[----:B------:R-:W-:Y:S05]  /*30b0*/  BSYNC B0 ;  /* 0x0000000000007941 */ /* 0x000fea0003800000 */
.L_x_2544:
        /* <DEDUP_REMOVED lines=17> */
.L_x_2535:
[----:B0-----:R-:W0:Y:S01]  /*31d0*/  S2R R17, SR_TID.X ;  /* 0x0000000000117919 */ /* 0x001e220000002100 */
[----:B------:R-:W-:Y:S01]  /*31e0*/  ULDC.64 UR12, c[0x0][0x218] ;  /* 0x00008600000c7ab9 */ /* 0x000fe20000000a00 */
[----:B------:R-:W-:Y:S01]  /*31f0*/  P2R R16, PR, RZ, 0x1 ;  /* 0x00000001ff107803 */ /* 0x000fe20000000000 */
[----:B------:R-:W1:Y:S01]  /*3200*/  S2UR UR8, SR_CgaCtaId ;  /* 0x00000000000879c3 */ /* 0x000e620000008800 */
[----:B------:R-:W-:Y:S01]  /*3210*/  ISETP.EQ.U32.AND P6, PT, RZ, UR12, PT ;  /* 0x0000000cff007c0c */ /* 0x000fe2000bfc2070 */
[----:B------:R-:W-:Y:S01]  /*3220*/  UMOV UR7, 0x400 ;  /* 0x0000040000077882 */ /* 0x000fe20000000000 */
[----:B------:R-:W-:Y:S02]  /*3230*/  MOV R21, UR5 ;  /* 0x0000000500157c02 */ /* 0x000fe40008000f00 */
[C---:B------:R-:W-:Y:S02]  /*3240*/  SHF.L.U32 R23, R50.reuse, 0x2, RZ ;  /* 0x0000000232177819 */ /* 0x040fe400000006ff */
[----:B------:R-:W-:Y:S01]  /*3250*/  SHF.L.U64.HI R50, R50, 0x2, R51 ;  /* 0x0000000232327819 */ /* 0x000fe20000010233 */
[----:B-1----:R-:W-:-:S03]  /*3260*/  ULEA UR7, UR8, UR7, 0x18 ;  /* 0x0000000708077291 */ /* 0x002fc6000f8ec03f */
[----:B------:R-:W-:Y:S01]  /*3270*/  ULDC UR8, c[0x0][0x2a4] ;  /* 0x0000a90000087ab9 */ /* 0x000fe20000000800 */
[----:B0-----:R-:W-:-:S04]  /*3280*/  LOP3.LUT P0, RZ, R17, UR6, RZ, 0xfc, !PT ;  /* 0x0000000611ff7c12 */ /* 0x001fc8000f80fcff */
[----:B------:R-:W-:Y:S01]  /*3290*/  ISETP.EQ.OR.EX P6, PT, RZ, UR13, P0, P6 ;  /* 0x0000000dff007c0c */ /* 0x000fe200087c2760 */
[----:B------:R-:W-:Y:S01]  /*32a0*/  @!P5 STS.64 [UR7+0x50], R34 ;  /* 0x00005022ff00d988 */ /* 0x000fe20008000a07 */
[----:B------:R-:W-:Y:S01]  /*32b0*/  ISETP.NE.AND P0, PT, R16, RZ, PT ;  /* 0x000000ff1000720c */ /* 0x000fe20003f05270 */
[----:B------:R-:W-:-:S10]  /*32c0*/  ULDC.64 UR12, c[0x0][0x228] ;  /* 0x00008a00000c7ab9 */ /* 0x000fd40000000a00 */
[----:B------:R-:W0:Y:S01]  /*32d0*/  @!P6 LDC.64 R18, c[0x0][0x218] ;  /* 0x00008600ff12eb82 */ /* 0x000e220000000a00 */
[----:B------:R-:W-:Y:S01]  /*32e0*/  @!P6 FMUL.FTZ R17, R35, UR8 ;  /* 0x000000082311ec20 */ /* 0x000fe20008410000 */
[----:B------:R-:W-:Y:S01]  /*32f0*/  @!P6 FMUL.FTZ R16, R34, UR8 ;  /* 0x000000082210ec20 */ /* 0x000fe20008410000 */
[----:B0-----:R-:W-:-:S05]  /*3300*/  @!P6 IMAD.WIDE R20, R21, 0x8, R18 ;  /* 0x000000081514e825 */ /* 0x001fca00078e0212 */
[----:B------:R-:W-:Y:S01]  /*3310*/  @!P6 STG.E.64 desc[UR10][R20.64], R16 ;  /* 0x000000101400e986 */ /* 0x000fe2000c101b0a */
        /* <DEDUP_REMOVED lines=17> */
[----:B------:R-:W0:Y:S01]  /*3430*/  S2R R22, SR_TID.X ;  /* 0x0000000000167919 */ /* 0x000e220000002100 */
[----:B------:R-:W-:-:S11]  /*3440*/  UMOV UR8, 0x3f800000 ;  /* 0x3f80000000087882 */ /* 0x000fd60000000000 */
[----:B------:R-:W1:Y:S01]  /*3450*/  @P5 MUFU.RSQ R20, R20 ;  /* 0x0000001400145308 */ /* 0x000e620000001400 */
[----:B------:R-:W-:Y:S02]  /*3460*/  IADD3 R16, P5, R23, UR12, RZ ;  /* 0x0000000c17107c10 */ /* 0x000fe4000ffbe0ff */
[----:B------:R-:W3:Y:S02]  /*3470*/  LDC R23, c[0x0][0x294] ;  /* 0x0000a500ff177b82 */ /* 0x000ee40000000800 */
[----:B------:R-:W-:Y:S02]  /*3480*/  IADD3.X R17, R50, UR13, RZ, P5, !PT ;  /* 0x0000000d32117c10 */ /* 0x000fe4000affe4ff */
[----:B------:R-:W-:-:S04]  /*3490*/  PLOP3.LUT P5, PT, PT, PT, UP0, 0x80, 0x0 ;  /* 0x000000000000781c */ /* 0x000fc80003faf008 */
[----:B------:R-:W2:Y:S01]  /*34a0*/  LDG.E.64 R16, desc[UR10][R16.64] ;  /* 0x0000000a10107981 */ /* 0x000ea2000c1e1b00 */
[----:B------:R-:W-:-:S08]  /*34b0*/  HADD2.F32 R21, -RZ, R10.H0_H0 ;  /* 0x2000000aff157230 */ /* 0x000fd00000004100 */
[----:B-1----:R-:W-:Y:S02]  /*34c0*/  @P5 R2UR UR8, R20 ;  /* 0x00000000140852ca */ /* 0x002fe400000e0000 */
[----:B------:R-:W-:Y:S01]  /*34d0*/  ISETP.NE.AND P5, PT, RZ, UR9, PT ;  /* 0x00000009ff007c0c */ /* 0x000fe2000bfa5270 */
[----:B------:R-:W-:Y:S02]  /*34e0*/  HADD2.F32 R20, -RZ, R10.H1_H1 ;  /* 0x3000000aff147230 */ /* 0x000fe40000004100 */
[----:B------:R-:W-:-:S03]  /*34f0*/  FADD.FTZ R10, R21, -UR7 ;  /* 0x80000007150a7e21 */ /* 0x000fc60008010000 */
[----:B------:R-:W-:Y:S01]  /*3500*/  FADD.FTZ R20, R20, -UR7 ;  /* 0x8000000714147e21 */ /* 0x000fe20008010000 */
[----:B------:R-:W-:-:S04]  /*3510*/  HADD2.F32 R34, -RZ, R11.H0_H0 ;  /* 0x2000000bff227230 */ /* 0x000fc80000004100 */
[----:B------:R-:W-:Y:S01]  /*3520*/  FMUL.FTZ R21, R10, UR8 ;  /* 0x000000080a157c20 */ /* 0x000fe20008410000 */
[----:B------:R-:W-:Y:S01]  /*3530*/  FMUL.FTZ R20, R20, UR8 ;  /* 0x0000000814147c20 */ /* 0x000fe20008410000 */
[----:B------:R-:W-:Y:S02]  /*3540*/  HADD2.F32 R35, -RZ, R11.H1_H1 ;  /* 0x3000000bff237230 */ /* 0x000fe40000004100 */
[----:B--2---:R-:W-:Y:S01]  /*3550*/  FFMA.FTZ R50, R18, R21, R16 ;  /* 0x0000001512327223 */ /* 0x004fe20000010010 */
[----:B------:R-:W-:Y:S01]  /*3560*/  FFMA.FTZ R51, R19, R20, R17 ;  /* 0x0000001413337223 */ /* 0x000fe20000010011 */
[----:B0--3--:R-:W-:Y:S06]  /*3570*/  @!P5 BRA `(.L_x_2546) ;  /* 0x000000000028d947 */ /* 0x009fec0003800000 */
        /* <DEDUP_REMOVED lines=10> */
.L_x_2546:
[----:B------:R-:W-:Y:S01]  /*3620*/  ISETP.NE.AND P6, PT, R45, RZ, PT ;  /* 0x000000ff2d00720c */ /* 0x000fe20003fc5270 */
[----:B------:R-:W-:-:S12]  /*3630*/  BSSY B0, `(.L_x_2547) ;  /* 0x000000e000007945 */ /* 0x000fd80003800000 */
        /* <DEDUP_REMOVED lines=13> */
.L_x_2548:
[----:B------:R-:W-:Y:S05]  /*3710*/  BSYNC B0 ;  /* 0x0000000000007941 */ /* 0x000fea0003800000 */
.L_x_2547:
[----:B------:R-:W-:Y:S01]  /*3720*/  FADD.FTZ R34, R34, -UR7 ;  /* 0x8000000722227e21 */ /* 0x000fe20008010000 */
[----:B------:R-:W-:Y:S01]  /*3730*/  FADD.FTZ R35, R35, -UR7 ;  /* 0x8000000723237e21 */ /* 0x000fe20008010000 */
[--C-:B0-----:R-:W-:Y:S02]  /*3740*/  HADD2.F32 R21, -RZ, R12.reuse.H0_H0 ;  /* 0x2000000cff157230 */ /* 0x101fe40000004100 */
[----:B------:R-:W-:Y:S02]  /*3750*/  HADD2.F32 R20, -RZ, R12.H1_H1 ;  /* 0x3000000cff147230 */ /* 0x000fe40000004100 */
[----:B------:R-:W-:Y:S01]  /*3760*/  FMUL.FTZ R3, R34, UR8 ;  /* 0x0000000822037c20 */ /* 0x000fe20008410000 */
[----:B------:R-:W-:Y:S01]  /*3770*/  FMUL.FTZ R10, R35, UR8 ;  /* 0x00000008230a7c20 */ /* 0x000fe20008410000 */
[--C-:B------:R-:W-:Y:S02]  /*3780*/  HADD2.F32 R12, -RZ, R14.reuse.H0_H0 ;  /* 0x2000000eff0c7230 */ /* 0x100fe40000004100 */
[----:B------:R-:W-:Y:S01]  /*3790*/  FADD.FTZ R21, R21, -UR7 ;  /* 0x8000000715157e21 */ /* 0x000fe20008010000 */
[----:B------:R-:W-:-:S02]  /*37a0*/  HADD2.F32 R14, -RZ, R14.H1_H1 ;  /* 0x3000000eff0e7230 */ /* 0x000fc40000004100 */
        /* <DEDUP_REMOVED lines=14> */
.L_x_2549:
        /* <DEDUP_REMOVED lines=14> */
.L_x_2551:
[----:B------:R-:W-:Y:S05]  /*3970*/  BSYNC B0 ;  /* 0x0000000000007941 */ /* 0x000fea0003800000 */
.L_x_2550:
[----:B------:R-:W-:Y:S01]  /*3980*/  FMUL.FTZ R21, R21, UR8 ;  /* 0x0000000815157c20 */ /* 0x000fe20008410000 */
[----:B------:R-:W-:Y:S01]  /*3990*/  FMUL.FTZ R20, R20, UR8 ;  /* 0x0000000814147c20 */ /* 0x000fe20008410000 */
[----:B------:R-:W-:Y:S01]  /*39a0*/  FADD.FTZ R12, R12, -UR7 ;  /* 0x800000070c0c7e21 */ /* 0x000fe20008010000 */
[----:B------:R-:W-:Y:S01]  /*39b0*/  FADD.FTZ R14, R14, -UR7 ;  /* 0x800000070e0e7e21 */ /* 0x000fe20008010000 */
        /* <DEDUP_REMOVED lines=13> */
.L_x_2552:
[----:B------:R-:W-:Y:S04]  /*3a90*/  BSSY B0, `(.L_x_2553) ;  /* 0x000000e000007945 */ /* 0x000fe80003800000 */
[----:B------:R-:W-:Y:S05]  /*3aa0*/  @P1 BRA `(.L_x_2554) ;  /* 0x0000000000301947 */ /* 0x000fea0003800000 */
[----:B------:R-:W-:Y:S01]  /*3ab0*/  ULDC.64 UR12, c[0x0][0x270] ;  /* 0x00009c00000c7ab9 */ /* 0x000fe20000000a00 */
[----:B0-----:R-:W-:Y:S01]  /*3ac0*/  MOV R2, R46 ;  /* 0x0000002e00027202 */ /* 0x001fe20000000f00 */
        /* <DEDUP_REMOVED lines=10> */
.L_x_2554:
[----:B------:R-:W-:Y:S05]  /*3b70*/  BSYNC B0 ;  /* 0x0000000000007941 */ /* 0x000fea0003800000 */
.L_x_2553:
[----:B0-----:R-:W-:Y:S01]  /*3b80*/  FMUL.FTZ R3, R12, UR8 ;  /* 0x000000080c037c20 */ /* 0x001fe20008410000 */
[----:B------:R-:W-:Y:S01]  /*3b90*/  FMUL.FTZ R14, R14, UR8 ;  /* 0x000000080e0e7c20 */ /* 0x000fe20008410000 */
[--C-:B------:R-:W-:Y:S02]  /*3ba0*/  HADD2.F32 R7, -RZ, R24.reuse.H0_H0 ;  /* 0x20000018ff077230 */ /* 0x100fe40000004100 */
[----:B------:R-:W-:Y:S02]  /*3bb0*/  HADD2.F32 R24, -RZ, R24.H1_H1 ;  /* 0x30000018ff187230 */ /* 0x000fe40000004100 */
[----:B------:R-:W-:Y:S01]  /*3bc0*/  FFMA.FTZ R10, R18, R3, R16 ;  /* 0x00000003120a7223 */ /* 0x000fe20000010010 */
[----:B------:R-:W-:Y:S01]  /*3bd0*/  FFMA.FTZ R11, R19, R14, R17 ;  /* 0x0000000e130b7223 */ /* 0x000fe20000010011 */
[----:B------:R-:W-:Y:S06]  /*3be0*/  @!P5 BRA `(.L_x_2555) ;  /* 0x000000000028d947 */ /* 0x000fec0003800000 */
[----:B------:R-:W-:Y:S01]  /*3bf0*/  FMUL.FTZ R2, R10, -1.4426950216293334961 ;  /* 0xbfb8aa3b0a027820 */ /* 0x000fe20000410000 */
[----:B-1----:R-:W-:-:S05]  /*3c00*/  FMUL.FTZ R4, R11, -1.4426950216293334961 ;  /* 0xbfb8aa3b0b047820 */ /* 0x002fca0000410000 */
        /* <DEDUP_REMOVED lines=8> */
.L_x_2555:
[----:B------:R-:W-:Y:S01]  /*3c90*/  ISETP.NE.AND P0, PT, R44, RZ, PT ;  /* 0x000000ff2c00720c */ /* 0x000fe20003f05270 */
[----:B------:R-:W-:-:S12]  /*3ca0*/  BSSY B0, `(.L_x_2556) ;  /* 0x0000010000007945 */ /* 0x000fd80003800000 */
[----:B------:R-:W-:Y:S05]  /*3cb0*/  @P0 BRA `(.L_x_2557) ;  /* 0x0000000000380947 */ /* 0x000fea0003800000 */
[----:B-1----:R-:W-:Y:S01]  /*3cc0*/  IADD3 R5, R0, 0x60, RZ ;  /* 0x0000006000057810 */ /* 0x002fe20007ffe0ff */
[----:B------:R-:W-:Y:S01]  /*3cd0*/  ULDC.64 UR12, c[0x0][0x270] ;  /* 0x00009c00000c7ab9 */ /* 0x000fe20000000a00 */
[----:B------:R-:W-:Y:S02]  /*3ce0*/  MOV R2, R46 ;  /* 0x0000002e00027202 */ /* 0x000fe40000000f00 */
[----:B------:R-:W-:Y:S02]  /*3cf0*/  SHF.R.S32.HI R4, RZ, 0x1f, R5 ;  /* 0x0000001fff047819 */ /* 0x000fe40000011405 */
[----:B------:R-:W-:Y:S02]  /*3d00*/  MOV R3, R49 ;  /* 0x0000003100037202 */ /* 0x000fe40000000f00 */
[----:B------:R-:W-:Y:S01]  /*3d10*/  F2FP.F16.F32.PACK_AB R11, R11, R10 ;  /* 0x0000000a0b0b723e */ /* 0x000fe200000000ff */
        /* <DEDUP_REMOVED lines=8> */
.L_x_2557:
[----:B------:R-:W-:Y:S05]  /*3da0*/  BSYNC B0 ;  /* 0x0000000000007941 */ /* 0x000fea0003800000 */
.L_x_2556:
[----:B------:R-:W-:Y:S01]  /*3db0*/  FADD.FTZ R2, R7, -UR7 ;  /* 0x8000000707027e21 */ /* 0x000fe20008010000 */
[----:B------:R-:W-:Y:S01]  /*3dc0*/  FADD.FTZ R24, R24, -UR7 ;  /* 0x8000000718187e21 */ /* 0x000fe20008010000 */
[--C-:B------:R-:W-:Y:S02]  /*3dd0*/  HADD2.F32 R14, -RZ, R25.reuse.H0_H0 ;  /* 0x20000019ff0e7230 */ /* 0x100fe40000004100 */
        /* <DEDUP_REMOVED lines=8> */
[----:B0-----:R-:W-:Y:S01]  /*3e60*/  FFMA.FTZ R11, R19, R24, R17 ;  /* 0x00000018130b7223 */ /* 0x001fe20000010011 */
        /* <DEDUP_REMOVED lines=11> */
.L_x_2558:
        /* <DEDUP_REMOVED lines=17> */
.L_x_2560:
[----:B------:R-:W-:Y:S05]  /*4030*/  BSYNC B0 ;  /* 0x0000000000007941 */ /* 0x000fea0003800000 */
.L_x_2559:
        /* <DEDUP_REMOVED lines=17> */
.L_x_2561:
[----:B------:R-:W-:Y:S01]  /*4150*/  ISETP.NE.AND P0, PT, R42, RZ, PT ;  /* 0x000000ff2a00720c */ /* 0x000fe20003f05270 */
[----:B------:R-:W-:-:S12]  /*4160*/  BSSY B0, `(.L_x_2562) ;  /* 0x0000010000007945 */ /* 0x000fd80003800000 */
[----:B------:R-:W-:Y:S05]  /*4170*/  @P0 BRA `(.L_x_2563) ;  /* 0x0000000000380947 */ /* 0x000fea0003800000 */
[----:B01----:R-:W-:Y:S01]  /*4180*/  IADD3 R5, R0, 0xa0, RZ ;  /* 0x000000a000057810 */ /* 0x003fe20007ffe0ff */
        /* <DEDUP_REMOVED lines=13> */
.L_x_2563:
[----:B------:R-:W-:Y:S05]  /*4260*/  BSYNC B0 ;  /* 0x0000000000007941 */ /* 0x000fea0003800000 */
.L_x_2562:
[----:B------:R-:W-:Y:S01]  /*4270*/  FMUL.FTZ R3, R12, UR8 ;  /* 0x000000080c037c20 */ /* 0x000fe20008410000 */
[----:B------:R-:W-:Y:S01]  /*4280*/  FMUL.FTZ R2, R27, UR8 ;  /* 0x000000081b027c20 */ /* 0x000fe20008410000 */
[--C-:B------:R-:W-:Y:S02]  /*4290*/  HADD2.F32 R12, -RZ, R29.reuse.H0_H0 ;  /* 0x2000001dff0c7230 */ /* 0x100fe40000004100 */
[----:B------:R-:W-:Y:S02]  /*42a0*/  HADD2.F32 R29, -RZ, R29.H1_H1 ;  /* 0x3000001dff1d7230 */ /* 0x000fe40000004100 */
[----:B--2---:R-:W-:Y:S01]  /*42b0*/  FFMA.FTZ R7, R18, R3, R16 ;  /* 0x0000000312077223 */ /* 0x004fe20000010010 */
[----:B------:R-:W-:Y:S01]  /*42c0*/  FFMA.FTZ R10, R19, R2, R17 ;  /* 0x00000002130a7223 */ /* 0x000fe20000010011 */
[----:B------:R-:W-:Y:S06]  /*42d0*/  @!P5 BRA `(.L_x_2564) ;  /* 0x000000000028d947 */ /* 0x000fec0003800000 */
[----:B01----:R-:W-:Y:S01]  /*42e0*/  FMUL.FTZ R5, R10, -1.4426950216293334961 ;  /* 0xbfb8aa3b0a057820 */ /* 0x003fe20000410000 */
        /* <DEDUP_REMOVED lines=9> */
.L_x_2564:
        /* <DEDUP_REMOVED lines=17> */
.L_x_2566:
[----:B------:R-:W-:Y:S05]  /*4490*/  BSYNC B0 ;  /* 0x0000000000007941 */ /* 0x000fea0003800000 */
.L_x_2565:
[----:B------:R-:W-:Y:S01]  /*44a0*/  FADD.FTZ R2, R12, -UR7 ;  /* 0x800000070c027e21 */ /* 0x000fe20008010000 */
[----:B012---:R-:W-:Y:S01]  /*44b0*/  FADD.FTZ R4, R29, -UR7 ;  /* 0x800000071d047e21 */ /* 0x007fe20008010000 */
[--C-:B------:R-:W-:Y:S01]  /*44c0*/  HADD2.F32 R5, -RZ, R31.reuse.H0_H0 ;  /* 0x2000001fff057230 */ /* 0x100fe20000004100 */
[----:B------:R-:W-:Y:S01]  /*44d0*/  SHF.R.U32.HI R20, RZ, 0x3, R22 ;  /* 0x00000003ff147819 */ /* 0x000fe20000011616 */
[----:B------:R-:W-:Y:S02]  /*44e0*/  HADD2.F32 R14, -RZ, R31.H1_H1 ;  /* 0x3000001fff0e7230 */ /* 0x000fe40000004100 */
        /* <DEDUP_REMOVED lines=17> */
.L_x_2567:
        /* <DEDUP_REMOVED lines=17> */
.L_x_2569:
[----:B------:R-:W-:Y:S05]  /*4710*/  BSYNC B0 ;  /* 0x0000000000007941 */ /* 0x000fea0003800000 */
.L_x_2568:
[----:B------:R-:W-:Y:S01]  /*4720*/  FMUL.FTZ R3, R12, UR8 ;  /* 0x000000080c037c20 */ /* 0x000fe20008410000 */
[----:B------:R-:W-:Y:S01]  /*4730*/  FMUL.FTZ R14, R14, UR8 ;  /* 0x000000080e0e7c20 */ /* 0x000fe20008410000 */
[--C-:B------:R-:W-:Y:S02]  /*4740*/  HADD2.F32 R12, -RZ, R32.reuse.H0_H0 ;  /* 0x20000020ff0c7230 */ /* 0x100fe40000004100 */
[----:B------:R-:W-:Y:S02]  /*4750*/  IMAD R20, R23, UR6, R20 ;  /* 0x0000000617147c24 */ /* 0x000fe4000f8e0214 */
[----:B0-----:R-:W-:Y:S01]  /*4760*/  FFMA.FTZ R7, R18, R3, R16 ;  /* 0x0000000312077223 */ /* 0x001fe20000010010 */
[----:B------:R-:W-:Y:S02]  /*4770*/  HADD2.F32 R32, -RZ, R32.H1_H1 ;  /* 0x30000020ff207230 */ /* 0x000fe40000004100 */
        /* <DEDUP_REMOVED lines=12> */
.L_x_2570:
        /* <DEDUP_REMOVED lines=17> */
.L_x_2572:
[----:B------:R-:W-:Y:S05]  /*4950*/  BSYNC B0 ;  /* 0x0000000000007941 */ /* 0x000fea0003800000 */
.L_x_2571:
[----:B0-----:R-:W-:Y:S01]  /*4960*/  FADD.FTZ R2, R12, -UR7 ;  /* 0x800000070c027e21 */ /* 0x001fe20008010000 */
[----:B------:R-:W-:Y:S01]  /*4970*/  FADD.FTZ R3, R32, -UR7 ;  /* 0x8000000720037e21 */ /* 0x000fe20008010000 */
[----:B------:R-:W-:Y:S01]  /*4980*/  ULDC.64 UR14, c[0x0][0x278] ;  /* 0x00009e00000e7ab9 */ /* 0x000fe20000000a00 */
[----:B------:R-:W-:Y:S01]  /*4990*/  IADD3 R4, R20, 0x1a0, RZ ;  /* 0x000001a014047810 */ /* 0x000fe20007ffe0ff */
[----:B------:R-:W-:Y:S01]  /*49a0*/  FMUL.FTZ R5, R2, UR8 ;  /* 0x0000000802057c20 */ /* 0x000fe20008410000 */
[----:B------:R-:W-:Y:S01]  /*49b0*/  FMUL.FTZ R10, R3, UR8 ;  /* 0x00000008030a7c20 */ /* 0x000fe20008410000 */
[C---:B------:R-:W-:Y:S02]  /*49c0*/  IADD3 R3, R20.reuse, 0x1c0, RZ ;  /* 0x000001c014037810 */ /* 0x040fe40007ffe0ff */
[----:B------:R-:W-:Y:S01]  /*49d0*/  IADD3 R2, R20, 0x1e0, RZ ;  /* 0x000001e014027810 */ /* 0x000fe20007ffe0ff */
        /* <DEDUP_REMOVED lines=13> */
.L_x_2573:
        /* <DEDUP_REMOVED lines=17> */
.L_x_2575:
[----:B------:R-:W-:Y:S05]  /*4bc0*/  BSYNC B0 ;  /* 0x0000000000007941 */ /* 0x000fea0003800000 */
.L_x_2574:
[----:B0-----:R-:W-:Y:S01]  /*4bd0*/  HADD2.F32 R5, -RZ, R33.H0_H0 ;  /* 0x20000021ff057230 */ /* 0x001fe20000004100 */
[----:B------:R-:W-:Y:S01]  /*4be0*/  ISETP.GE.U32.AND P6, PT, R4, UR14, PT ;  /* 0x0000000e04007c0c */ /* 0x000fe2000bfc6070 */
[----:B------:R-:W-:Y:S01]  /*4bf0*/  HADD2.F32 R11, -RZ, R37.H0_H0 ;  /* 0x20000025ff0b7230 */ /* 0x000fe20000004100 */
[----:B------:R-:W-:Y:S01]  /*4c00*/  ISETP.GE.U32.AND P0, PT, R3, UR14, PT ;  /* 0x0000000e03007c0c */ /* 0x000fe2000bf06070 */
[----:B------:R-:W-:Y:S02]  /*4c10*/  HADD2.F32 R7, -RZ, R36.H0_H0 ;  /* 0x20000024ff077230 */ /* 0x000fe40000004100 */
[----:B------:R-:W-:Y:S01]  /*4c20*/  FADD.FTZ R5, R5, -UR7 ;  /* 0x8000000705057e21 */ /* 0x000fe20008010000 */
[----:B------:R-:W-:Y:S02]  /*4c30*/  HADD2.F32 R14, -RZ, R26.H0_H0 ;  /* 0x2000001aff0e7230 */ /* 0x000fe40000004100 */
[----:B------:R-:W-:Y:S01]  /*4c40*/  FADD.FTZ R11, R11, -UR7 ;  /* 0x800000070b0b7e21 */ /* 0x000fe20008010000 */
[----:B------:R-:W-:-:S02]  /*4c50*/  HADD2.F32 R20, -RZ, R28.H0_H0 ;  /* 0x2000001cff147230 */ /* 0x000fc40000004100 */
[----:B------:R-:W-:Y:S01]  /*4c60*/  FADD.FTZ R7, R7, -UR7 ;  /* 0x8000000707077e21 */ /* 0x000fe20008010000 */
[----:B------:R-:W-:Y:S02]  /*4c70*/  HADD2.F32 R21, -RZ, R30.H0_H0 ;  /* 0x2000001eff157230 */ /* 0x000fe40000004100 */
[----:B------:R-:W-:Y:S01]  /*4c80*/  FADD.FTZ R14, R14, -UR7 ;  /* 0x800000070e0e7e21 */ /* 0x000fe20008010000 */
[----:B------:R-:W-:Y:S01]  /*4c90*/  ISETP.GE.U32.AND P1, PT, R2, UR14, PT ;  /* 0x0000000e02007c0c */ /* 0x000fe2000bf26070 */
[----:B------:R-:W-:Y:S01]  /*4ca0*/  FADD.FTZ R20, R20, -UR7 ;  /* 0x8000000714147e21 */ /* 0x000fe20008010000 */
[----:B------:R-:W-:Y:S01]  /*4cb0*/  SHF.R.S32.HI R12, RZ, 0x1f, R4 ;  /* 0x0000001fff0c7819 */ /* 0x000fe20000011404 */
[----:B------:R-:W-:Y:S01]  /*4cc0*/  FADD.FTZ R21, R21, -UR7 ;  /* 0x8000000715157e21 */ /* 0x000fe20008010000 */
        /* <DEDUP_REMOVED lines=9> */
[--C-:B------:R-:W-:Y:S01]  /*4d60*/  FFMA.FTZ R24, R18, R5, R16.reuse ;  /* 0x0000000512187223 */ /* 0x100fe20000010010 */
[----:B------:R-:W-:Y:S01]  /*4d70*/  ISETP.GE.AND.EX P0, PT, R10, UR15, PT, P0 ;  /* 0x0000000f0a007c0c */ /* 0x000fe2000bf06300 */
[--C-:B------:R-:W-:Y:S01]  /*4d80*/  FFMA.FTZ R20, R18, R11, R16.reuse ;  /* 0x0000000b12147223 */ /* 0x100fe20000010010 */
[----:B------:R-:W-:Y:S01]  /*4d90*/  ISETP.GE.AND.EX P1, PT, R0, UR15, PT, P1 ;  /* 0x0000000f00007c0c */ /* 0x000fe2000bf26310 */
[C-C-:B------:R-:W-:Y:S01]  /*4da0*/  FFMA.FTZ R21, R18.reuse, R7, R16.reuse ;  /* 0x0000000712157223 */ /* 0x140fe20000010010 */
[C-C-:B------:R-:W-:Y:S01]  /*4db0*/  FFMA.FTZ R11, R18.reuse, R23, R16.reuse ;  /* 0x00000017120b7223 */ /* 0x140fe20000010010 */
[C-C-:B------:R-:W-:Y:S01]  /*4dc0*/  FFMA.FTZ R5, R18.reuse, R25, R16.reuse ;  /* 0x0000001912057223 */ /* 0x140fe20000010010 */
[----:B------:R-:W-:Y:S01]  /*4dd0*/  FFMA.FTZ R16, R18, R27, R16 ;  /* 0x0000001b12107223 */ /* 0x000fe20000010010 */
[C---:B------:R-:W-:Y:S01]  /*4de0*/  ISETP.GT.U32.OR P6, PT, R22.reuse, 0xff, P6 ;  /* 0x000000ff1600780c */ /* 0x040fe200037c4470 */
[----:B------:R-:W-:Y:S01]  /*4df0*/  HADD2.F32 R14, -RZ, R36.H1_H1 ;  /* 0x30000024ff0e7230 */ /* 0x000fe20000004100 */
[C---:B------:R-:W-:Y:S01]  /*4e00*/  ISETP.GT.U32.OR P0, PT, R22.reuse, 0xff, P0 ;  /* 0x000000ff1600780c */ /* 0x040fe20000704470 */
[----:B------:R-:W-:Y:S01]  /*4e10*/  HADD2.F32 R18, -RZ, R37.H1_H1 ;  /* 0x30000025ff127230 */ /* 0x000fe20000004100 */
[----:B------:R-:W-:Y:S01]  /*4e20*/  ISETP.GT.U32.OR P1, PT, R22, 0xff, P1 ;  /* 0x000000ff1600780c */ /* 0x000fe20000f24470 */
[----:B------:R-:W-:-:S02]  /*4e30*/  HADD2.F32 R22, -RZ, R26.H1_H1 ;  /* 0x3000001aff167230 */ /* 0x000fc40000004100 */
[----:B------:R-:W-:Y:S01]  /*4e40*/  FADD.FTZ R14, R14, -UR7 ;  /* 0x800000070e0e7e21 */ /* 0x000fe20008010000 */
[----:B------:R-:W-:Y:S02]  /*4e50*/  HADD2.F32 R23, -RZ, R28.H1_H1 ;  /* 0x3000001cff177230 */ /* 0x000fe40000004100 */
[----:B------:R-:W-:Y:S01]  /*4e60*/  FADD.FTZ R18, R18, -UR7 ;  /* 0x8000000712127e21 */ /* 0x000fe20008010000 */
[----:B------:R-:W-:Y:S02]  /*4e70*/  HADD2.F32 R25, -RZ, R30.H1_H1 ;  /* 0x3000001eff197230 */ /* 0x000fe40000004100 */
[----:B------:R-:W-:Y:S01]  /*4e80*/  FADD.FTZ R22, R22, -UR7 ;  /* 0x8000000716167e21 */ /* 0x000fe20008010000 */
[----:B------:R-:W-:Y:S02]  /*4e90*/  HADD2.F32 R7, -RZ, R33.H1_H1 ;  /* 0x30000021ff077230 */ /* 0x000fe40000004100 */
[----:B------:R-:W-:Y:S01]  /*4ea0*/  FADD.FTZ R23, R23, -UR7 ;  /* 0x8000000717177e21 */ /* 0x000fe20008010000 */
[----:B------:R-:W-:Y:S01]  /*4eb0*/  FMUL.FTZ R14, R14, UR8 ;  /* 0x000000080e0e7c20 */ /* 0x000fe20008410000 */
[----:B------:R-:W-:Y:S01]  /*4ec0*/  FADD.FTZ R25, R25, -UR7 ;  /* 0x8000000719197e21 */ /* 0x000fe20008010000 */
[----:B------:R-:W-:Y:S01]  /*4ed0*/  FMUL.FTZ R18, R18, UR8 ;  /* 0x0000000812127c20 */ /* 0x000fe20008410000 */
[----:B------:R-:W-:Y:S01]  /*4ee0*/  FADD.FTZ R7, R7, -UR7 ;  /* 0x8000000707077e21 */ /* 0x000fe20008010000 */
[----:B------:R-:W-:Y:S01]  /*4ef0*/  FMUL.FTZ R28, R22, UR8 ;  /* 0x00000008161c7c20 */ /* 0x000fe20008410000 */
[----:B------:R-:W-:Y:S01]  /*4f00*/  FMUL.FTZ R30, R23, UR8 ;  /* 0x00000008171e7c20 */ /* 0x000fe20008410000 */
[----:B------:R-:W-:Y:S01]  /*4f10*/  FMUL.FTZ R32, R25, UR8 ;  /* 0x0000000819207c20 */ /* 0x000fe20008410000 */
[----:B------:R-:W-:Y:S01]  /*4f20*/  FMUL.FTZ R26, R7, UR8 ;  /* 0x00000008071a7c20 */ /* 0x000fe20008410000 */
[C-C-:B------:R-:W-:Y:S01]  /*4f30*/  FFMA.FTZ R22, R19.reuse, R14, R17.reuse ;  /* 0x0000000e13167223 */ /* 0x140fe20000010011 */
[C-C-:B------:R-:W-:Y:S01]  /*4f40*/  FFMA.FTZ R23, R19.reuse, R18, R17.reuse ;  /* 0x0000001213177223 */ /* 0x140fe20000010011 */
[C-C-:B------:R-:W-:Y:S01]  /*4f50*/  FFMA.FTZ R18, R19.reuse, R28, R17.reuse ;  /* 0x0000001c13127223 */ /* 0x140fe20000010011 */
[C-C-:B------:R-:W-:Y:S01]  /*4f60*/  FFMA.FTZ R14, R19.reuse, R30, R17.reuse ;  /* 0x0000001e130e7223 */ /* 0x140fe20000010011 */
        /* <DEDUP_REMOVED lines=13> */
.L_x_2576:
        /* <DEDUP_REMOVED lines=14> */
.L_x_2578:
[----:B------:R-:W-:Y:S05]  /*5120*/  BSYNC B0 ;  /* 0x0000000000007941 */ /* 0x000fea0003800000 */
.L_x_2577:
        /* <DEDUP_REMOVED lines=11> */
.L_x_2579:
[----:B------:R-:W-:Y:S04]  /*51e0*/  BSSY B0, `(.L_x_2580) ;  /* 0x000000f000007945 */ /* 0x000fe80003800000 */
[----:B------:R-:W-:Y:S05]  /*51f0*/  @P3 BRA `(.L_x_2581) ;  /* 0x0000000000343947 */ /* 0x000fea0003800000 */
[----:B------:R-:W-:Y:S01]  /*5200*/  SHF.R.S32.HI R9, RZ, 0x1f, R8 ;  /* 0x0000001fff097819 */ /* 0x000fe20000011408 */
[----:B------:R-:W-:Y:S01]  /*5210*/  ULDC.64 UR12, c[0x0][0x270] ;  /* 0x00009c00000c7ab9 */ /* 0x000fe20000000a00 */
[----:B------:R-:W-:Y:S02]  /*5220*/  MOV R24, R46 ;  /* 0x0000002e00187202 */ /* 0x000fe40000000f00 */
        /* <DEDUP_REMOVED lines=10> */
.L_x_2581:
[----:B------:R-:W-:Y:S05]  /*52d0*/  BSYNC B0 ;  /* 0x0000000000007941 */ /* 0x000fea0003800000 */
.L_x_2580:
[----:B------:R-:W-:Y:S05]  /*52e0*/  @!P5 BRA `(.L_x_2582) ;  /* 0x000000000028d947 */ /* 0x000fea0003800000 */
[----:B------:R-:W-:Y:S01]  /*52f0*/  FMUL.FTZ R6, R20, -1.4426950216293334961 ;  /* 0xbfb8aa3b14067820 */ /* 0x000fe20000410000 */
[----:B0-----:R-:W-:-:S05]  /*5300*/  FMUL.FTZ R17, R23, -1.4426950216293334961 ;  /* 0xbfb8aa3b17117820 */ /* 0x001fca0000410000 */
        /* <DEDUP_REMOVED lines=8> */
.L_x_2582:
[----:B------:R-:W-:Y:S04]  /*5390*/  BSSY B0, `(.L_x_2583) ;  /* 0x000000e000007945 */ /* 0x000fe80003800000 */
[----:B------:R-:W-:Y:S05]  /*53a0*/  @P4 BRA `(.L_x_2584) ;  /* 0x0000000000304947 */ /* 0x000fea0003800000 */
[----:B------:R-:W-:Y:S01]  /*53b0*/  ULDC.64 UR12, c[0x0][0x270] ;  /* 0x00009c00000c7ab9 */ /* 0x000fe20000000a00 */
[----:B-1----:R-:W-:Y:S01]  /*53c0*/  MOV R8, R46 ;  /* 0x0000002e00087202 */ /* 0x002fe20000000f00 */
        /* <DEDUP_REMOVED lines=10> */
.L_x_2584:
[----:B------:R-:W-:Y:S05]  /*5470*/  BSYNC B0 ;  /* 0x0000000000007941 */ /* 0x000fea0003800000 */
.L_x_2583:
[----:B------:R-:W-:Y:S05]  /*5480*/  @!P5 BRA `(.L_x_2585) ;  /* 0x000000000028d947 */ /* 0x000fea0003800000 */
[----:B------:R-:W-:Y:S01]  /*5490*/  FMUL.FTZ R6, R11, -1.4426950216293334961 ;  /* 0xbfb8aa3b0b067820 */ /* 0x000fe20000410000 */
[----:B-12---:R-:W-:-:S05]  /*54a0*/  FMUL.FTZ R9, R18, -1.4426950216293334961 ;  /* 0xbfb8aa3b12097820 */ /* 0x006fca0000410000 */
        /* <DEDUP_REMOVED lines=8> */
.L_x_2585:
[----:B------:R-:W-:Y:S04]  /*5530*/  BSSY B0, `(.L_x_2586) ;  /* 0x000000e000007945 */ /* 0x000fe80003800000 */
[----:B------:R-:W-:Y:S05]  /*5540*/  @P6 BRA `(.L_x_2587) ;  /* 0x0000000000306947 */ /* 0x000fea0003800000 */
[----:B------:R-:W-:Y:S01]  /*5550*/  ULDC.64 UR12, c[0x0][0x270] ;  /* 0x00009c00000c7ab9 */ /* 0x000fe20000000a00 */
[----:B-12---:R-:W-:Y:S01]  /*5560*/  MOV R8, R46 ;  /* 0x0000002e00087202 */ /* 0x006fe20000000f00 */
        /* <DEDUP_REMOVED lines=10> */
.L_x_2587:
[----:B------:R-:W-:Y:S05]  /*5610*/  BSYNC B0 ;  /* 0x0000000000007941 */ /* 0x000fea0003800000 */
.L_x_2586:
[----:B------:R-:W-:Y:S05]  /*5620*/  @!P5 BRA `(.L_x_2588) ;  /* 0x000000000028d947 */ /* 0x000fea0003800000 */
[----:B------:R-:W-:Y:S01]  /*5630*/  FMUL.FTZ R4, R5, -1.4426950216293334961 ;  /* 0xbfb8aa3b05047820 */ /* 0x000fe20000410000 */
[----:B-123--:R-:W-:-:S05]  /*5640*/  FMUL.FTZ R8, R14, -1.4426950216293334961 ;  /* 0xbfb8aa3b0e087820 */ /* 0x00efca0000410000 */
        /* <DEDUP_REMOVED lines=8> */
.L_x_2588:
[----:B------:R-:W-:Y:S04]  /*56d0*/  BSSY B0, `(.L_x_2589) ;  /* 0x000000e000007945 */ /* 0x000fe80003800000 */
[----:B------:R-:W-:Y:S05]  /*56e0*/  @P0 BRA `(.L_x_2590) ;  /* 0x0000000000300947 */ /* 0x000fea0003800000 */
[----:B------:R-:W-:Y:S01]  /*56f0*/  ULDC.64 UR12, c[0x0][0x270] ;  /* 0x00009c00000c7ab9 */ /* 0x000fe20000000a00 */
[----:B-123--:R-:W-:Y:S01]  /*5700*/  MOV R8, R46 ;  /* 0x0000002e00087202 */ /* 0x00efe20000000f00 */
        /* <DEDUP_REMOVED lines=10> */
.L_x_2590:
[----:B------:R-:W-:Y:S05]  /*57b0*/  BSYNC B0 ;  /* 0x0000000000007941 */ /* 0x000fea0003800000 */
.L_x_2589:
[----:B------:R-:W-:Y:S05]  /*57c0*/  @!P5 BRA `(.L_x_2591) ;  /* 0x000000000028d947 */ /* 0x000fea0003800000 */
[----:B------:R-:W-:Y:S01]  /*57d0*/  FMUL.FTZ R6, R7, -1.4426950216293334961 ;  /* 0xbfb8aa3b07067820 */ /* 0x000fe20000410000 */
[----:B------:R-:W-:-:S05]  /*57e0*/  FMUL.FTZ R3, R16, -1.4426950216293334961 ;  /* 0xbfb8aa3b10037820 */ /* 0x000fca0000410000 */
[----:B------:R-:W1:Y:S08]  /*57f0*/  MUFU.EX2 R6, R6 ;  /* 0x0000000600067308 */ /* 0x000e700000000800 */
[----:B------:R-:W5:Y:S01]  /*5800*/  MUFU.EX2 R3, R3 ;  /* 0x0000000300037308 */ /* 0x000f620000000800 */
[----:B-1234-:R-:W-:-:S07]  /*5810*/  FADD.FTZ R8, R6, 1 ;  /* 0x3f80000006087421 */ /* 0x01efce0000010000 */
[----:B------:R-:W1:Y:S01]  /*5820*/  MUFU.RCP R8, R8 ;  /* 0x0000000800087308 */ /* 0x000e620000001000 */
[----:B-----5:R-:W-:-:S07]  /*5830*/  FADD.FTZ R4, R3, 1 ;  /* 0x3f80000003047421 */ /* 0x020fce0000010000 */
[----:B------:R-:W2:Y:S01]  /*5840*/  MUFU.RCP R5, R4 ;  /* 0x0000000400057308 */ /* 0x000ea20000001000 */
[----:B-1----:R-:W-:Y:S01]  /*5850*/  FMUL.FTZ R7, R7, R8 ;  /* 0x0000000807077220 */ /* 0x002fe20000410000 */
[----:B--2---:R-:W-:-:S07]  /*5860*/  FMUL.FTZ R16, R16, R5 ;  /* 0x0000000510107220 */ /* 0x004fce0000410000 */
.L_x_2591:
[----:B------:R-:W-:Y:S04]  /*5870*/  BSSY B0, `(.L_x_2592) ;  /* 0x000000d000007945 */ /* 0x000fe80003800000 */
[----:B------:R-:W-:Y:S05]  /*5880*/  @P1 BRA `(.L_x_2593) ;  /* 0x00000000002c1947 */ /* 0x000fea0003800000 */
        /* <DEDUP_REMOVED lines=11> */
.L_x_2593:
[----:B------:R-:W-:Y:S05]  /*5940*/  BSYNC B0 ;  /* 0x0000000000007941 */ /* 0x000fea0003800000 */
.L_x_2592:
        /* <DEDUP_REMOVED lines=9> */
[----:B------:R-:W-:Y:S05]  /*59e0*/  EXIT ;  /* 0x000000000000794d */ /* 0x000fea0003800000 */
.L_x_2595:
        /* <DEDUP_REMOVED lines=9> */
.L_x_3347:


//--------------------- .text._Z35group_norm_nhwc_fwd_one_pass_kernelI11Fp16IOBf16WLi64ELi16ELi256EEv26Group_norm_nhwc_fwd_params --------------------------
	.section	.text._Z35group_norm_nhwc_fwd_one_pass_kernelI11Fp16IOBf16WLi64ELi16ELi256EEv26Group_norm_nhwc_fwd_params,"ax",@progbits
	.align	128
        .global         _Z35group_norm_nhwc_fwd_one_pass_kernelI11Fp16IOBf16WLi64ELi16ELi256EEv26Group_norm_nhwc_fwd_params
        .type           _Z35group_norm_nhwc_fwd_one_pass_kernelI11Fp16IOBf16WLi64ELi16ELi256EEv26Group_norm_nhwc_fwd_params,@function
        .size           _Z35group_norm_nhwc_fwd_one_pass_kernelI11Fp16IOBf16WLi64ELi16ELi256EEv26Group_norm_nhwc_fwd_params,(.L_x_3348 - _Z35group_norm_nhwc_fwd_one_pass_kernelI11Fp16IOBf16WLi64ELi16ELi256EEv26Group_norm_nhwc_fwd_params)
        .other          _Z35group_norm_nhwc_fwd_one_pass_kernelI11Fp16IOBf16WLi64ELi16ELi256EEv26Group_norm_nhwc_fwd_params,@"STO_CUDA_ENTRY STV_DEFAULT"
_Z35group_norm_nhwc_fwd_one_pass_kernelI11Fp16IOBf16WLi64ELi16ELi256EEv26Group_norm_nhwc_fwd_params:
.text._Z35group_norm_nhwc_fwd_one_pass_kernelI11Fp16IOBf16WLi64ELi16ELi256EEv26Group_norm_nhwc_fwd_params:
        /* <DEDUP_REMOVED lines=20> */
.L_x_2611:
        /* <DEDUP_REMOVED lines=142> */
.L_x_2597:
[----:B------:R-:W-:Y:S05]  /*0a20*/  BSYNC B0 ;  /* 0x0000000000007941 */ /* 0x000fea0003800000 */
.L_x_2596:
        /* <DEDUP_REMOVED lines=28> */
.L_x_2600:
[----:B-1----:R-:W2:Y:S04]  /*0bf0*/  LDG.E.STRONG.GPU R6, desc[UR8][R4.64] ;  /* 0x0000000804067981 */ /* 0x002ea8000c1ef900 */
[----:B--2---:R-:W-:Y:S01]  /*0c00*/  CCTL.IVALL ;  /* 0x00000000ff00798f */ /* 0x004fe20002000000 */
[----:B------:R-:W-:Y:S05]  /*0c10*/  YIELD ;  /* 0x0000000000007946 */ /* 0x000fea0003800000 */
[----:B------:R-:W-:-:S13]  /*0c20*/  ISETP.NE.AND P0, PT, R6, R9, PT ;  /* 0x000000090600720c */ /* 0x000fda0003f05270 */
[----:B------:R-:W-:Y:S05]  /*0c30*/  @P0 BRA `(.L_x_2600) ;  /* 0xfffffffc00ec0947 */ /* 0x000fea000383ffff */
.L_x_2599:
        /* <DEDUP_REMOVED lines=12> */
.L_x_2602:
        /* <DEDUP_REMOVED lines=64> */
.L_x_2601:
        /* <DEDUP_REMOVED lines=19> */
.L_x_2604:
[----:B------:R-:W-:Y:S05]  /*1230*/  BSYNC B0 ;  /* 0x0000000000007941 */ /* 0x000fea0003800000 */
.L_x_2603:
        /* <DEDUP_REMOVED lines=32> */
.L_x_2598:
[----:B------:R-:W-:Y:S01]  /*1440*/  ULDC.64 UR6, c[0x0][0x218] ;  /* 0x0000860000067ab9 */ /* 0x000fe20000000a00 */
[----:B------:R-:W-:Y:S01]  /*1450*/  LOP3.LUT P0, RZ, R0, UR5, RZ, 0xfc, !PT ;  /* 0x0000000500ff7c12 */ /* 0x000fe2000f80fcff */
[----:B------:R-:W-:Y:S01]  /*1460*/  ULDC UR11, c[0x0][0x2a4] ;  /* 0x0000a900000b7ab9 */ /* 0x000fe20000000800 */
[----:B------:R-:W-:Y:S01]  /*1470*/  ISETP.EQ.U32.AND P2, PT, RZ, UR6, PT ;  /* 0x00000006ff007c0c */ /* 0x000fe2000bf42070 */
[----:B------:R-:W-:Y:S01]  /*1480*/  UMOV UR6, 0x400 ;  /* 0x0000040000067882 */ /* 0x000fe20000000000 */
[C---:B-1----:R-:W-:Y:S01]  /*1490*/  SHF.L.U32 R6, R26.reuse, 0x1, RZ ;  /* 0x000000011a067819 */ /* 0x042fe200000006ff */
[----:B------:R-:W-:Y:S01]  /*14a0*/  ULDC.64 UR12, c[0x0][0x228] ;  /* 0x00008a00000c7ab9 */ /* 0x000fe20000000a00 */
[----:B------:R-:W-:Y:S01]  /*14b0*/  ISETP.EQ.OR.EX P0, PT, RZ, UR7, P0, P2 ;  /* 0x00000007ff007c0c */ /* 0x000fe20008702720 */
[----:B------:R-:W1:Y:S01]  /*14c0*/  S2UR UR7, SR_CgaCtaId ;  /* 0x00000000000779c3 */ /* 0x000e620000008800 */
[----:B------:R-:W-:Y:S01]  /*14d0*/  SHF.L.U64.HI R7, R26, 0x1, R27 ;  /* 0x000000011a077819 */ /* 0x000fe2000001021b */
[----:B------:R-:W-:Y:S01]  /*14e0*/  ULDC.64 UR14, c[0x0][0x230] ;  /* 0x00008c00000e7ab9 */ /* 0x000fe20000000a00 */
[----:B------:R-:W-:-:S02]  /*14f0*/  IADD3 R8, P2, R6, UR12, RZ ;  /* 0x0000000c06087c10 */ /* 0x000fc4000ff5e0ff */
[----:B------:R-:W-:Y:S02]  /*1500*/  IADD3 R6, P3, R6, UR14, RZ ;  /* 0x0000000e06067c10 */ /* 0x000fe4000ff7e0ff */
[C---:B------:R-:W-:Y:S02]  /*1510*/  IADD3.X R9, R7.reuse, UR13, RZ, P2, !PT ;  /* 0x0000000d07097c10 */ /* 0x040fe400097fe4ff */
[----:B------:R-:W-:-:S03]  /*1520*/  IADD3.X R7, R7, UR15, RZ, P3, !PT ;  /* 0x0000000f07077c10 */ /* 0x000fc60009ffe4ff */
        /* <DEDUP_REMOVED lines=9> */
[----:B------:R-:W2:Y:S04]  /*15c0*/  LDG.E.U16 R12, desc[UR8][R8.64] ;  /* 0x00000008080c7981 */ /* 0x000ea8000c1e1500 */
[----:B------:R-:W3:Y:S04]  /*15d0*/  LDG.E.U16 R14, desc[UR8][R8.64+0x2] ;  /* 0x00000208080e7981 */ /* 0x000ee8000c1e1500 */
[----:B------:R-:W4:Y:S04]  /*15e0*/  LDG.E.U16 R13, desc[UR8][R6.64] ;  /* 0x00000008060d7981 */ /* 0x000f28000c1e1500 */
[----:B------:R0:W5:Y:S01]  /*15f0*/  LDG.E.U16 R15, desc[UR8][R6.64+0x2] ;  /* 0x00000208060f7981 */ /* 0x000162000c1e1500 */
[----:B-1----:R-:W-:Y:S01]  /*1600*/  SHF.R.U32.HI R11, RZ, 0x3, R0 ;  /* 0x00000003ff0b7819 */ /* 0x002fe20000011600 */
[----:B------:R-:W-:Y:S01]  /*1610*/  HADD2.F32 R23, -RZ, R24.H1_H1 ;  /* 0x30000018ff177230 */ /* 0x000fe20000004100 */
[----:B------:R-:W-:Y:S01]  /*1620*/  ISETP.NE.AND P2, PT, RZ, UR10, PT ;  /* 0x0000000aff007c0c */ /* 0x000fe2000bf45270 */
[----:B------:R-:W1:Y:S01]  /*1630*/  LDS.64 R4, [UR6+0x50] ;  /* 0x00005006ff047984 */ /* 0x000e620008000a00 */
[--C-:B------:R-:W-:Y:S01]  /*1640*/  HADD2.F32 R27, -RZ, R25.reuse.H0_H0 ;  /* 0x20000019ff1b7230 */ /* 0x100fe20000004100 */
[----:B------:R-:W-:Y:S01]  /*1650*/  ULDC.64 UR6, c[0x0][0x278] ;  /* 0x00009e0000067ab9 */ /* 0x000fe20000000a00 */
[----:B------:R-:W-:-:S02]  /*1660*/  HADD2.F32 R25, -RZ, R25.H1_H1 ;  /* 0x30000019ff197230 */ /* 0x000fc40000004100 */
[----:B0-----:R-:W-:Y:S02]  /*1670*/  IMAD R7, R22, UR5, R11 ;  /* 0x0000000516077c24 */ /* 0x001fe4000f8e020b */
[----:B------:R-:W-:-:S03]  /*1680*/  HADD2.F32 R11, -RZ, R24.H0_H0 ;  /* 0x20000018ff0b7230 */ /* 0x000fc60000004100 */
[----:B------:R-:W-:-:S04]  /*1690*/  IADD3 R8, R7, 0x20, RZ ;  /* 0x0000002007087810 */ /* 0x000fc80007ffe0ff */
        /* <DEDUP_REMOVED lines=11> */
[----:B0-----:R-:W-:Y:S01]  /*1750*/  @P0 FADD.FTZ R10, R4, R5 ;  /* 0x00000005040a0221 */ /* 0x001fe20000010000 */
[----:B------:R-:W-:Y:S01]  /*1760*/  HFMA2.MMA R5, -RZ, RZ, 1.875, 0 ;  /* 0x3f800000ff057435 */ /* 0x000fe200000001ff */
[----:B------:R-:W-:-:S09]  /*1770*/  SHF.R.S32.HI R4, RZ, 0x1f, R7 ;  /* 0x0000001fff047819 */ /* 0x000fd20000011407 */
        /* <DEDUP_REMOVED lines=9> */
[----:B--2---:R-:W-:Y:S02]  /*1810*/  SHF.L.U32 R6, R12, 0x10, RZ ;  /* 0x000000100c067819 */ /* 0x004fe400000006ff */
[----:B---3--:R-:W-:Y:S01]  /*1820*/  SHF.L.U32 R11, R14, 0x10, RZ ;  /* 0x000000100e0b7819 */ /* 0x008fe200000006ff */
[----:B------:R-:W-:Y:S01]  /*1830*/  FMUL.FTZ R14, R10, R5 ;  /* 0x000000050a0e7220 */ /* 0x000fe20000410000 */
[----:B----4-:R-:W-:-:S02]  /*1840*/  SHF.L.U32 R13, R13, 0x10, RZ ;  /* 0x000000100d0d7819 */ /* 0x010fc400000006ff */
[----:B-----5:R-:W-:-:S03]  /*1850*/  SHF.L.U32 R15, R15, 0x10, RZ ;  /* 0x000000100f0f7819 */ /* 0x020fc600000006ff */
[C-C-:B------:R-:W-:Y:S01]  /*1860*/  FFMA.FTZ R10, R6.reuse, R22, R13.reuse ;  /* 0x00000016060a7223 */ /* 0x140fe2000001000d */
        /* <DEDUP_REMOVED lines=14> */
.L_x_2605:
[----:B------:R-:W-:Y:S04]  /*1950*/  BSSY B0, `(.L_x_2606) ;  /* 0x000000e000007945 */ /* 0x000fe80003800000 */
[----:B------:R-:W-:Y:S05]  /*1960*/  @P0 BRA `(.L_x_2607) ;  /* 0x0000000000300947 */ /* 0x000fea0003800000 */
[----:B------:R-:W-:Y:S01]  /*1970*/  ULDC.64 UR6, c[0x0][0x270] ;  /* 0x00009c0000067ab9 */ /* 0x000fe20000000a00 */
[----:B------:R-:W-:Y:S01]  /*1980*/  MOV R5, R19 ;  /* 0x0000001300057202 */ /* 0x000fe20000000f00 */
[----:B------:R-:W-:Y:S01]  /*1990*/  IMAD R6, R4, UR6, RZ ;  /* 0x0000000604067c24 */ /* 0x000fe2000f8e02ff */
[----:B------:R-:W-:Y:S02]  /*19a0*/  MOV R4, R20 ;  /* 0x0000001400047202 */ /* 0x000fe40000000f00 */
        /* <DEDUP_REMOVED lines=8> */
.L_x_2607:
[----:B------:R-:W-:Y:S05]  /*1a30*/  BSYNC B0 ;  /* 0x0000000000007941 */ /* 0x000fea0003800000 */
.L_x_2606:
        /* <DEDUP_REMOVED lines=11> */
.L_x_2608:
        /* <DEDUP_REMOVED lines=13> */
.L_x_2610:
[----:B------:R-:W-:Y:S05]  /*1bc0*/  BSYNC B0 ;  /* 0x0000000000007941 */ /* 0x000fea0003800000 */
.L_x_2609:
[----:B-1----:R-:W1:Y:S01]  /*1bd0*/  LDC R4, c[0x0][0x10] ;  /* 0x00000400ff047b82 */ /* 0x002e620000000800 */
[----:B------:R-:W-:Y:S02]  /*1be0*/  IADD3 R16, R16, 0x1, RZ ;  /* 0x0000000110107810 */ /* 0x000fe40007ffe0ff */
[----:B-1----:R-:W-:-:S04]  /*1bf0*/  IADD3 R3, R4, R3, RZ ;  /* 0x0000000304037210 */ /* 0x002fc80007ffe0ff */
[----:B------:R-:W-:-:S13]  /*1c00*/  ISETP.GE.AND P0, PT, R3, UR4, PT ;  /* 0x0000000403007c0c */ /* 0x000fda000bf06270 */
[----:B------:R-:W-:Y:S05]  /*1c10*/  @!P0 BRA `(.L_x_2611) ;  /* 0xffffffe400488947 */ /* 0x000fea000383ffff */
[----:B------:R-:W-:Y:S05]  /*1c20*/  EXIT ;  /* 0x000000000000794d */ /* 0x000fea0003800000 */
.L_x_2612:
        /* <DEDUP_REMOVED lines=13> */
.L_x_3348:


//--------------------- .text._Z35group_norm_nhwc_fwd_one_pass_kernelI11Fp16IOBf16WLi128ELi16ELi256EEv26Group_norm_nhwc_fwd_params --------------------------
	.section	.text._Z35group_norm_nhwc_fwd_one_pass_kernelI11Fp16IOBf16WLi128ELi16ELi256EEv26Group_norm_nhwc_fwd_params,"ax",@progbits
	.align	128
        .global         _Z35group_norm_nhwc_fwd_one_pass_kernelI11Fp16IOBf16WLi128ELi16ELi256EEv26Group_norm_nhwc_fwd_params
        .type           _Z35group_norm_nhwc_fwd_one_pass_kernelI11Fp16IOBf16WLi128ELi16ELi256EEv26Group_norm_nhwc_fwd_params,@function
        .size           _Z35group_norm_nhwc_fwd_one_pass_kernelI11Fp16IOBf16WLi128ELi16ELi256EEv26Group_norm_nhwc_fwd_params,(.L_x_3349 - _Z35group_norm_nhwc_fwd_one_pass_kernelI11Fp16IOBf16WLi128ELi16ELi256EEv26Group_norm_nhwc_fwd_params)
        .other          _Z35group_norm_nhwc_fwd_one_pass_kernelI11Fp16IOBf16WLi128ELi16ELi256EEv26Group_norm_nhwc_fwd_params,@"STO_CUDA_ENTRY STV_DEFAULT"
_Z35group_norm_nhwc_fwd_one_pass_kernelI11Fp16IOBf16WLi128ELi16ELi256EEv26Group_norm_nhwc_fwd_params:
.text._Z35group_norm_nhwc_fwd_one_pass_kernelI11Fp16IOBf16WLi128ELi16ELi256EEv26Group_norm_nhwc_fwd_params:
        /* <DEDUP_REMOVED lines=18> */
.L_x_2637:
[----:B012---:R-:W0:Y:S01]  /*0120*/  LDC R7, c[0x0][0x288] ;  /* 0x0000a200ff077b82 */ /* 0x007e220000000800 */
[----:B---3--:R-:W3:Y:S01]  /*0130*/  S2R R17, SR_TID.X ;  /* 0x0000000000117919 */ /* 0x008ee20000002100 */
[----:B------:R-:W-:Y:S01]  /*0140*/  ULDC.64 UR4, c[0x0][0x278] ;  /* 0x00009e0000047ab9 */ /* 0x000fe20000000a00 */
[----:B------:R-:W-:-:S05]  /*0150*/  ULDC.64 UR10, c[0x0][0x280] ;  /* 0x0000a000000a7ab9 */ /* 0x000fca0000000a00 */
[----:B------:R-:W4:Y:S01]  /*0160*/  LDC R10, c[0x0][0x294] ;  /* 0x0000a500ff0a7b82 */ /* 0x000f220000000800 */
        /* <DEDUP_REMOVED lines=94> */
[----:B------:R-:W3:Y:S02]  /*0750*/  @P2 LDG.E R20, desc[UR8][R30.64] ;  /* 0x000000081e142981 */ /* 0x000ee4000c1e1900 */
[----:B------:R-:W-:-:S02]  /*0760*/  @P3 LEA.HI.X R9, R14, R9, R11, 0x1, P0 ;  /* 0x000000090e093211 */ /* 0x000fc400000f0c0b */
[----:B------:R-:W-:Y:S02]  /*0770*/  @P4 IADD3 R7, R13, R7, RZ ;  /* 0x000000070d074210 */ /* 0x000fe40007ffe0ff */
[C---:B0-----:R-:W-:Y:S01]  /*0780*/  @P4 LEA R4, P2, R12.reuse, R4, 0x1 ;  /* 0x000000040c044211 */ /* 0x041fe200078408ff */
[----:B------:R0:W4:Y:S01]  /*0790*/  @P3 LDG.E R21, desc[UR8][R8.64] ;  /* 0x0000000808153981 */ /* 0x000122000c1e1900 */
[----:B------:R-:W-:Y:S02]  /*07a0*/  MOV R22, RZ ;  /* 0x000000ff00167202 */ /* 0x000fe40000000f00 */
[----:B------:R-:W-:-:S05]  /*07b0*/  @P4 LEA.HI.X R5, R12, R5, R7, 0x1, P2 ;  /* 0x000000050c054211 */ /* 0x000fca00010f0c07 */
[----:B------:R-:W5:Y:S01]  /*07c0*/  @P4 LDG.E R22, desc[UR8][R4.64] ;  /* 0x0000000804164981 */ /* 0x000f62000c1e1900 */
        /* <DEDUP_REMOVED lines=13> */
[--C-:B---3--:R-:W-:Y:S02]  /*08a0*/  HADD2.F32 R13, -RZ, R20.reuse.H1_H1 ;  /* 0x30000014ff0d7230 */ /* 0x108fe40000004100 */
[----:B------:R-:W-:-:S03]  /*08b0*/  HADD2.F32 R10, -RZ, R20.H0_H0 ;  /* 0x20000014ff0a7230 */ /* 0x000fc60000004100 */
[----:B------:R-:W-:Y:S01]  /*08c0*/  FMUL.FTZ R15, R13, R13 ;  /* 0x0000000d0d0f7220 */ /* 0x000fe20000410000 */
[--C-:B----4-:R-:W-:Y:S02]  /*08d0*/  HADD2.F32 R12, -RZ, R21.reuse.H1_H1 ;  /* 0x30000015ff0c7230 */ /* 0x110fe40000004100 */
[C---:B------:R-:W-:Y:S01]  /*08e0*/  FADD.FTZ R13, R10.reuse, R13 ;  /* 0x0000000d0a0d7221 */ /* 0x040fe20000010000 */
[----:B------:R-:W-:Y:S02]  /*08f0*/  HADD2.F32 R7, -RZ, R21.H0_H0 ;  /* 0x20000015ff077230 */ /* 0x000fe40000004100 */
[----:B------:R-:W-:Y:S01]  /*0900*/  FFMA.FTZ R10, R10, R10, R15 ;  /* 0x0000000a0a0a7223 */ /* 0x000fe2000001000f */
[----:B------:R-:W-:Y:S01]  /*0910*/  FADD.FTZ R11, RZ, R11 ;  /* 0x0000000bff0b7221 */ /* 0x000fe20000010000 */
[----:B------:R-:W-:Y:S01]  /*0920*/  FMUL.FTZ R14, R12, R12 ;  /* 0x0000000c0c0e7220 */ /* 0x000fe20000410000 */
[--C-:B-----5:R-:W-:Y:S02]  /*0930*/  HADD2.F32 R4, -RZ, R22.reuse.H1_H1 ;  /* 0x30000016ff047230 */ /* 0x120fe40000004100 */
[----:B------:R-:W-:Y:S01]  /*0940*/  FADD.FTZ R6, R6, R13 ;  /* 0x0000000d06067221 */ /* 0x000fe20000010000 */
[----:B------:R-:W-:-:S02]  /*0950*/  HADD2.F32 R5, -RZ, R22.H0_H0 ;  /* 0x20000016ff057230 */ /* 0x000fc40000004100 */
[----:B------:R-:W-:Y:S01]  /*0960*/  FADD.FTZ R9, R7, R12 ;  /* 0x0000000c07097221 */ /* 0x000fe20000010000 */
[----:B------:R-:W-:Y:S01]  /*0970*/  FADD.FTZ R10, R11, R10 ;  /* 0x0000000a0b0a7221 */ /* 0x000fe20000010000 */
[----:B------:R-:W-:Y:S01]  /*0980*/  FFMA.FTZ R7, R7, R7, R14 ;  /* 0x0000000707077223 */ /* 0x000fe2000001000e */
        /* <DEDUP_REMOVED lines=61> */
.L_x_2614:
[----:B------:R-:W-:Y:S05]  /*0d60*/  BSYNC B0 ;  /* 0x0000000000007941 */ /* 0x000fea0003800000 */
.L_x_2613:
        /* <DEDUP_REMOVED lines=25> */
.L_x_2617:
[----:B0-----:R-:W2:Y:S04]  /*0f00*/  LDG.E.STRONG.GPU R6, desc[UR8][R4.64] ;  /* 0x0000000804067981 */ /* 0x001ea8000c1ef900 */
[----:B--2---:R-:W-:Y:S01]  /*0f10*/  CCTL.IVALL ;  /* 0x00000000ff00798f */ /* 0x004fe20002000000 */
[----:B------:R-:W-:Y:S05]  /*0f20*/  YIELD ;  /* 0x0000000000007946 */ /* 0x000fea0003800000 */
[----:B------:R-:W-:-:S13]  /*0f30*/  ISETP.NE.AND P0, PT, R6, R11, PT ;  /* 0x0000000b0600720c */ /* 0x000fda0003f05270 */
[----:B------:R-:W-:Y:S05]  /*0f40*/  @P0 BRA `(.L_x_2617) ;  /* 0xfffffffc00ec0947 */ /* 0x000fea000383ffff */
.L_x_2616:
        /* <DEDUP_REMOVED lines=17> */
.L_x_2621:
        /* <DEDUP_REMOVED lines=115> */
.L_x_2620:
        /* <DEDUP_REMOVED lines=61> */
.L_x_2622:
[----:B------:R-:W-:-:S13]  /*1b60*/  ISETP.NE.OR P0, PT, R10, RZ, P0 ;  /* 0x000000ff0a00720c */ /* 0x000fda0000705670 */
[----:B------:R-:W-:Y:S05]  /*1b70*/  @!P0 BRA `(.L_x_2618) ;  /* 0x00000000007c8947 */ /* 0x000fea0003800000 */
.L_x_2619:
        /* <DEDUP_REMOVED lines=31> */
.L_x_2618:
        /* <DEDUP_REMOVED lines=12> */
.L_x_2624:
[----:B------:R-:W-:Y:S05]  /*1e30*/  BSYNC B0 ;  /* 0x0000000000007941 */ /* 0x000fea0003800000 */
.L_x_2623:
        /* <DEDUP_REMOVED lines=16> */
.L_x_2615:
        /* <DEDUP_REMOVED lines=19> */
[----:B------:R-:W-:Y:S06]  /*2070*/  BAR.SYNC.DEFER_BLOCKING 0x0 ;  /* 0x0000000000007b1d */ /* 0x000fec0000010000 */
[----:B------:R-:W2:Y:S04]  /*2080*/  LDG.E.U16 R23, desc[UR8][R14.64+0x2] ;  /* 0x000002080e177981 */ /* 0x000ea8000c1e1500 */
[----:B------:R-:W3:Y:S04]  /*2090*/  LDG.E.U16 R30, desc[UR8][R10.64+0x2] ;  /* 0x000002080a1e7981 */ /* 0x000ee8000c1e1500 */
[----:B------:R4:W5:Y:S04]  /*20a0*/  LDG.E.U16 R4, desc[UR8][R14.64] ;  /* 0x000000080e047981 */ /* 0x000968000c1e1500 */
[----:B------:R1:W5:Y:S01]  /*20b0*/  LDG.E.U16 R5, desc[UR8][R10.64] ;  /* 0x000000080a057981 */ /* 0x000362000c1e1500 */
[----:B0-----:R-:W-:-:S02]  /*20c0*/  HADD2.F32 R28, -RZ, R19.H0_H0 ;  /* 0x20000013ff1c7230 */ /* 0x001fc40000004100 */
[----:B------:R-:W-:Y:S01]  /*20d0*/  HADD2.F32 R32, -RZ, R19.H1_H1 ;  /* 0x30000013ff207230 */ /* 0x000fe20000004100 */
[----:B------:R-:W0:Y:S01]  /*20e0*/  LDS.64 R6, [UR4+0x50] ;  /* 0x00005004ff067984 */ /* 0x000e220008000a00 */
[--C-:B------:R-:W-:Y:S01]  /*20f0*/  HADD2.F32 R12, -RZ, R21.reuse.H1_H1 ;  /* 0x30000015ff0c7230 */ /* 0x100fe20000004100 */
[----:B------:R-:W-:Y:S01]  /*2100*/  ULDC.64 UR4, c[0x0][0x278] ;  /* 0x00009e0000047ab9 */ /* 0x000fe20000000a00 */
[--C-:B----4-:R-:W-:Y:S01]  /*2110*/  HADD2.F32 R14, -RZ, R20.reuse.H0_H0 ;  /* 0x20000014ff0e7230 */ /* 0x110fe20000004100 */
[----:B------:R-:W4:Y:S01]  /*2120*/  S2R R13, SR_TID.X ;  /* 0x00000000000d7919 */ /* 0x000f220000002100 */
[----:B------:R-:W-:Y:S02]  /*2130*/  HADD2.F32 R20, -RZ, R20.H1_H1 ;  /* 0x30000014ff147230 */ /* 0x000fe40000004100 */
[----:B-1----:R-:W-:Y:S02]  /*2140*/  HADD2.F32 R10, -RZ, R21.H0_H0 ;  /* 0x20000015ff0a7230 */ /* 0x002fe40000004100 */
[----:B------:R-:W-:-:S02]  /*2150*/  HADD2.F32 R8, -RZ, R22.H0_H0 ;  /* 0x20000016ff087230 */ /* 0x000fc40000004100 */
[----:B------:R-:W-:Y:S02]  /*2160*/  HADD2.F32 R22, -RZ, R22.H1_H1 ;  /* 0x30000016ff167230 */ /* 0x000fe40000004100 */
[----:B0-----:R-:W-:-:S04]  /*2170*/  FMUL.FTZ R31, R6, UR7 ;  /* 0x00000007061f7c20 */ /* 0x001fc80008410000 */
[----:B------:R-:W-:Y:S01]  /*2180*/  FMUL.FTZ R6, R31, R31 ;  /* 0x0000001f1f067220 */ /* 0x000fe20000410000 */
[--C-:B------:R-:W-:Y:S01]  /*2190*/  FADD.FTZ R29, R28, -R31.reuse ;  /* 0x8000001f1c1d7221 */ /* 0x100fe20000010000 */
[--C-:B------:R-:W-:Y:S01]  /*21a0*/  FADD.FTZ R11, R32, -R31.reuse ;  /* 0x8000001f200b7221 */ /* 0x100fe20000010000 */
[--C-:B------:R-:W-:Y:S01]  /*21b0*/  FADD.FTZ R19, R14, -R31.reuse ;  /* 0x8000001f0e137221 */ /* 0x100fe20000010000 */
[----:B------:R-:W-:Y:S01]  /*21c0*/  FFMA.FTZ R6, R7, UR7, -R6 ;  /* 0x0000000707067c23 */ /* 0x000fe20008010806 */
[--C-:B------:R-:W-:Y:S01]  /*21d0*/  FADD.FTZ R33, R20, -R31.reuse ;  /* 0x8000001f14217221 */ /* 0x100fe20000010000 */
[----:B------:R-:W0:Y:S01]  /*21e0*/  LDC R7, c[0x0][0x294] ;  /* 0x0000a500ff077b82 */ /* 0x000e220000000800 */
[--C-:B------:R-:W-:Y:S01]  /*21f0*/  FADD.FTZ R15, R10, -R31.reuse ;  /* 0x8000001f0a0f7221 */ /* 0x100fe20000010000 */
[----:B------:R-:W-:Y:S01]  /*2200*/  FADD.FTZ R21, R8, -R31 ;  /* 0x8000001f08157221 */ /* 0x000fe20000010000 */
[----:B------:R-:W-:Y:S01]  /*2210*/  FSETP.GTU.FTZ.AND P0, PT, R6, RZ, PT ;  /* 0x000000ff0600720b */ /* 0x000fe20003f1c000 */
[----:B------:R-:W1:Y:S01]  /*2220*/  S2R R28, SR_TID.X ;  /* 0x00000000001c7919 */ /* 0x000e620000002100 */
[----:B------:R-:W-:-:S11]  /*2230*/  SHF.R.U32.HI R8, RZ, 0x3, R17 ;  /* 0x00000003ff087819 */ /* 0x000fd60000011611 */
[----:B------:R-:W4:Y:S01]  /*2240*/  @P0 LDC R9, c[0x0][0x238] ;  /* 0x00008e00ff090b82 */ /* 0x000f220000000800 */
[----:B0-----:R-:W-:Y:S02]  /*2250*/  IMAD R7, R7, UR6, R8 ;  /* 0x0000000607077c24 */ /* 0x001fe4000f8e0208 */
[----:B----4-:R-:W-:Y:S01]  /*2260*/  @P0 FADD.FTZ R9, R6, R9 ;  /* 0x0000000906090221 */ /* 0x010fe20000010000 */
[----:B------:R-:W-:-:S10]  /*2270*/  HFMA2.MMA R6, -RZ, RZ, 1.875, 0 ;  /* 0x3f800000ff067435 */ /* 0x000fd400000001ff */
[----:B------:R0:W4:Y:S01]  /*2280*/  @P0 MUFU.RSQ R6, R9 ;  /* 0x0000000900060308 */ /* 0x0001220000001400 */
[C---:B------:R-:W-:Y:S01]  /*2290*/  ISETP.GE.U32.AND P0, PT, R7.reuse, UR4, PT ;  /* 0x0000000407007c0c */ /* 0x040fe2000bf06070 */
[--C-:B0-----:R-:W-:Y:S01]  /*22a0*/  FADD.FTZ R9, R12, -R31.reuse ;  /* 0x8000001f0c097221 */ /* 0x101fe20000010000 */
[----:B------:R-:W-:Y:S01]  /*22b0*/  FADD.FTZ R31, R22, -R31 ;  /* 0x8000001f161f7221 */ /* 0x000fe20000010000 */
[----:B------:R-:W-:-:S04]  /*22c0*/  IADD3 R12, R7, 0x20, RZ ;  /* 0x00000020070c7810 */ /* 0x000fc80007ffe0ff */
[----:B------:R-:W-:Y:S01]  /*22d0*/  ISETP.GE.U32.AND P2, PT, R12, UR4, PT ;  /* 0x000000040c007c0c */ /* 0x000fe2000bf46070 */
[-C--:B----4-:R-:W-:Y:S01]  /*22e0*/  FMUL.FTZ R11, R11, R6.reuse ;  /* 0x000000060b0b7220 */ /* 0x090fe20000410000 */
[-C--:B------:R-:W-:Y:S01]  /*22f0*/  FMUL.FTZ R33, R33, R6.reuse ;  /* 0x0000000621217220 */ /* 0x080fe20000410000 */
[-C--:B------:R-:W-:Y:S01]  /*2300*/  FMUL.FTZ R35, R9, R6.reuse ;  /* 0x0000000609237220 */ /* 0x080fe20000410000 */
[-C--:B------:R-:W-:Y:S01]  /*2310*/  FMUL.FTZ R31, R31, R6.reuse ;  /* 0x000000061f1f7220 */ /* 0x080fe20000410000 */
[-C--:B------:R-:W-:Y:S01]  /*2320*/  FMUL.FTZ R20, R15, R6.reuse ;  /* 0x000000060f147220 */ /* 0x080fe20000410000 */
[-C--:B------:R-:W-:Y:S01]  /*2330*/  FMUL.FTZ R22, R29, R6.reuse ;  /* 0x000000061d167220 */ /* 0x080fe20000410000 */
[----:B------:R-:W-:Y:S01]  /*2340*/  FMUL.FTZ R21, R21, R6 ;  /* 0x0000000615157220 */ /* 0x000fe20000410000 */
[----:B------:R-:W-:-:S04]  /*2350*/  IADD3 R15, R7, 0x60, RZ ;  /* 0x00000060070f7810 */ /* 0x000fc80007ffe0ff */
[----:B------:R-:W-:Y:S02]  /*2360*/  ISETP.GE.U32.AND P4, PT, R15, UR4, PT ;  /* 0x000000040f007c0c */ /* 0x000fe4000bf86070 */
[----:B--2---:R-:W-:Y:S02]  /*2370*/  SHF.L.U32 R23, R23, 0x10, RZ ;  /* 0x0000001017177819 */ /* 0x004fe400000006ff */
[----:B---3--:R-:W-:Y:S02]  /*2380*/  SHF.L.U32 R30, R30, 0x10, RZ ;  /* 0x000000101e1e7819 */ /* 0x008fe400000006ff */
[----:B-----5:R-:W-:-:S03]  /*2390*/  SHF.L.U32 R4, R4, 0x10, RZ ;  /* 0x0000001004047819 */ /* 0x020fc600000006ff */
[C-C-:B------:R-:W-:Y:S01]  /*23a0*/  FFMA.FTZ R8, R23.reuse, R11, R30.reuse ;  /* 0x0000000b17087223 */ /* 0x140fe2000001001e */
[C-C-:B------:R-:W-:Y:S01]  /*23b0*/  FFMA.FTZ R9, R23.reuse, R33, R30.reuse ;  /* 0x0000002117097223 */ /* 0x140fe2000001001e */
[C-C-:B------:R-:W-:Y:S01]  /*23c0*/  FFMA.FTZ R10, R23.reuse, R35, R30.reuse ;  /* 0x00000023170a7223 */ /* 0x140fe2000001001e */
[----:B------:R-:W-:Y:S01]  /*23d0*/  FFMA.FTZ R11, R23, R31, R30 ;  /* 0x0000001f170b7223 */ /* 0x000fe2000001001e */
[----:B------:R-:W-:Y:S01]  /*23e0*/  FMUL.FTZ R23, R19, R6 ;  /* 0x0000000613177220 */ /* 0x000fe20000410000 */
[----:B------:R-:W-:Y:S02]  /*23f0*/  SHF.R.S32.HI R19, RZ, 0x1f, R7 ;  /* 0x0000001fff137819 */ /* 0x000fe40000011407 */
[----:B------:R-:W-:Y:S02]  /*2400*/  SHF.R.S32.HI R6, RZ, 0x1f, R12 ;  /* 0x0000001fff067819 */ /* 0x000fe4000001140c */
[----:B------:R-:W-:Y:S02]  /*2410*/  ISETP.GE.AND.EX P0, PT, R19, UR5, PT, P0 ;  /* 0x0000000513007c0c */ /* 0x000fe4000bf06300 */
[----:B------:R-:W-:-:S02]  /*2420*/  ISETP.GE.AND.EX P2, PT, R6, UR5, PT, P2 ;  /* 0x0000000506007c0c */ /* 0x000fc4000bf46320 */
[----:B------:R-:W-:Y:S02]  /*2430*/  ISETP.LT.U32.AND P0, PT, R17, 0x100, !P0 ;  /* 0x000001001100780c */ /* 0x000fe40004701070 */
[----:B------:R-:W-:Y:S02]  /*2440*/  IADD3 R17, R7, 0x40, RZ ;  /* 0x0000004007117810 */ /* 0x000fe40007ffe0ff */
[----:B------:R-:W-:Y:S02]  /*2450*/  ISETP.LT.U32.AND P2, PT, R13, 0x100, !P2 ;  /* 0x000001000d00780c */ /* 0x000fe40005741070 */
[----:B------:R-:W-:Y:S01]  /*2460*/  ISETP.GE.U32.AND P3, PT, R17, UR4, PT ;  /* 0x0000000411007c0c */ /* 0x000fe2000bf66070 */
[----:B------:R-:W-:Y:S01]  /*2470*/  ULDC.U8 UR4, c[0x0][0x28c] ;  /* 0x0000a30000047ab9 */ /* 0x000fe20000000000 */
[----:B------:R-:W-:Y:S02]  /*2480*/  SHF.R.S32.HI R14, RZ, 0x1f, R17 ;  /* 0x0000001fff0e7819 */ /* 0x000fe40000011411 */
[----:B------:R-:W-:-:S02]  /*2490*/  ISETP.NE.AND P5, PT, RZ, UR4, PT ;  /* 0x00000004ff007c0c */ /* 0x000fc4000bfa5270 */
[----:B------:R-:W-:Y:S02]  /*24a0*/  SHF.R.S32.HI R13, RZ, 0x1f, R15 ;  /* 0x0000001fff0d7819 */ /* 0x000fe4000001140f */
[----:B------:R-:W-:Y:S02]  /*24b0*/  ISETP.GE.AND.EX P3, PT, R14, UR5, PT, P3 ;  /* 0x000000050e007c0c */ /* 0x000fe4000bf66330 */
[----:B------:R-:W-:Y:S02]  /*24c0*/  ISETP.GE.AND.EX P4, PT, R13, UR5, PT, P4 ;  /* 0x000000050d007c0c */ /* 0x000fe4000bf86340 */
[----:B------:R-:W-:Y:S02]  /*24d0*/  SHF.L.U32 R5, R5, 0x10, RZ ;  /* 0x0000001005057819 */ /* 0x000fe400000006ff */
[C---:B-1----:R-:W-:Y:S02]  /*24e0*/  ISETP.LT.U32.AND P3, PT, R28.reuse, 0x100, !P3 ;  /* 0x000001001c00780c */ /* 0x042fe40005f61070 */
[----:B------:R-:W-:Y:S01]  /*24f0*/  ISETP.LT.U32.AND P4, PT, R28, 0x100, !P4 ;  /* 0x000001001c00780c */ /* 0x000fe20006781070 */
[C-C-:B------:R-:W-:Y:S01]  /*2500*/  FFMA.FTZ R28, R4.reuse, R23, R5.reuse ;  /* 0x00000017041c7223 */ /* 0x140fe20000010005 */
[C-C-:B------:R-:W-:Y:S01]  /*2510*/  FFMA.FTZ R23, R4.reuse, R20, R5.reuse ;  /* 0x0000001404177223 */ /* 0x140fe20000010005 */
[C-C-:B------:R-:W-:Y:S01]  /*2520*/  FFMA.FTZ R20, R4.reuse, R21, R5.reuse ;  /* 0x0000001504147223 */ /* 0x140fe20000010005 */
        /* <DEDUP_REMOVED lines=12> */
.L_x_2625:
        /* <DEDUP_REMOVED lines=14> */
.L_x_2627:
[----:B------:R-:W-:Y:S05]  /*26d0*/  BSYNC B0 ;  /* 0x0000000000007941 */ /* 0x000fea0003800000 */
.L_x_2626:
[----:B------:R-:W-:Y:S05]  /*26e0*/  @!P5 BRA `(.L_x_2628) ;  /* 0x000000000028d947 */ /* 0x000fea0003800000 */
        /* <DEDUP_REMOVED lines=10> */
.L_x_2628:
        /* <DEDUP_REMOVED lines=14> */
.L_x_2630:
[----:B------:R-:W-:Y:S05]  /*2870*/  BSYNC B0 ;  /* 0x0000000000007941 */ /* 0x000fea0003800000 */
.L_x_2629:
        /* <DEDUP_REMOVED lines=11> */
.L_x_2631:
        /* <DEDUP_REMOVED lines=10> */
[----:B-1----:R-:W-:Y:S02]  /*29d0*/  LEA R6, P0, R4, UR4, 0x1 ;  /* 0x0000000404067c11 */ /* 0x002fe4000f8008ff */
[----:B------:R-:W-:-:S04]  /*29e0*/  IADD3 R17, R5, R17, RZ ;  /* 0x0000001105117210 */ /* 0x000fc80007ffe0ff */
[----:B------:R-:W-:-:S05]  /*29f0*/  LEA.HI.X R7, R4, UR5, R17, 0x1, P0 ;  /* 0x0000000504077c11 */ /* 0x000fca00080f0c11 */
[----:B------:R2:W-:Y:S02]  /*2a00*/  STG.E desc[UR8][R6.64], R23 ;  /* 0x0000001706007986 */ /* 0x0005e4000c101908 */
.L_x_2633:
[----:B------:R-:W-:Y:S05]  /*2a10*/  BSYNC B0 ;  /* 0x0000000000007941 */ /* 0x000fea0003800000 */
.L_x_2632:
        /* <DEDUP_REMOVED lines=11> */
.L_x_2634:
        /* <DEDUP_REMOVED lines=13> */
.L_x_2636:
[----:B------:R-:W-:Y:S05]  /*2ba0*/  BSYNC B0 ;  /* 0x0000000000007941 */ /* 0x000fea0003800000 */
.L_x_2635:
[----:B------:R-:W-:Y:S01]  /*2bb0*/  ULDC UR4, c[0x0][0x288] ;  /* 0x0000a20000047ab9 */ /* 0x000fe20000000800 */
[----:B------:R-:W-:Y:S01]  /*2bc0*/  ULDC UR5, c[0x0][0x258] ;  /* 0x0000960000057ab9 */ /* 0x000fe20000000800 */
[----:B------:R-:W-:Y:S01]  /*2bd0*/  IADD3 R18, R3, R18, RZ ;  /* 0x0000001203127210 */ /* 0x000fe20007ffe0ff */
[----:B------:R-:W-:Y:S01]  /*2be0*/  UIMAD UR4, UR4, UR5, URZ ;  /* 0x00000005040472a4 */ /* 0x000fe2000f8e023f */
[----:B------:R-:W-:-:S05]  /*2bf0*/  IADD3 R16, R16, 0x1, RZ ;  /* 0x0000000110107810 */ /* 0x000fca0007ffe0ff */
[----:B------:R-:W-:-:S13]  /*2c00*/  ISETP.GE.AND P0, PT, R18, UR4, PT ;  /* 0x0000000412007c0c */ /* 0x000fda000bf06270 */
[----:B------:R-:W-:Y:S05]  /*2c10*/  @!P0 BRA `(.L_x_2637) ;  /* 0xffffffd400408947 */ /* 0x000fea000383ffff */
[----:B------:R-:W-:Y:S05]  /*2c20*/  EXIT ;  /* 0x000000000000794d */ /* 0x000fea0003800000 */
.L_x_2638:
        /* <DEDUP_REMOVED lines=13> */
.L_x_3349:


//--------------------- .text._Z35group_norm_nhwc_fwd_one_pass_kernelI11Fp16IOBf16WLi256ELi16ELi256EEv26Group_norm_nhwc_fwd_params --------------------------
	.section	.text._Z35group_norm_nhwc_fwd_one_pass_kernelI11Fp16IOBf16WLi256ELi16ELi256EEv26Group_norm_nhwc_fwd_params,"ax",@progbits
	.align	128
        .global         _Z35group_norm_nhwc_fwd_one_pass_kernelI11Fp16IOBf16WLi256ELi16ELi256EEv26Group_norm_nhwc_fwd_params
        .type           _Z35group_norm_nhwc_fwd_one_pass_kernelI11Fp16IOBf16WLi256ELi16ELi256EEv26Group_norm_nhwc_fwd_params,@function
        .size           _Z35group_norm_nhwc_fwd_one_pass_kernelI11Fp16IOBf16WLi256ELi16ELi256EEv26Group_norm_nhwc_fwd_params,(.L_x_3350 - _Z35group_norm_nhwc_fwd_one_pass_kernelI11Fp16IOBf16WLi256ELi16ELi256EEv26Group_norm_nhwc_fwd_params)
        .other          _Z35group_norm_nhwc_fwd_one_pass_kernelI11Fp16IOBf16WLi256ELi16ELi256EEv26Group_norm_nhwc_fwd_params,@"STO_CUDA_ENTRY STV_DEFAULT"
_Z35group_norm_nhwc_fwd_one_pass_kernelI11Fp16IOBf16WLi256ELi16ELi256EEv26Group_norm_nhwc_fwd_params:
.text._Z35group_norm_nhwc_fwd_one_pass_kernelI11Fp16IOBf16WLi256ELi16ELi256EEv26Group_norm_nhwc_fwd_params:
        /* <DEDUP_REMOVED lines=23> */
[C---:B------:R-:W-:Y:S02]  /*0170*/  IADD3 R32, R2.reuse, 0x20, RZ ;  /* 0x0000002002207810 */ /* 0x040fe40007ffe0ff */
[----:B------:R-:W-:Y:S02]  /*0180*/  IADD3 R31, R2, 0xe0, RZ ;  /* 0x000000e0021f7810 */ /* 0x000fe40007ffe0ff */
[----:B------:R-:W-:Y:S02]  /*0190*/  SHF.R.S32.HI R3, RZ, 0x5, R3 ;  /* 0x00000005ff037819 */ /* 0x000fe40000011403 */
[----:B------:R-:W-:Y:S02]  /*01a0*/  SHF.R.S32.HI R36, RZ, 0x1f, R32 ;  /* 0x0000001fff247819 */ /* 0x000fe40000011420 */
[----:B------:R-:W-:Y:S02]  /*01b0*/  SHF.R.S32.HI R35, RZ, 0x1f, R31 ;  /* 0x0000001fff237819 */ /* 0x000fe4000001141f */
[----:B------:R-:W-:Y:S01]  /*01c0*/  LEA R33, R3, UR4, 0x3 ;  /* 0x0000000403217c11 */ /* 0x000fe2000f8e18ff */
[----:B--2---:R-:W-:-:S06]  /*01d0*/  UMOV UR4, URZ ;  /* 0x0000003f00047c82 */ /* 0x004fcc0008000000 */
.L_x_2675:
[----:B0-----:R-:W0:Y:S01]  /*01e0*/  LDC R9, c[0x0][0x288] ;  /* 0x0000a200ff097b82 */ /* 0x001e220000000800 */
[----:B------:R-:W-:Y:S01]  /*01f0*/  IABS R8, UR11 ;  /* 0x0000000b00087c13 */ /* 0x000fe20008000000 */
[----:B------:R-:W-:Y:S01]  /*0200*/  ULDC.64 UR14, c[0x0][0x278] ;  /* 0x00009e00000e7ab9 */ /* 0x000fe20000000a00 */
[----:B------:R-:W-:Y:S01]  /*0210*/  ISETP.GT.U32.AND P2, PT, R34, 0xff, PT ;  /* 0x000000ff2200780c */ /* 0x000fe20003f44070 */
[----:B------:R-:W-:Y:S01]  /*0220*/  ULDC.64 UR6, c[0x0][0x280] ;  /* 0x0000a00000067ab9 */ /* 0x000fe20000000a00 */
[C---:B------:R-:W-:Y:S02]  /*0230*/  IADD3 R19, R2.reuse, 0x40, RZ ;  /* 0x0000004002137810 */ /* 0x040fe40007ffe0ff */
[----:B------:R-:W-:Y:S02]  /*0240*/  CS2R R28, SRZ ;  /* 0x00000000001c7805 */ /* 0x000fe4000001ff00 */
[----:B------:R-:W-:Y:S02]  /*0250*/  IADD3 R18, R2, 0x60, RZ ;  /* 0x0000006002127810 */ /* 0x000fe40007ffe0ff */
[----:B0123--:R-:W-:-:S02]  /*0260*/  IABS R6, R9 ;  /* 0x0000000900067213 */ /* 0x00ffc40000000000 */
[----:B------:R-:W-:Y:S02]  /*0270*/  ISETP.NE.AND P3, PT, R9, RZ, PT ;  /* 0x000000ff0900720c */ /* 0x000fe40003f65270 */
[----:B------:R-:W0:Y:S08]  /*0280*/  I2F.RP R3, R6 ;  /* 0x0000000600037306 */ /* 0x000e300000209400 */
[----:B0-----:R-:W0:Y:S02]  /*0290*/  MUFU.RCP R3, R3 ;  /* 0x0000000300037308 */ /* 0x001e240000001000 */
[----:B0---4-:R-:W-:-:S06]  /*02a0*/  IADD3 R4, R3, 0xffffffe, RZ ;  /* 0x0ffffffe03047810 */ /* 0x011fcc0007ffe0ff */
[----:B------:R0:W1:Y:S02]  /*02b0*/  F2I.FTZ.U32.TRUNC.NTZ R5, R4 ;  /* 0x0000000400057305 */ /* 0x000064000021f000 */
[----:B0-----:R-:W-:Y:S01]  /*02c0*/  HFMA2.MMA R4, -RZ, RZ, 0, 0 ;  /* 0x00000000ff047435 */ /* 0x001fe200000001ff */
[----:B-1----:R-:W-:-:S05]  /*02d0*/  IADD3 R7, RZ, -R5, RZ ;  /* 0x80000005ff077210 */ /* 0x002fca0007ffe0ff */
[----:B------:R-:W-:-:S04]  /*02e0*/  IMAD R7, R7, R6, RZ ;  /* 0x0000000607077224 */ /* 0x000fc800078e02ff */
[----:B------:R-:W-:Y:S01]  /*02f0*/  IMAD.HI.U32 R5, R5, R7, R4 ;  /* 0x0000000705057227 */ /* 0x000fe200078e0004 */
[----:B------:R-:W-:-:S05]  /*0300*/  MOV R7, R8 ;  /* 0x0000000800077202 */ /* 0x000fca0000000f00 */
[----:B------:R-:W-:-:S05]  /*0310*/  IMAD.HI.U32 R5, R5, R7, RZ ;  /* 0x0000000705057227 */ /* 0x000fca00078e00ff */
[----:B------:R-:W-:-:S05]  /*0320*/  IADD3 R3, -R5, RZ, RZ ;  /* 0x000000ff05037210 */ /* 0x000fca0007ffe1ff */
[----:B------:R-:W-:Y:S01]  /*0330*/  IMAD R3, R6, R3, R7 ;  /* 0x0000000306037224 */ /* 0x000fe200078e0207 */
[----:B------:R-:W-:-:S04]  /*0340*/  SHF.R.S32.HI R7, RZ, 0x1f, R2 ;  /* 0x0000001fff077819 */ /* 0x000fc80000011402 */
[----:B------:R-:W-:-:S13]  /*0350*/  ISETP.GT.U32.AND P1, PT, R6, R3, PT ;  /* 0x000000030600720c */ /* 0x000fda0003f24070 */
[-C--:B------:R-:W-:Y:S02]  /*0360*/  @!P1 IADD3 R3, R3, -R6.reuse, RZ ;  /* 0x8000000603039210 */ /* 0x080fe40007ffe0ff */
[----:B------:R-:W-:Y:S02]  /*0370*/  @!P1 IADD3 R5, R5, 0x1, RZ ;  /* 0x0000000105059810 */ /* 0x000fe40007ffe0ff */
[----:B------:R-:W-:Y:S02]  /*0380*/  ISETP.GE.U32.AND P0, PT, R3, R6, PT ;  /* 0x000000060300720c */ /* 0x000fe40003f06070 */
[----:B------:R-:W-:Y:S02]  /*0390*/  LOP3.LUT R3, R9, UR11, RZ, 0x3c, !PT ;  /* 0x0000000b09037c12 */ /* 0x000fe4000f8e3cff */
[----:B------:R-:W-:Y:S02]  /*03a0*/  ISETP.GE.U32.AND P1, PT, R2, UR14, PT ;  /* 0x0000000e02007c0c */ /* 0x000fe4000bf26070 */
[----:B------:R-:W-:-:S02]  /*03b0*/  ISETP.GE.AND P4, PT, R3, RZ, PT ;  /* 0x000000ff0300720c */ /* 0x000fc40003f86270 */
[----:B------:R-:W-:Y:S02]  /*03c0*/  ISETP.GE.OR.EX P1, PT, R7, UR15, P2, P1 ;  /* 0x0000000f07007c0c */ /* 0x000fe40009726710 */
[----:B------:R-:W-:Y:S02]  /*03d0*/  SHF.L.U32 R3, R34, 0x1, RZ ;  /* 0x0000000122037819 */ /* 0x000fe400000006ff */
[----:B------:R-:W-:Y:S02]  /*03e0*/  SHF.R.S32.HI R6, RZ, 0x1f, R18 ;  /* 0x0000001fff067819 */ /* 0x000fe40000011412 */
[----:B------:R-:W-:Y:S02]  /*03f0*/  @P0 IADD3 R5, R5, 0x1, RZ ;  /* 0x0000000105050810 */ /* 0x000fe40007ffe0ff */
[----:B------:R-:W-:Y:S02]  /*0400*/  ISETP.GE.U32.AND P0, PT, R32, UR14, PT ;  /* 0x0000000e20007c0c */ /* 0x000fe4000bf06070 */
[----:B------:R-:W-:-:S02]  /*0410*/  MOV R25, R5 ;  /* 0x0000000500197202 */ /* 0x000fc40000000f00 */
[----:B------:R-:W-:Y:S01]  /*0420*/  ISETP.GE.AND.EX P0, PT, R36, UR15, PT, P0 ;  /* 0x0000000f24007c0c */ /* 0x000fe2000bf06300 */
[----:B------:R-:W0:Y:S01]  /*0430*/  @!P1 LDC.64 R4, c[0x0][0x270] ;  /* 0x00009c00ff049b82 */ /* 0x000e220000000a00 */
[----:B------:R-:W-:Y:S02]  /*0440*/  @!P4 IADD3 R25, -R25, RZ, RZ ;  /* 0x000000ff1919c210 */ /* 0x000fe40007ffe1ff */
[----:B------:R-:W-:Y:S02]  /*0450*/  ISETP.LT.U32.AND P0, PT, R34, 0x100, !P0 ;  /* 0x000001002200780c */ /* 0x000fe40004701070 */
[----:B------:R-:W-:Y:S02]  /*0460*/  @!P3 LOP3.LUT R25, RZ, R9, RZ, 0x33, !PT ;  /* 0x00000009ff19b212 */ /* 0x000fe400078e33ff */
[----:B------:R-:W-:Y:S02]  /*0470*/  LOP3.LUT R3, R3, 0xe, RZ, 0xc0, !PT ;  /* 0x0000000e03037812 */ /* 0x000fe400078ec0ff */
[----:B------:R-:W-:-:S02]  /*0480*/  IADD3 R26, -R25, RZ, RZ ;  /* 0x000000ff191a7210 */ /* 0x000fc40007ffe1ff */
[----:B------:R-:W-:Y:S02]  /*0490*/  ISETP.GE.U32.AND P3, PT, R19, UR14, PT ;  /* 0x0000000e13007c0c */ /* 0x000fe4000bf66070 */
[----:B------:R-:W-:Y:S01]  /*04a0*/  SHF.R.S32.HI R10, RZ, 0x1f, R25 ;  /* 0x0000001fff0a7819 */ /* 0x000fe20000011419 */
[----:B------:R-:W-:Y:S01]  /*04b0*/  IMAD R26, R9, R26, UR11 ;  /* 0x0000000b091a7e24 */ /* 0x000fe2000f8e021a */
[----:B------:R-:W-:Y:S01]  /*04c0*/  ISETP.GE.U32.AND P4, PT, R18, UR14, PT ;  /* 0x0000000e12007c0c */ /* 0x000fe2000bf86070 */
[----:B------:R-:W1:Y:S02]  /*04d0*/  @P0 LDC.64 R12, c[0x0][0x270] ;  /* 0x00009c00ff0c0b82 */ /* 0x000e640000000a00 */
[----:B------:R-:W-:Y:S01]  /*04e0*/  IMAD R10, R10, UR6, RZ ;  /* 0x000000060a0a7c24 */ /* 0x000fe2000f8e02ff */
[----:B------:R-:W-:Y:S02]  /*04f0*/  LEA R26, R26, R3, 0x4 ;  /* 0x000000031a1a7211 */ /* 0x000fe400078e20ff */
[----:B------:R-:W-:Y:S01]  /*0500*/  SHF.R.S32.HI R3, RZ, 0x1f, R19 ;  /* 0x0000001fff037819 */ /* 0x000fe20000011413 */
[----:B------:R-:W-:Y:S01]  /*0510*/  IMAD R23, R25, UR7, R10 ;  /* 0x0000000719177c24 */ /* 0x000fe2000f8e020a */
[--C-:B------:R-:W-:Y:S01]  /*0520*/  SHF.R.S32.HI R27, RZ, 0x1f, R26.reuse ;  /* 0x0000001fff1b7819 */ /* 0x100fe2000001141a */
[----:B------:R-:W2:Y:S01]  /*0530*/  @P0 LDC.64 R8, c[0x0][0x220] ;  /* 0x00008800ff080b82 */ /* 0x000ea20000000a00 */
[----:B------:R-:W-:Y:S01]  /*0540*/  ISETP.GE.OR.EX P2, PT, R3, UR15, P2, P3 ;  /* 0x0000000f03007c0c */ /* 0x000fe20009746730 */
[----:B0-----:R-:W-:Y:S01]  /*0550*/  @!P1 IMAD R7, R7, R4, RZ ;  /* 0x0000000407079224 */ /* 0x001fe200078e02ff */
[----:B------:R-:W-:Y:S01]  /*0560*/  ISETP.GE.AND.EX P3, PT, R6, UR15, PT, P4 ;  /* 0x0000000f06007c0c */ /* 0x000fe2000bf66340 */
[----:B------:R-:W-:-:S03]  /*0570*/  IMAD.WIDE.U32 R24, R25, UR6, R26 ;  /* 0x0000000619187c25 */ /* 0x000fc6000f8e001a */
[----:B------:R-:W-:Y:S01]  /*0580*/  ISETP.LT.U32.AND P3, PT, R34, 0x100, !P3 ;  /* 0x000001002200780c */ /* 0x000fe20005f61070 */
[----:B------:R-:W0:Y:S01]  /*0590*/  @!P1 LDC.64 R10, c[0x0][0x220] ;  /* 0x00008800ff0a9b82 */ /* 0x000e220000000a00 */
[----:B------:R-:W-:Y:S01]  /*05a0*/  IADD3 R23, R25, R23, RZ ;  /* 0x0000001719177210 */ /* 0x000fe20007ffe0ff */
[----:B------:R-:W-:Y:S01]  /*05b0*/  @!P1 IMAD R7, R2, R5, R7 ;  /* 0x0000000502079224 */ /* 0x000fe200078e0207 */
[-C--:B------:R-:W-:Y:S02]  /*05c0*/  @P0 MOV R22, R24.reuse ;  /* 0x0000001800160202 */ /* 0x080fe40000000f00 */
[----:B------:R-:W-:Y:S01]  /*05d0*/  @!P1 MOV R20, R24 ;  /* 0x0000001800149202 */ /* 0x000fe20000000f00 */
[----:B-1----:R-:W-:-:S04]  /*05e0*/  @P0 IMAD R14, R36, R12, RZ ;  /* 0x0000000c240e0224 */ /* 0x002fc800078e02ff */
[C---:B------:R-:W-:Y:S02]  /*05f0*/  @P0 IMAD R21, R32.reuse, R13, R14 ;  /* 0x0000000d20150224 */ /* 0x040fe400078e020e */
[----:B------:R-:W1:Y:S01]  /*0600*/  @P3 LDC.64 R16, c[0x0][0x270] ;  /* 0x00009c00ff103b82 */ /* 0x000e620000000a00 */
[----:B------:R-:W-:-:S05]  /*0610*/  @P0 IMAD.WIDE.U32 R12, R32, R12, R22 ;  /* 0x0000000c200c0225 */ /* 0x000fca00078e0016 */
[----:B------:R-:W-:Y:S02]  /*0620*/  @P0 IADD3 R13, R13, R21, RZ ;  /* 0x000000150d0d0210 */ /* 0x000fe40007ffe0ff */
[----:B------:R-:W3:Y:S01]  /*0630*/  @!P2 LDC.64 R14, c[0x0][0x270] ;  /* 0x00009c00ff0eab82 */ /* 0x000ee20000000a00 */
[----:B------:R-:W-:Y:S02]  /*0640*/  @!P1 MOV R21, R23 ;  /* 0x0000001700159202 */ /* 0x000fe40000000f00 */
[----:B--2---:R-:W-:Y:S01]  /*0650*/  @P0 LEA R8, P4, R12, R8, 0x1 ;  /* 0x000000080c080211 */ /* 0x004fe200078808ff */
[C---:B------:R-:W-:Y:S01]  /*0660*/  @!P1 IMAD.WIDE.U32 R4, R2.reuse, R4, R20 ;  /* 0x0000000402049225 */ /* 0x040fe200078e0014 */
[----:B------:R-:W-:Y:S02]  /*0670*/  IADD3 R20, R2, 0x80, RZ ;  /* 0x0000008002147810 */ /* 0x000fe40007ffe0ff */
[----:B------:R-:W-:Y:S02]  /*0680*/  @P0 LEA.HI.X R9, R12, R9, R13, 0x1, P4 ;  /* 0x000000090c090211 */ /* 0x000fe400020f0c0d */
[----:B------:R-:W-:Y:S01]  /*0690*/  @!P1 IADD3 R7, R5, R7, RZ ;  /* 0x0000000705079210 */ /* 0x000fe20007ffe0ff */
[----:B------:R-:W2:Y:S01]  /*06a0*/  @P3 LDC.64 R12, c[0x0][0x220] ;  /* 0x00008800ff0c3b82 */ /* 0x000ea20000000a00 */
[----:B------:R-:W-:Y:S01]  /*06b0*/  ISETP.GE.U32.AND P4, PT, R20, UR14, PT ;  /* 0x0000000e14007c0c */ /* 0x000fe2000bf86070 */
[----:B------:R4:W5:Y:S01]  /*06c0*/  @P0 LDG.E R28, desc[UR8][R8.64] ;  /* 0x00000008081c0981 */ /* 0x000962000c1e1900 */
[----:B------:R-:W-:-:S02]  /*06d0*/  SHF.R.S32.HI R5, RZ, 0x1f, R20 ;  /* 0x0000001fff057819 */ /* 0x000fc40000011414 */
[C---:B0-----:R-:W-:Y:S02]  /*06e0*/  @!P1 LEA R10, P5, R4.reuse, R10, 0x1 ;  /* 0x0000000a040a9211 */ /* 0x041fe400078a08ff */
[----:B------:R-:W-:Y:S02]  /*06f0*/  ISETP.GE.AND.EX P0, PT, R5, UR15, PT, P4 ;  /* 0x0000000f05007c0c */ /* 0x000fe4000bf06340 */
[----:B------:R-:W-:Y:S01]  /*0700*/  @!P1 LEA.HI.X R11, R4, R11, R7, 0x1, P5 ;  /* 0x0000000b040b9211 */ /* 0x000fe200028f0c07 */
[----:B-1----:R-:W-:Y:S01]  /*0710*/  @P3 IMAD R21, R6, R16, RZ ;  /* 0x0000001006153224 */ /* 0x002fe200078e02ff */
[----:B----4-:R-:W0:Y:S01]  /*0720*/  @!P2 LDC.64 R8, c[0x0][0x220] ;  /* 0x00008800ff08ab82 */ /* 0x010e220000000a00 */
[----:B---3--:R-:W-:Y:S01]  /*0730*/  @!P2 IMAD R4, R3, R14, RZ ;  /* 0x0000000e0304a224 */ /* 0x008fe200078e02ff */
[----:B------:R-:W-:Y:S02]  /*0740*/  ISETP.LT.U32.AND P0, PT, R34, 0x100, !P0 ;  /* 0x000001002200780c */ /* 0x000fe40004701070 */
[----:B------:R-:W-:-:S02]  /*0750*/  @!P2 MOV R6, R24 ;  /* 0x000000180006a202 */ /* 0x000fc40000000f00 */
[----:B------:R-:W-:Y:S01]  /*0760*/  @!P2 MOV R7, R23 ;  /* 0x000000170007a202 */ /* 0x000fe20000000f00 */
[C---:B------:R-:W-:Y:S01]  /*0770*/  @!P2 IMAD R3, R19.reuse, R15, R4 ;  /* 0x0000000f1303a224 */ /* 0x040fe200078e0204 */
[----:B------:R-:W-:Y:S01]  /*0780*/  IADD3 R4, R2, 0xa0, RZ ;  /* 0x000000a002047810 */ /* 0x000fe20007ffe0ff */
[----:B------:R-:W-:Y:S01]  /*0790*/  @!P2 IMAD.WIDE.U32 R14, R19, R14, R6 ;  /* 0x0000000e130ea225 */ /* 0x000fe200078e0006 */
[----:B------:R-:W-:Y:S02]  /*07a0*/  @P3 MOV R6, R24 ;  /* 0x0000001800063202 */ /* 0x000fe40000000f00 */
[----:B------:R-:W-:Y:S02]  /*07b0*/  @P3 MOV R7, R23 ;  /* 0x0000001700073202 */ /* 0x000fe40000000f00 */
[----:B------:R-:W-:Y:S02]  /*07c0*/  ISETP.GE.U32.AND P4, PT, R4, UR14, PT ;  /* 0x0000000e04007c0c */ /* 0x000fe4000bf86070 */
[----:B------:R-:W-:Y:S01]  /*07d0*/  SHF.R.S32.HI R19, RZ, 0x1f, R4 ;  /* 0x0000001fff137819 */ /* 0x000fe20000011404 */
[----:B------:R-:W-:-:S02]  /*07e0*/  @P3 IMAD R21, R18, R17, R21 ;  /* 0x0000001112153224 */ /* 0x000fc400078e0215 */
[----:B------:R-:W-:Y:S01]  /*07f0*/  @P3 IMAD.WIDE.U32 R16, R18, R16, R6 ;  /* 0x0000001012103225 */ /* 0x000fe200078e0006 */
[----:B------:R-:W-:Y:S01]  /*0800*/  ISETP.GE.AND.EX P4, PT, R19, UR15, PT, P4 ;  /* 0x0000000f13007c0c */ /* 0x000fe2000bf86340 */
[----:B------:R-:W1:Y:S03]  /*0810*/  @P0 LDC.64 R6, c[0x0][0x270] ;  /* 0x00009c00ff060b82 */ /* 0x000e660000000a00 */
[----:B------:R-:W-:Y:S02]  /*0820*/  ISETP.LT.U32.AND P4, PT, R34, 0x100, !P4 ;  /* 0x000001002200780c */ /* 0x000fe40006781070 */
[----:B------:R-:W-:Y:S02]  /*0830*/  @P3 IADD3 R21, R17, R21, RZ ;  /* 0x0000001511153210 */ /* 0x000fe40007ffe0ff */
[----:B--2---:R-:W-:Y:S02]  /*0840*/  @P3 LEA R12, P6, R16, R12, 0x1 ;  /* 0x0000000c100c3211 */ /* 0x004fe400078c08ff */
[----:B------:R-:W-:-:S02]  /*0850*/  @!P2 IADD3 R3, R15, R3, RZ ;  /* 0x000000030f03a210 */ /* 0x000fc40007ffe0ff */
[----:B0-----:R-:W-:Y:S02]  /*0860*/  @!P2 LEA R8, P5, R14, R8, 0x1 ;  /* 0x000000080e08a211 */ /* 0x001fe400078a08ff */
[----:B------:R-:W-:Y:S02]  /*0870*/  @P3 LEA.HI.X R13, R16, R13, R21, 0x1, P6 ;  /* 0x0000000d100d3211 */ /* 0x000fe400030f0c15 */
[----:B------:R-:W0:Y:S01]  /*0880*/  @P0 LDC.64 R16, c[0x0][0x220] ;  /* 0x00008800ff100b82 */ /* 0x000e220000000a00 */
[----:B------:R-:W-:Y:S01]  /*0890*/  @!P2 LEA.HI.X R9, R14, R9, R3, 0x1, P5 ;  /* 0x000000090e09a211 */ /* 0x000fe200028f0c03 */
[----:B------:R-:W-:Y:S01]  /*08a0*/  HFMA2.MMA R3, -RZ, RZ, 0, 0 ;  /* 0x00000000ff037435 */ /* 0x000fe200000001ff */
[----:B------:R-:W-:-:S05]  /*08b0*/  IADD3 R18, R2, 0xc0, RZ ;  /* 0x000000c002127810 */ /* 0x000fca0007ffe0ff */
[----:B------:R-:W2:Y:S01]  /*08c0*/  @P4 LDC.64 R14, c[0x0][0x270] ;  /* 0x00009c00ff0e4b82 */ /* 0x000ea20000000a00 */
[----:B-1----:R-:W-:Y:S01]  /*08d0*/  @P0 IMAD R21, R5, R6, RZ ;  /* 0x0000000605150224 */ /* 0x002fe200078e02ff */
[----:B------:R-:W-:Y:S01]  /*08e0*/  SHF.R.S32.HI R5, RZ, 0x1f, R18 ;  /* 0x0000001fff057819 */ /* 0x000fe20000011412 */
[----:B------:R-:W-:Y:S01]  /*08f0*/  HFMA2.MMA R30, -RZ, RZ, 0, 0 ;  /* 0x00000000ff1e7435 */ /* 0x000fe200000001ff */
[----:B------:R1:W3:Y:S01]  /*0900*/  @P3 LDG.E R3, desc[UR8][R12.64] ;  /* 0x000000080c033981 */ /* 0x0002e2000c1e1900 */
[----:B------:R-:W-:Y:S01]  /*0910*/  ISETP.GE.U32.AND P3, PT, R18, UR14, PT ;  /* 0x0000000e12007c0c */ /* 0x000fe2000bf66070 */
[----:B------:R-:W-:Y:S01]  /*0920*/  @P0 IMAD R21, R20, R7, R21 ;  /* 0x0000000714150224 */ /* 0x000fe200078e0215 */
[----:B------:R-:W-:Y:S01]  /*0930*/  ISETP.GE.U32.AND P5, PT, R31, UR14, PT ;  /* 0x0000000e1f007c0c */ /* 0x000fe2000bfa6070 */
[----:B------:R-:W4:Y:S01]  /*0940*/  @!P2 LDG.E R29, desc[UR8][R8.64] ;  /* 0x00000008081da981 */ /* 0x000f22000c1e1900 */
[----:B------:R-:W-:-:S04]  /*0950*/  ISETP.GE.AND.EX P3, PT, R5, UR15, PT, P3 ;  /* 0x0000000f05007c0c */ /* 0x000fc8000bf66330 */
[----:B------:R2:W3:Y:S01]  /*0960*/  @!P1 LDG.E R30, desc[UR8][R10.64] ;  /* 0x000000080a1e9981 */ /* 0x0004e2000c1e1900 */
[----:B-1----:R-:W-:Y:S02]  /*0970*/  @P0 MOV R12, R24 ;  /* 0x00000018000c0202 */ /* 0x002fe40000000f00 */
[----:B------:R-:W-:Y:S02]  /*0980*/  @P0 MOV R13, R23 ;  /* 0x00000017000d0202 */ /* 0x000fe40000000f00 */
[----:B------:R-:W-:Y:S01]  /*0990*/  ISETP.LT.U32.AND P3, PT, R34, 0x100, !P3 ;  /* 0x000001002200780c */ /* 0x000fe20005f61070 */
[----:B------:R-:W-:-:S03]  /*09a0*/  @P0 IMAD.WIDE.U32 R6, R20, R6, R12 ;  /* 0x0000000614060225 */ /* 0x000fc600078e000c */
[----:B------:R-:W1:Y:S01]  /*09b0*/  @P4 LDC.64 R12, c[0x0][0x220] ;  /* 0x00008800ff0c4b82 */ /* 0x000e620000000a00 */
[----:B------:R-:W-:Y:S02]  /*09c0*/  ISETP.GE.AND.EX P5, PT, R35, UR15, PT, P5 ;  /* 0x0000000f23007c0c */ /* 0x000fe4000bfa6350 */
[----:B------:R-:W-:Y:S02]  /*09d0*/  @P0 IADD3 R21, R7, R21, RZ ;  /* 0x0000001507150210 */ /* 0x000fe40007ffe0ff */
[----:B0-----:R-:W-:Y:S02]  /*09e0*/  @P0 LEA R16, P6, R6, R16, 0x1 ;  /* 0x0000001006100211 */ /* 0x001fe400078c08ff */
[----:B------:R-:W-:Y:S01]  /*09f0*/  ISETP.LT.U32.AND P5, PT, R34, 0x100, !P5 ;  /* 0x000001002200780c */ /* 0x000fe20006fa1070 */
[----:B--2---:R-:W-:Y:S01]  /*0a00*/  @P4 IMAD R19, R19, R14, RZ ;  /* 0x0000000e13134224 */ /* 0x004fe200078e02ff */
[----:B------:R-:W-:Y:S02]  /*0a10*/  @P0 LEA.HI.X R17, R6, R17, R21, 0x1, P6 ;  /* 0x0000001106110211 */ /* 0x000fe400030f0c15 */
[----:B------:R-:W-:-:S02]  /*0a20*/  @P4 MOV R6, R24 ;  /* 0x0000001800064202 */ /* 0x000fc40000000f00 */
[----:B------:R-:W-:Y:S01]  /*0a30*/  @P4 MOV R7, R23 ;  /* 0x0000001700074202 */ /* 0x000fe20000000f00 */
[C---:B------:R-:W-:Y:S02]  /*0a40*/  @P4 IMAD R19, R4.reuse, R15, R19 ;  /* 0x0000000f04134224 */ /* 0x040fe400078e0213 */
[----:B------:R-:W-:-:S03]  /*0a50*/  @P4 IMAD.WIDE.U32 R14, R4, R14, R6 ;  /* 0x0000000e040e4225 */ /* 0x000fc600078e0006 */
[----:B------:R-:W0:Y:S02]  /*0a60*/  @P3 LDC.64 R6, c[0x0][0x270] ;  /* 0x00009c00ff063b82 */ /* 0x000e240000000a00 */
[----:B------:R-:W-:-:S06]  /*0a70*/  @P4 IADD3 R19, R15, R19, RZ ;  /* 0x000000130f134210 */ /* 0x000fcc0007ffe0ff */
[----:B------:R-:W2:Y:S01]  /*0a80*/  @P5 LDC.64 R10, c[0x0][0x270] ;  /* 0x00009c00ff0a5b82 */ /* 0x000ea20000000a00 */
[C---:B-1----:R-:W-:Y:S02]  /*0a90*/  @P4 LEA R12, P6, R14.reuse, R12, 0x1 ;  /* 0x0000000c0e0c4211 */ /* 0x042fe400078c08ff */
[----:B------:R-:W-:Y:S02]  /*0aa0*/  MOV R4, RZ ;  /* 0x000000ff00047202 */ /* 0x000fe40000000f00 */
[----:B------:R-:W-:-:S03]  /*0ab0*/  @P4 LEA.HI.X R13, R14, R13, R19, 0x1, P6 ;  /* 0x0000000d0e0d4211 */ /* 0x000fc600030f0c13 */
[----:B------:R-:W1:Y:S01]  /*0ac0*/  @P3 LDC.64 R14, c[0x0][0x220] ;  /* 0x00008800ff0e3b82 */ /* 0x000e620000000a00 */
[----:B------:R0:W3:Y:S07]  /*0ad0*/  @P0 LDG.E R4, desc[UR8][R16.64] ;  /* 0x0000000810040981 */ /* 0x0000ee000c1e1900 */
[----:B------:R-:W1:Y:S01]  /*0ae0*/  @P5 LDC.64 R8, c[0x0][0x220] ;  /* 0x00008800ff085b82 */ /* 0x000e620000000a00 */
[----:B0-----:R-:W-:Y:S01]  /*0af0*/  @P3 IMAD R5, R5, R6, RZ ;  /* 0x0000000605053224 */ /* 0x001fe200078e02ff */
[----:B------:R-:W-:-:S02]  /*0b00*/  @P3 MOV R16, R24 ;  /* 0x0000001800103202 */ /* 0x000fc40000000f00 */
[----:B------:R-:W-:Y:S01]  /*0b10*/  @P3 MOV R17, R23 ;  /* 0x0000001700113202 */ /* 0x000fe20000000f00 */
[C---:B------:R-:W-:Y:S01]  /*0b20*/  @P3 IMAD R7, R18.reuse, R7, R5 ;  /* 0x0000000712073224 */ /* 0x040fe200078e0205 */
[----:B------:R-:W-:Y:S01]  /*0b30*/  HFMA2.MMA R5, -RZ, RZ, 0, 0 ;  /* 0x00000000ff057435 */ /* 0x000fe200000001ff */
[----:B------:R-:W-:-:S04]  /*0b40*/  @P3 IMAD.WIDE.U32 R16, R18, R6, R16 ;  /* 0x0000000612103225 */ /* 0x000fc800078e0010 */
[----:B--2---:R-:W-:Y:S01]  /*0b50*/  @P5 IMAD R6, R35, R10, RZ ;  /* 0x0000000a23065224 */ /* 0x004fe200078e02ff */
[----:B------:R-:W-:Y:S02]  /*0b60*/  @P3 IADD3 R18, R17, R7, RZ ;  /* 0x0000000711123210 */ /* 0x000fe40007ffe0ff */
[----:B------:R-:W-:Y:S01]  /*0b70*/  @P5 MOV R7, R23 ;  /* 0x0000001700075202 */ /* 0x000fe20000000f00 */
[----:B------:R-:W-:Y:S01]  /*0b80*/  @P5 IMAD R19, R31, R11, R6 ;  /* 0x0000000b1f135224 */ /* 0x000fe200078e0206 */
[----:B------:R-:W-:Y:S01]  /*0b90*/  @P5 MOV R6, R24 ;  /* 0x0000001800065202 */ /* 0x000fe20000000f00 */
[----:B------:R0:W2:Y:S01]  /*0ba0*/  @P4 LDG.E R5, desc[UR8][R12.64] ;  /* 0x000000080c054981 */ /* 0x0000a2000c1e1900 */
[----:B-1----:R-:W-:-:S03]  /*0bb0*/  @P3 LEA R14, P0, R16, R14, 0x1 ;  /* 0x0000000e100e3211 */ /* 0x002fc600078008ff */
[----:B------:R-:W-:Y:S01]  /*0bc0*/  @P5 IMAD.WIDE.U32 R10, R31, R10, R6 ;  /* 0x0000000a1f0a5225 */ /* 0x000fe200078e0006 */
[----:B------:R-:W-:Y:S02]  /*0bd0*/  CS2R R6, SRZ ;  /* 0x0000000000067805 */ /* 0x000fe4000001ff00 */
[----:B------:R-:W-:Y:S02]  /*0be0*/  @P3 LEA.HI.X R15, R16, R15, R18, 0x1, P0 ;  /* 0x0000000f100f3211 */ /* 0x000fe400000f0c12 */
[----:B------:R-:W-:Y:S02]  /*0bf0*/  @P5 IADD3 R19, R11, R19, RZ ;  /* 0x000000130b135210 */ /* 0x000fe40007ffe0ff */
[C---:B------:R-:W-:Y:S01]  /*0c00*/  @P5 LEA R8, P0, R10.reuse, R8, 0x1 ;  /* 0x000000080a085211 */ /* 0x040fe200078008ff */
[----:B------:R-:W2:Y:S03]  /*0c10*/  @P3 LDG.E R6, desc[UR8][R14.64] ;  /* 0x000000080e063981 */ /* 0x000ea6000c1e1900 */
[----:B------:R-:W-:-:S05]  /*0c20*/  @P5 LEA.HI.X R9, R10, R9, R19, 0x1, P0 ;  /* 0x000000090a095211 */ /* 0x000fca00000f0c13 */
[----:B------:R4:W2:Y:S01]  /*0c30*/  @P5 LDG.E R7, desc[UR8][R8.64] ;  /* 0x0000000808075981 */ /* 0x0008a2000c1e1900 */
[----:B------:R-:W-:Y:S01]  /*0c40*/  ISETP.GT.AND P0, PT, R37, 0x1e, PT ;  /* 0x0000001e2500780c */ /* 0x000fe20003f04270 */
[--C-:B-----5:R-:W-:Y:S02]  /*0c50*/  HADD2.F32 R17, -RZ, R28.reuse.H1_H1 ;  /* 0x3000001cff117230 */ /* 0x120fe40000004100 */
[----:B0-----:R-:W-:-:S03]  /*0c60*/  HADD2.F32 R12, -RZ, R28.H0_H0 ;  /* 0x2000001cff0c7230 */ /* 0x001fc60000004100 */
[----:B------:R-:W-:Y:S01]  /*0c70*/  FMUL.FTZ R19, R17, R17 ;  /* 0x0000001111137220 */ /* 0x000fe20000410000 */
[----:B----4-:R-:W-:Y:S02]  /*0c80*/  HADD2.F32 R9, -RZ, R29.H1_H1 ;  /* 0x3000001dff097230 */ /* 0x010fe40000004100 */
[--C-:B---3--:R-:W-:Y:S02]  /*0c90*/  HADD2.F32 R11, -RZ, R30.reuse.H1_H1 ;  /* 0x3000001eff0b7230 */ /* 0x108fe40000004100 */
[----:B------:R-:W-:-:S03]  /*0ca0*/  HADD2.F32 R10, -RZ, R30.H0_H0 ;  /* 0x2000001eff0a7230 */ /* 0x000fc60000004100 */
[----:B------:R-:W-:Y:S02]  /*0cb0*/  FMUL.FTZ R13, R11, R11 ;  /* 0x0000000b0b0d7220 */ /* 0x000fe40000410000 */
[C---:B------:R-:W-:Y:S01]  /*0cc0*/  FADD.FTZ R11, R10.reuse, R11 ;  /* 0x0000000b0a0b7221 */ /* 0x040fe20000010000 */
[----:B------:R-:W-:Y:S02]  /*0cd0*/  HADD2.F32 R8, -RZ, R29.H0_H0 ;  /* 0x2000001dff087230 */ /* 0x000fe40000004100 */
[----:B------:R-:W-:Y:S01]  /*0ce0*/  FFMA.FTZ R13, R10, R10, R13 ;  /* 0x0000000a0a0d7223 */ /* 0x000fe2000001000d */
[----:B------:R-:W-:Y:S01]  /*0cf0*/  FADD.FTZ R10, R12, R17 ;  /* 0x000000110c0a7221 */ /* 0x000fe20000010000 */
[----:B------:R-:W-:Y:S01]  /*0d00*/  FADD.FTZ R11, RZ, R11 ;  /* 0x0000000bff0b7221 */ /* 0x000fe20000010000 */
[----:B------:R-:W-:Y:S01]  /*0d10*/  FMUL.FTZ R15, R9, R9 ;  /* 0x00000009090f7220 */ /* 0x000fe20000410000 */
[----:B------:R-:W-:Y:S01]  /*0d20*/  FADD.FTZ R9, R8, R9 ;  /* 0x0000000908097221 */ /* 0x000fe20000010000 */
[----:B------:R-:W-:Y:S01]  /*0d30*/  FFMA.FTZ R12, R12, R12, R19 ;  /* 0x0000000c0c0c7223 */ /* 0x000fe20000010013 */
[----:B------:R-:W-:Y:S01]  /*0d40*/  FADD.FTZ R10, R11, R10 ;  /* 0x0000000a0b0a7221 */ /* 0x000fe20000010000 */
[----:B------:R-:W-:Y:S01]  /*0d50*/  FFMA.FTZ R15, R8, R8, R15 ;  /* 0x00000008080f7223 */ /* 0x000fe2000001000f */
[----:B------:R-:W-:Y:S01]  /*0d60*/  FADD.FTZ R13, RZ, R13 ;  /* 0x0000000dff0d7221 */ /* 0x000fe20000010000 */
[----:B------:R-:W-:-:S02]  /*0d70*/  HADD2.F32 R11, -RZ, R3.H1_H1 ;  /* 0x30000003ff0b7230 */ /* 0x000fc40000004100 */
[----:B------:R-:W-:Y:S02]  /*0d80*/  HADD2.F32 R8, -RZ, R3.H0_H0 ;  /* 0x20000003ff087230 */ /* 0x000fe40000004100 */
[----:B------:R-:W-:Y:S01]  /*0d90*/  FADD.FTZ R12, R13, R12 ;  /* 0x0000000c0d0c7221 */ /* 0x000fe20000010000 */
[----:B------:R-:W-:Y:S01]  /*0da0*/  FADD.FTZ R9, R10, R9 ;  /* 0x000000090a097221 */ /* 0x000fe20000010000 */
[----:B------:R-:W-:Y:S01]  /*0db0*/  FMUL.FTZ R13, R11, R11 ;  /* 0x0000000b0b0d7220 */ /* 0x000fe20000410000 */
[----:B------:R-:W-:Y:S01]  /*0dc0*/  FADD.FTZ R10, R8, R11 ;  /* 0x0000000b080a7221 */ /* 0x000fe20000010000 */
[----:B------:R-:W-:Y:S02]  /*0dd0*/  FADD.FTZ R12, R12, R15 ;  /* 0x0000000f0c0c7221 */ /* 0x000fe40000010000 */
[----:B------:R-:W-:Y:S01]  /*0de0*/  FFMA.FTZ R13, R8, R8, R13 ;  /* 0x00000008080d7223 */ /* 0x000fe2000001000d */
[----:B------:R-:W-:-:S03]  /*0df0*/  FADD.FTZ R9, R9, R10 ;  /* 0x0000000a09097221 */ /* 0x000fc60000010000 */
[----:B------:R-:W-:Y:S01]  /*0e00*/  FADD.FTZ R12, R12, R13 ;  /* 0x0000000d0c0c7221 */ /* 0x000fe20000010000 */
[--C-:B------:R-:W-:Y:S02]  /*0e10*/  HADD2.F32 R14, -RZ, R4.reuse.H1_H1 ;  /* 0x30000004ff0e7230 */ /* 0x100fe40000004100 */
[----:B------:R-:W-:-:S03]  /*0e20*/  HADD2.F32 R11, -RZ, R4.H0_H0 ;  /* 0x20000004ff0b7230 */ /* 0x000fc60000004100 */
[----:B------:R-:W-:Y:S02]  /*0e30*/  FMUL.FTZ R8, R14, R14 ;  /* 0x0000000e0e087220 */ /* 0x000fe40000410000 */
[C---:B------:R-:W-:Y:S02]  /*0e40*/  FADD.FTZ R14, R11.reuse, R14 ;  /* 0x0000000e0b0e7221 */ /* 0x040fe40000010000 */
[----:B------:R-:W-:Y:S02]  /*0e50*/  FFMA.FTZ R11, R11, R11, R8 ;  /* 0x0000000b0b0b7223 */ /* 0x000fe40000010008 */
[----:B------:R-:W-:Y:S02]  /*0e60*/  FADD.FTZ R9, R9, R14 ;  /* 0x0000000e09097221 */ /* 0x000fe40000010000 */
[----:B------:R-:W-:Y:S01]  /*0e70*/  FADD.FTZ R11, R12, R11 ;  /* 0x0000000b0c0b7221 */ /* 0x000fe20000010000 */
[--C-:B--2---:R-:W-:Y:S02]  /*0e80*/  HADD2.F32 R15, -RZ, R5.reuse.H1_H1 ;  /* 0x30000005ff0f7230 */ /* 0x104fe40000004100 */
[----:B------:R-:W-:-:S03]  /*0e90*/  HADD2.F32 R10, -RZ, R5.H0_H0 ;  /* 0x20000005ff0a7230 */ /* 0x000fc60000004100 */
[----:B------:R-:W-:Y:S02]  /*0ea0*/  FMUL.FTZ R13, R15, R15 ;  /* 0x0000000f0f0d7220 */ /* 0x000fe40000410000 */
[C---:B------:R-:W-:Y:S02]  /*0eb0*/  FADD.FTZ R14, R10.reuse, R15 ;  /* 0x0000000f0a0e7221 */ /* 0x040fe40000010000 */
[----:B------:R-:W-:Y:S01]  /*0ec0*/  FFMA.FTZ R10, R10, R10, R13 ;  /* 0x0000000a0a0a7223 */ /* 0x000fe2000001000d */
[--C-:B------:R-:W-:Y:S02]  /*0ed0*/  HADD2.F32 R8, -RZ, R6.reuse.H1_H1 ;  /* 0x30000006ff087230 */ /* 0x100fe40000004100 */
[----:B------:R-:W-:Y:S01]  /*0ee0*/  FADD.FTZ R9, R9, R14 ;  /* 0x0000000e09097221 */ /* 0x000fe20000010000 */
[----:B------:R-:W-:Y:S02]  /*0ef0*/  HADD2.F32 R13, -RZ, R6.H0_H0 ;  /* 0x20000006ff0d7230 */ /* 0x000fe40000004100 */
[----:B------:R-:W-:Y:S01]  /*0f00*/  FADD.FTZ R10, R11, R10 ;  /* 0x0000000a0b0a7221 */ /* 0x000fe20000010000 */
[----:B------:R-:W-:Y:S01]  /*0f10*/  FMUL.FTZ R12, R8, R8 ;  /* 0x00000008080c7220 */ /* 0x000fe20000410000 */
[----:B------:R-:W-:-:S02]  /*0f20*/  HADD2.F32 R14, -RZ, R7.H1_H1 ;  /* 0x30000007ff0e7230 */ /* 0x000fc40000004100 */
[C---:B------:R-:W-:Y:S01]  /*0f30*/  FADD.FTZ R8, R13.reuse, R8 ;  /* 0x000000080d087221 */ /* 0x040fe20000010000 */
[----:B------:R-:W-:Y:S02]  /*0f40*/  HADD2.F32 R11, -RZ, R7.H0_H0 ;  /* 0x20000007ff0b7230 */ /* 0x000fe40000004100 */
        /* <DEDUP_REMOVED lines=43> */
[----:B------:R-:W0:Y:S04]  /*1200*/  LDS.128 R8, [UR6+0x10] ;  /* 0x00001006ff087984 */ /* 0x000e280008000c00 */
[----:B------:R-:W1:Y:S04]  /*1210*/  LDS.128 R12, [UR6+0x20] ;  /* 0x00002006ff0c7984 */ /* 0x000e680008000c00 */
[----:B------:R-:W2:Y:S01]  /*1220*/  LDS.128 R16, [UR6+0x30] ;  /* 0x00003006ff107984 */ /* 0x000ea20008000c00 */
[----:B0-----:R-:W-:Y:S01]  /*1230*/  FADD.FTZ R20, R20, R8 ;  /* 0x0000000814147221 */ /* 0x001fe20000010000 */
[----:B------:R-:W-:-:S03]  /*1240*/  FADD.FTZ R8, R21, R9 ;  /* 0x0000000915087221 */ /* 0x000fc60000010000 */
[----:B------:R-:W-:Y:S01]  /*1250*/  FADD.FTZ R9, R20, R10 ;  /* 0x0000000a14097221 */ /* 0x000fe20000010000 */
[----:B------:R-:W-:Y:S01]  /*1260*/  FADD.FTZ R8, R8, R11 ;  /* 0x0000000b08087221 */ /* 0x000fe20000010000 */
[----:B------:R-:W0:Y:S02]  /*1270*/  LDS.64 R20, [UR6+0x40] ;  /* 0x00004006ff147984 */ /* 0x000e240008000a00 */
        /* <DEDUP_REMOVED lines=8> */
[----:B0-----:R-:W-:Y:S01]  /*1300*/  FADD.FTZ R20, R9, R20 ;  /* 0x0000001409147221 */ /* 0x001fe20000010000 */
[----:B------:R-:W-:-:S07]  /*1310*/  FADD.FTZ R21, R8, R21 ;  /* 0x0000001508157221 */ /* 0x000fce0000010000 */
.L_x_2640:
[----:B------:R-:W-:Y:S05]  /*1320*/  BSYNC B0 ;  /* 0x0000000000007941 */ /* 0x000fea0003800000 */
.L_x_2639:
        /* <DEDUP_REMOVED lines=31> */
.L_x_2643:
[----:B-1----:R-:W2:Y:S04]  /*1520*/  LDG.E.STRONG.GPU R9, desc[UR8][R10.64] ;  /* 0x000000080a097981 */ /* 0x002ea8000c1ef900 */
[----:B--2---:R-:W-:Y:S01]  /*1530*/  CCTL.IVALL ;  /* 0x00000000ff00798f */ /* 0x004fe20002000000 */
[----:B------:R-:W-:Y:S05]  /*1540*/  YIELD ;  /* 0x0000000000007946 */ /* 0x000fea0003800000 */
[----:B------:R-:W-:-:S13]  /*1550*/  ISETP.NE.AND P0, PT, R9, R16, PT ;  /* 0x000000100900720c */ /* 0x000fda0003f05270 */
[----:B------:R-:W-:Y:S05]  /*1560*/  @P0 BRA `(.L_x_2643) ;  /* 0xfffffffc00ec0947 */ /* 0x000fea000383ffff */
.L_x_2642:
        /* <DEDUP_REMOVED lines=17> */
.L_x_2647:
[----:B------:R-:W-:-:S13]  /*1680*/  ISETP.EQ.OR P6, PT, R10, UR10, P3 ;  /* 0x0000000a0a007c0c */ /* 0x000fda0009fc2670 */
[----:B------:R-:W-:-:S04]  /*1690*/  @!P6 IMAD R15, R10, UR12, R0 ;  /* 0x0000000c0a0fec24 */ /* 0x000fc8000f8e0200 */
[----:B------:R-:W-:-:S06]  /*16a0*/  @!P6 IMAD.WIDE.U32 R14, R15, 0x8, R12 ;  /* 0x000000080f0ee825 */ /* 0x000fcc00078e000c */
[----:B------:R-:W0:Y:S01]  /*16b0*/  @!P6 LDG.E.64 R14, desc[UR8][R14.64] ;  /* 0x000000080e0ee981 */ /* 0x000e22000c1e1b00 */
[C---:B------:R-:W-:Y:S02]  /*16c0*/  IADD3 R17, R10.reuse, 0x1, RZ ;  /* 0x000000010a117810 */ /* 0x040fe40007ffe0ff */
[C---:B------:R-:W-:Y:S02]  /*16d0*/  IADD3 R19, R10.reuse, 0x2, RZ ;  /* 0x000000020a137810 */ /* 0x040fe40007ffe0ff */
[----:B------:R-:W-:Y:S02]  /*16e0*/  ISETP.EQ.OR P4, PT, R17, UR10, P3 ;  /* 0x0000000a11007c0c */ /* 0x000fe40009f82670 */
[----:B------:R-:W-:Y:S02]  /*16f0*/  ISETP.EQ.OR P5, PT, R19, UR10, P3 ;  /* 0x0000000a13007c0c */ /* 0x000fe40009fa2670 */
[----:B------:R-:W-:-:S09]  /*1700*/  IADD3 R11, R10, 0x3, RZ ;  /* 0x000000030a0b7810 */ /* 0x000fd20007ffe0ff */
[--C-:B------:R-:W-:Y:S02]  /*1710*/  @!P4 IMAD R17, R17, UR12, R0.reuse ;  /* 0x0000000c1111cc24 */ /* 0x100fe4000f8e0200 */
[----:B------:R-:W-:Y:S02]  /*1720*/  @!P5 IMAD R19, R19, UR12, R0 ;  /* 0x0000000c1313dc24 */ /* 0x000fe4000f8e0200 */
[----:B------:R-:W-:-:S06]  /*1730*/  @!P4 IMAD.WIDE.U32 R16, R17, 0x8, R12 ;  /* 0x000000081110c825 */ /* 0x000fcc00078e000c */
        /* <DEDUP_REMOVED lines=9> */
[----:B------:R-:W-:Y:S01]  /*17d0*/  IADD3 R11, R10, 0x4, RZ ;  /* 0x000000040a0b7810 */ /* 0x000fe20007ffe0ff */
[----:B--2---:R-:W-:Y:S01]  /*17e0*/  @!P4 FADD.FTZ R21, R21, R17 ;  /* 0x000000111515c221 */ /* 0x004fe20000010000 */
[----:B------:R-:W-:Y:S02]  /*17f0*/  @!P4 FADD.FTZ R20, R20, R16 ;  /* 0x000000101414c221 */ /* 0x000fe40000010000 */
[----:B------:R-:W-:-:S13]  /*1800*/  ISETP.EQ.OR P4, PT, R11, UR10, P3 ;  /* 0x0000000a0b007c0c */ /* 0x000fda0009f82670 */
[----:B------:R-:W-:-:S04]  /*1810*/  @!P4 IMAD R17, R11, UR12, R0 ;  /* 0x0000000c0b11cc24 */ /* 0x000fc8000f8e0200 */
[----:B------:R-:W-:Y:S01]  /*1820*/  @!P4 IMAD.WIDE.U32 R16, R17, 0x8, R12 ;  /* 0x000000081110c825 */ /* 0x000fe200078e000c */
[----:B------:R-:W-:-:S05]  /*1830*/  IADD3 R11, R10, 0x6, RZ ;  /* 0x000000060a0b7810 */ /* 0x000fca0007ffe0ff */
[----:B------:R-:W2:Y:S01]  /*1840*/  @!P4 LDG.E.64 R16, desc[UR8][R16.64] ;  /* 0x000000081010c981 */ /* 0x000ea2000c1e1b00 */
[----:B---3--:R-:W-:Y:S01]  /*1850*/  @!P5 FADD.FTZ R21, R21, R15 ;  /* 0x0000000f1515d221 */ /* 0x008fe20000010000 */
[----:B------:R-:W-:Y:S01]  /*1860*/  IADD3 R15, R10, 0x5, RZ ;  /* 0x000000050a0f7810 */ /* 0x000fe20007ffe0ff */
[----:B------:R-:W-:-:S03]  /*1870*/  @!P5 FADD.FTZ R20, R20, R14 ;  /* 0x0000000e1414d221 */ /* 0x000fc60000010000 */
[----:B------:R-:W-:-:S13]  /*1880*/  ISETP.EQ.OR P5, PT, R15, UR10, P3 ;  /* 0x0000000a0f007c0c */ /* 0x000fda0009fa2670 */
[----:B------:R-:W-:-:S04]  /*1890*/  @!P5 IMAD R15, R15, UR12, R0 ;  /* 0x0000000c0f0fdc24 */ /* 0x000fc8000f8e0200 */
[----:B------:R-:W-:-:S04]  /*18a0*/  @!P5 IMAD.WIDE.U32 R14, R15, 0x8, R12 ;  /* 0x000000080f0ed825 */ /* 0x000fc800078e000c */
[----:B----4-:R-:W-:Y:S01]  /*18b0*/  @!P6 FADD.FTZ R20, R20, R18 ;  /* 0x000000121414e221 */ /* 0x010fe20000010000 */
[----:B------:R-:W-:Y:S01]  /*18c0*/  @!P6 FADD.FTZ R21, R21, R19 ;  /* 0x000000131515e221 */ /* 0x000fe20000010000 */
[----:B------:R-:W-:Y:S01]  /*18d0*/  ISETP.EQ.OR P6, PT, R11, UR10, P3 ;  /* 0x0000000a0b007c0c */ /* 0x000fe20009fc2670 */
[----:B------:R-:W3:-:S12]  /*18e0*/  @!P5 LDG.E.64 R14, desc[UR8][R14.64] ;  /* 0x000000080e0ed981 */ /* 0x000ed8000c1e1b00 */
[----:B------:R-:W-:-:S04]  /*18f0*/  @!P6 IMAD R19, R11, UR12, R0 ;  /* 0x0000000c0b13ec24 */ /* 0x000fc8000f8e0200 */
[----:B------:R-:W-:-:S06]  /*1900*/  @!P6 IMAD.WIDE.U32 R18, R19, 0x8, R12 ;  /* 0x000000081312e825 */ /* 0x000fcc00078e000c */
[----:B------:R-:W4:Y:S01]  /*1910*/  @!P6 LDG.E.64 R18, desc[UR8][R18.64] ;  /* 0x000000081212e981 */ /* 0x000f22000c1e1b00 */
[----:B--2---:R-:W-:Y:S01]  /*1920*/  @!P4 FADD.FTZ R21, R21, R17 ;  /* 0x000000111515c221 */ /* 0x004fe20000010000 */
[----:B------:R-:W-:Y:S01]  /*1930*/  IADD3 R11, R10, 0x7, RZ ;  /* 0x000000070a0b7810 */ /* 0x000fe20007ffe0ff */
[----:B------:R-:W-:-:S03]  /*1940*/  @!P4 FADD.FTZ R20, R20, R16 ;  /* 0x000000101414c221 */ /* 0x000fc60000010000 */
[----:B------:R-:W-:-:S13]  /*1950*/  ISETP.EQ.OR P4, PT, R11, UR10, P3 ;  /* 0x0000000a0b007c0c */ /* 0x000fda0009f82670 */
[----:B------:R-:W-:Y:S01]  /*1960*/  @!P4 IMAD R17, R11, UR12, R0 ;  /* 0x0000000c0b11cc24 */ /* 0x000fe2000f8e0200 */
[----:B------:R-:W-:-:S03]  /*1970*/  IADD3 R11, R10, 0x9, RZ ;  /* 0x000000090a0b7810 */ /* 0x000fc60007ffe0ff */
[----:B------:R-:W-:-:S06]  /*1980*/  @!P4 IMAD.WIDE.U32 R16, R17, 0x8, R12 ;  /* 0x000000081110c825 */ /* 0x000fcc00078e000c */
[----:B------:R-:W2:Y:S01]  /*1990*/  @!P4 LDG.E.64 R16, desc[UR8][R16.64] ;  /* 0x000000081010c981 */ /* 0x000ea2000c1e1b00 */
[----:B---3--:R-:W-:Y:S01]  /*19a0*/  @!P5 FADD.FTZ R21, R21, R15 ;  /* 0x0000000f1515d221 */ /* 0x008fe20000010000 */
[----:B------:R-:W-:Y:S01]  /*19b0*/  IADD3 R15, R10, 0x8, RZ ;  /* 0x000000080a0f7810 */ /* 0x000fe20007ffe0ff */
[----:B------:R-:W-:-:S03]  /*19c0*/  @!P5 FADD.FTZ R20, R20, R14 ;  /* 0x0000000e1414d221 */ /* 0x000fc60000010000 */
[----:B------:R-:W-:-:S13]  /*19d0*/  ISETP.EQ.OR P5, PT, R15, UR10, P3 ;  /* 0x0000000a0f007c0c */ /* 0x000fda0009fa2670 */
[----:B------:R-:W-:Y:S02]  /*19e0*/  @!P5 IMAD R15, R15, UR12, R0 ;  /* 0x0000000c0f0fdc24 */ /* 0x000fe4000f8e0200 */
[----:B----4-:R-:W-:Y:S02]  /*19f0*/  @!P6 FADD.FTZ R20, R20, R18 ;  /* 0x000000121414e221 */ /* 0x010fe40000010000 */
[----:B------:R-:W-:-:S04]  /*1a00*/  @!P5 IMAD.WIDE.U32 R14, R15, 0x8, R12 ;  /* 0x000000080f0ed825 */ /* 0x000fc800078e000c */
[----:B------:R-:W-:Y:S01]  /*1a10*/  @!P6 FADD.FTZ R21, R21, R19 ;  /* 0x000000131515e221 */ /* 0x000fe20000010000 */
[----:B------:R-:W-:Y:S01]  /*1a20*/  ISETP.EQ.OR P6, PT, R11, UR10, P3 ;  /* 0x0000000a0b007c0c */ /* 0x000fe20009fc2670 */
[----:B------:R-:W3:-:S12]  /*1a30*/  @!P5 LDG.E.64 R14, desc[UR8][R14.64] ;  /* 0x000000080e0ed981 */ /* 0x000ed8000c1e1b00 */
[----:B------:R-:W-:-:S04]  /*1a40*/  @!P6 IMAD R19, R11, UR12, R0 ;  /* 0x0000000c0b13ec24 */ /* 0x000fc8000f8e0200 */
[----:B------:R-:W-:-:S06]  /*1a50*/  @!P6 IMAD.WIDE.U32 R18, R19, 0x8, R12 ;  /* 0x000000081312e825 */ /* 0x000fcc00078e000c */
[----:B------:R-:W4:Y:S01]  /*1a60*/  @!P6 LDG.E.64 R18, desc[UR8][R18.64] ;  /* 0x000000081212e981 */ /* 0x000f22000c1e1b00 */
[----:B--2---:R-:W-:Y:S01]  /*1a70*/  @!P4 FADD.FTZ R20, R20, R16 ;  /* 0x000000101414c221 */ /* 0x004fe20000010000 */
[----:B------:R-:W-:Y:S01]  /*1a80*/  @!P4 FADD.FTZ R21, R21, R17 ;  /* 0x000000111515c221 */ /* 0x000fe20000010000 */
[C---:B------:R-:W-:Y:S02]  /*1a90*/  IADD3 R17, R10.reuse, 0xa, RZ ;  /* 0x0000000a0a117810 */ /* 0x040fe40007ffe0ff */
[----:B------:R-:W-:Y:S01]  /*1aa0*/  IADD3 R11, R10, 0xc, RZ ;  /* 0x0000000c0a0b7810 */ /* 0x000fe20007ffe0ff */
[----:B---3--:R-:W-:Y:S01]  /*1ab0*/  @!P5 FADD.FTZ R20, R20, R14 ;  /* 0x0000000e1414d221 */ /* 0x008fe20000010000 */
[----:B------:R-:W-:Y:S01]  /*1ac0*/  @!P5 FADD.FTZ R21, R21, R15 ;  /* 0x0000000f1515d221 */ /* 0x000fe20000010000 */
[----:B------:R-:W-:Y:S02]  /*1ad0*/  ISETP.EQ.OR P5, PT, R17, UR10, P3 ;  /* 0x0000000a11007c0c */ /* 0x000fe40009fa2670 */
[----:B------:R-:W-:-:S04]  /*1ae0*/  IADD3 R15, R10, 0xb, RZ ;  /* 0x0000000b0a0f7810 */ /* 0x000fc80007ffe0ff */
[----:B------:R-:W-:-:S07]  /*1af0*/  ISETP.EQ.OR P4, PT, R15, UR10, P3 ;  /* 0x0000000a0f007c0c */ /* 0x000fce0009f82670 */
[----:B------:R-:W-:-:S04]  /*1b00*/  @!P5 IMAD R17, R17, UR12, R0 ;  /* 0x0000000c1111dc24 */ /* 0x000fc8000f8e0200 */
[----:B------:R-:W-:-:S04]  /*1b10*/  @!P5 IMAD.WIDE.U32 R16, R17, 0x8, R12 ;  /* 0x000000081110d825 */ /* 0x000fc800078e000c */
[----:B----4-:R-:W-:Y:S01]  /*1b20*/  @!P6 FADD.FTZ R20, R20, R18 ;  /* 0x000000121414e221 */ /* 0x010fe20000010000 */
[----:B------:R-:W-:Y:S01]  /*1b30*/  @!P6 FADD.FTZ R21, R21, R19 ;  /* 0x000000131515e221 */ /* 0x000fe20000010000 */
[----:B------:R-:W-:Y:S01]  /*1b40*/  ISETP.EQ.OR P6, PT, R11, UR10, P3 ;  /* 0x0000000a0b007c0c */ /* 0x000fe20009fc2670 */
[----:B------:R-:W-:Y:S01]  /*1b50*/  @!P4 IMAD R15, R15, UR12, R0 ;  /* 0x0000000c0f0fcc24 */ /* 0x000fe2000f8e0200 */
[----:B------:R-:W2:Y:S03]  /*1b60*/  @!P5 LDG.E.64 R16, desc[UR8][R16.64] ;  /* 0x000000081010d981 */ /* 0x000ea6000c1e1b00 */
[----:B------:R-:W-:-:S06]  /*1b70*/  @!P4 IMAD.WIDE.U32 R14, R15, 0x8, R12 ;  /* 0x000000080f0ec825 */ /* 0x000fcc00078e000c */
[----:B------:R-:W3:Y:S02]  /*1b80*/  @!P4 LDG.E.64 R14, desc[UR8][R14.64] ;  /* 0x000000080e0ec981 */ /* 0x000ee4000c1e1b00 */
[----:B------:R-:W-:-:S04]  /*1b90*/  @!P6 IMAD R19, R11, UR12, R0 ;  /* 0x0000000c0b13ec24 */ /* 0x000fc8000f8e0200 */
[----:B------:R-:W-:-:S06]  /*1ba0*/  @!P6 IMAD.WIDE.U32 R18, R19, 0x8, R12 ;  /* 0x000000081312e825 */ /* 0x000fcc00078e000c */
[----:B------:R-:W4:Y:S01]  /*1bb0*/  @!P6 LDG.E.64 R18, desc[UR8][R18.64] ;  /* 0x000000081212e981 */ /* 0x000f22000c1e1b00 */
[C---:B------:R-:W-:Y:S01]  /*1bc0*/  IADD3 R11, R10.reuse, 0xf, RZ ;  /* 0x0000000f0a0b7810 */ /* 0x040fe20007ffe0ff */
[----:B--2---:R-:W-:Y:S01]  /*1bd0*/  @!P5 FADD.FTZ R21, R21, R17 ;  /* 0x000000111515d221 */ /* 0x004fe20000010000 */
[----:B------:R-:W-:Y:S01]  /*1be0*/  IADD3 R17, R10, 0xd, RZ ;  /* 0x0000000d0a117810 */ /* 0x000fe20007ffe0ff */
[----:B------:R-:W-:-:S03]  /*1bf0*/  @!P5 FADD.FTZ R20, R20, R16 ;  /* 0x000000101414d221 */ /* 0x000fc60000010000 */
[----:B------:R-:W-:Y:S01]  /*1c00*/  ISETP.EQ.OR P5, PT, R17, UR10, P3 ;  /* 0x0000000a11007c0c */ /* 0x000fe20009fa2670 */
[----:B---3--:R-:W-:Y:S01]  /*1c10*/  @!P4 FADD.FTZ R21, R21, R15 ;  /* 0x0000000f1515c221 */ /* 0x008fe20000010000 */
[----:B------:R-:W-:Y:S01]  /*1c20*/  IADD3 R15, R10, 0xe, RZ ;  /* 0x0000000e0a0f7810 */ /* 0x000fe20007ffe0ff */
[----:B------:R-:W-:-:S03]  /*1c30*/  @!P4 FADD.FTZ R20, R20, R14 ;  /* 0x0000000e1414c221 */ /* 0x000fc60000010000 */
[----:B------:R-:W-:-:S07]  /*1c40*/  ISETP.EQ.OR P4, PT, R15, UR10, P3 ;  /* 0x0000000a0f007c0c */ /* 0x000fce0009f82670 */
        /* <DEDUP_REMOVED lines=22> */
.L_x_2646:
[----:B------:R-:W-:-:S13]  /*1db0*/  ISETP.GT.AND P4, PT, R9, 0x4, PT ;  /* 0x000000040900780c */ /* 0x000fda0003f84270 */
[----:B------:R-:W-:Y:S05]  /*1dc0*/  @!P4 BRA `(.L_x_2648) ;  /* 0x0000000000ecc947 */ /* 0x000fea0003800000 */
[C---:B------:R-:W-:Y:S02]  /*1dd0*/  ISETP.EQ.OR P0, PT, R10.reuse, UR10, P3 ;  /* 0x0000000a0a007c0c */ /* 0x040fe40009f02670 */
[----:B------:R-:W-:-:S11]  /*1de0*/  IADD3 R15, R10, 0x1, RZ ;  /* 0x000000010a0f7810 */ /* 0x000fd60007ffe0ff */
[----:B------:R-:W-:-:S04]  /*1df0*/  @!P0 IMAD R17, R10, UR12, R0 ;  /* 0x0000000c0a118c24 */ /* 0x000fc8000f8e0200 */
[----:B------:R-:W-:Y:S01]  /*1e00*/  @!P0 IMAD.WIDE.U32 R16, R17, 0x8, R12 ;  /* 0x0000000811108825 */ /* 0x000fe200078e000c */
[----:B------:R-:W-:-:S05]  /*1e10*/  ISETP.EQ.OR P4, PT, R15, UR10, P3 ;  /* 0x0000000a0f007c0c */ /* 0x000fca0009f82670 */
[----:B------:R-:W0:Y:S08]  /*1e20*/  @!P0 LDG.E.64 R16, desc[UR8][R16.64] ;  /* 0x0000000810108981 */ /* 0x000e30000c1e1b00 */
[----:B------:R-:W-:-:S04]  /*1e30*/  @!P4 IMAD R15, R15, UR12, R0 ;  /* 0x0000000c0f0fcc24 */ /* 0x000fc8000f8e0200 */
[----:B------:R-:W-:-:S06]  /*1e40*/  @!P4 IMAD.WIDE.U32 R14, R15, 0x8, R12 ;  /* 0x000000080f0ec825 */ /* 0x000fcc00078e000c */
[----:B------:R-:W2:Y:S01]  /*1e50*/  @!P4 LDG.E.64 R14, desc[UR8][R14.64] ;  /* 0x000000080e0ec981 */ /* 0x000ea2000c1e1b00 */
[C---:B------:R-:W-:Y:S02]  /*1e60*/  IADD3 R19, R10.reuse, 0x2, RZ ;  /* 0x000000020a137810 */ /* 0x040fe40007ffe0ff */
[C---:B------:R-:W-:Y:S02]  /*1e70*/  IADD3 R11, R10.reuse, 0x3, RZ ;  /* 0x000000030a0b7810 */ /* 0x040fe40007ffe0ff */
[----:B------:R-:W-:Y:S02]  /*1e80*/  ISETP.EQ.OR P5, PT, R19, UR10, P3 ;  /* 0x0000000a13007c0c */ /* 0x000fe40009fa2670 */
[----:B------:R-:W-:Y:S02]  /*1e90*/  ISETP.EQ.OR P6, PT, R11, UR10, P3 ;  /* 0x0000000a0b007c0c */ /* 0x000fe40009fc2670 */
[----:B------:R-:W-:Y:S01]  /*1ea0*/  IADD3 R10, R10, 0x4, RZ ;  /* 0x000000040a0a7810 */ /* 0x000fe20007ffe0ff */
[----:B0-----:R-:W-:-:S08]  /*1eb0*/  @!P0 FADD.FTZ R21, R21, R17 ;  /* 0x0000001115158221 */ /* 0x001fd00000010000 */
[----:B------:R-:W-:Y:S02]  /*1ec0*/  @!P5 IMAD R17, R19, UR12, R0 ;  /* 0x0000000c1311dc24 */ /* 0x000fe4000f8e0200 */
[----:B------:R-:W-:Y:S01]  /*1ed0*/  @!P0 FADD.FTZ R20, R20, R16 ;  /* 0x0000001014148221 */ /* 0x000fe20000010000 */
[----:B------:R-:W-:Y:S01]  /*1ee0*/  @!P6 IMAD R19, R11, UR12, R0 ;  /* 0x0000000c0b13ec24 */ /* 0x000fe2000f8e0200 */
[----:B------:R-:W-:Y:S01]  /*1ef0*/  ISETP.EQ.OR P0, PT, R10, UR10, P3 ;  /* 0x0000000a0a007c0c */ /* 0x000fe20009f02670 */
[----:B------:R-:W-:-:S04]  /*1f00*/  @!P5 IMAD.WIDE.U32 R16, R17, 0x8, R12 ;  /* 0x000000081110d825 */ /* 0x000fc800078e000c */
[----:B------:R-:W-:Y:S02]  /*1f10*/  @!P6 IMAD.WIDE.U32 R18, R19, 0x8, R12 ;  /* 0x000000081312e825 */ /* 0x000fe400078e000c */
[----:B------:R-:W3:Y:S04]  /*1f20*/  @!P5 LDG.E.64 R16, desc[UR8][R16.64] ;  /* 0x000000081010d981 */ /* 0x000ee8000c1e1b00 */
[----:B------:R-:W4:Y:S01]  /*1f30*/  @!P6 LDG.E.64 R18, desc[UR8][R18.64] ;  /* 0x000000081212e981 */ /* 0x000f22000c1e1b00 */
[----:B--2---:R-:W-:Y:S01]  /*1f40*/  @!P4 FADD.FTZ R21, R21, R15 ;  /* 0x0000000f1515c221 */ /* 0x004fe20000010000 */
[----:B------:R-:W-:Y:S02]  /*1f50*/  @!P0 IMAD R15, R10, UR12, R0 ;  /* 0x0000000c0a0f8c24 */ /* 0x000fe4000f8e0200 */
[----:B------:R-:W-:-:S02]  /*1f60*/  @!P4 FADD.FTZ R20, R20, R14 ;  /* 0x0000000e1414c221 */ /* 0x000fc40000010000 */
[----:B------:R-:W-:-:S06]  /*1f70*/  @!P0 IMAD.WIDE.U32 R14, R15, 0x8, R12 ;  /* 0x000000080f0e8825 */ /* 0x000fcc00078e000c */
[----:B------:R-:W2:Y:S01]  /*1f80*/  @!P0 LDG.E.64 R14, desc[UR8][R14.64] ;  /* 0x000000080e0e8981 */ /* 0x000ea2000c1e1b00 */
[----:B------:R-:W-:-:S04]  /*1f90*/  IADD3 R11, R10, 0x3, RZ ;  /* 0x000000030a0b7810 */ /* 0x000fc80007ffe0ff */
[----:B------:R-:W-:Y:S01]  /*1fa0*/  ISETP.EQ.OR P4, PT, R11, UR10, P3 ;  /* 0x0000000a0b007c0c */ /* 0x000fe20009f82670 */
[----:B---3--:R-:W-:Y:S01]  /*1fb0*/  @!P5 FADD.FTZ R21, R21, R17 ;  /* 0x000000111515d221 */ /* 0x008fe20000010000 */
[----:B------:R-:W-:Y:S01]  /*1fc0*/  IADD3 R17, R10, 0x1, RZ ;  /* 0x000000010a117810 */ /* 0x000fe20007ffe0ff */
[----:B------:R-:W-:Y:S02]  /*1fd0*/  @!P5 FADD.FTZ R20, R20, R16 ;  /* 0x000000101414d221 */ /* 0x000fe40000010000 */
[----:B----4-:R-:W-:Y:S01]  /*1fe0*/  @!P6 FADD.FTZ R21, R21, R19 ;  /* 0x000000131515e221 */ /* 0x010fe20000010000 */
[----:B------:R-:W-:Y:S01]  /*1ff0*/  IADD3 R19, R10, 0x2, RZ ;  /* 0x000000020a137810 */ /* 0x000fe20007ffe0ff */
[----:B------:R-:W-:Y:S01]  /*2000*/  @!P6 FADD.FTZ R20, R20, R18 ;  /* 0x000000121414e221 */ /* 0x000fe20000010000 */
[----:B------:R-:W-:-:S05]  /*2010*/  ISETP.EQ.OR P5, PT, R17, UR10, P3 ;  /* 0x0000000a11007c0c */ /* 0x000fca0009fa2670 */
[----:B------:R-:W-:Y:S01]  /*2020*/  @!P4 IMAD R18, R11, UR12, R0 ;  /* 0x0000000c0b12cc24 */ /* 0x000fe2000f8e0200 */
[----:B------:R-:W-:Y:S01]  /*2030*/  ISETP.EQ.OR P6, PT, R19, UR10, P3 ;  /* 0x0000000a13007c0c */ /* 0x000fe20009fc2670 */
[----:B--2---:R-:W-:Y:S01]  /*2040*/  @!P0 FADD.FTZ R21, R21, R15 ;  /* 0x0000000f15158221 */ /* 0x004fe20000010000 */
[----:B------:R-:W-:-:S05]  /*2050*/  @!P0 FADD.FTZ R20, R20, R14 ;  /* 0x0000000e14148221 */ /* 0x000fca0000010000 */
[----:B------:R-:W-:-:S06]  /*2060*/  @!P5 IMAD R17, R17, UR12, R0 ;  /* 0x0000000c1111dc24 */ /* 0x000fcc000f8e0200 */
[----:B------:R-:W-:Y:S02]  /*2070*/  @!P6 IMAD R15, R19, UR12, R0 ;  /* 0x0000000c130fec24 */ /* 0x000fe4000f8e0200 */
[----:B------:R-:W-:-:S04]  /*2080*/  @!P5 IMAD.WIDE.U32 R16, R17, 0x8, R12 ;  /* 0x000000081110d825 */ /* 0x000fc800078e000c */
[--C-:B------:R-:W-:Y:S02]  /*2090*/  @!P6 IMAD.WIDE.U32 R14, R15, 0x8, R12.reuse ;  /* 0x000000080f0ee825 */ /* 0x100fe400078e000c */
        /* <DEDUP_REMOVED lines=14> */
.L_x_2648:
[----:B------:R-:W-:-:S13]  /*2180*/  ISETP.NE.OR P0, PT, R9, RZ, P0 ;  /* 0x000000ff0900720c */ /* 0x000fda0000705670 */
[----:B------:R-:W-:Y:S05]  /*2190*/  @!P0 BRA `(.L_x_2644) ;  /* 0x00000000007c8947 */ /* 0x000fea0003800000 */
.L_x_2645:
        /* <DEDUP_REMOVED lines=8> */
[----:B------:R-:W-:-:S04]  /*2220*/  IADD3 R11, R10, 0x3, RZ ;  /* 0x000000030a0b7810 */ /* 0x000fc80007ffe0ff */
[----:B------:R-:W-:-:S05]  /*2230*/  ISETP.EQ.OR P0, PT, R11, UR10, P3 ;  /* 0x0000000a0b007c0c */ /* 0x000fca0009f02670 */
[----:B------:R-:W-:-:S04]  /*2240*/  @!P6 IMAD R17, R17, UR12, R0 ;  /* 0x0000000c1111ec24 */ /* 0x000fc8000f8e0200 */
[----:B------:R-:W-:-:S06]  /*2250*/  @!P6 IMAD.WIDE.U32 R16, R17, 0x8, R12 ;  /* 0x000000081110e825 */ /* 0x000fcc00078e000c */
[----:B------:R-:W2:Y:S01]  /*2260*/  @!P6 LDG.E.64 R16, desc[UR8][R16.64] ;  /* 0x000000081010e981 */ /* 0x000ea2000c1e1b00 */
[----:B0-----:R-:W-:Y:S01]  /*2270*/  @!P5 FADD.FTZ R21, R21, R15 ;  /* 0x0000000f1515d221 */ /* 0x001fe20000010000 */
[----:B------:R-:W-:Y:S02]  /*2280*/  @!P4 IMAD R15, R19, UR12, R0 ;  /* 0x0000000c130fcc24 */ /* 0x000fe4000f8e0200 */
[----:B------:R-:W-:Y:S01]  /*2290*/  @!P5 FADD.FTZ R20, R20, R14 ;  /* 0x0000000e1414d221 */ /* 0x000fe20000010000 */
[----:B------:R-:W-:Y:S02]  /*22a0*/  @!P0 IMAD R19, R11, UR12, R0 ;  /* 0x0000000c0b138c24 */ /* 0x000fe4000f8e0200 */
[----:B------:R-:W-:-:S04]  /*22b0*/  @!P4 IMAD.WIDE.U32 R14, R15, 0x8, R12 ;  /* 0x000000080f0ec825 */ /* 0x000fc800078e000c */
[----:B------:R-:W-:Y:S02]  /*22c0*/  @!P0 IMAD.WIDE.U32 R18, R19, 0x8, R12 ;  /* 0x0000000813128825 */ /* 0x000fe400078e000c */
[----:B------:R-:W3:Y:S04]  /*22d0*/  @!P4 LDG.E.64 R14, desc[UR8][R14.64] ;  /* 0x000000080e0ec981 */ /* 0x000ee8000c1e1b00 */
[----:B------:R-:W4:Y:S01]  /*22e0*/  @!P0 LDG.E.64 R18, desc[UR8][R18.64] ;  /* 0x0000000812128981 */ /* 0x000f22000c1e1b00 */
[----:B------:R-:W-:-:S04]  /*22f0*/  IADD3 R9, R9, -0x4, RZ ;  /* 0xfffffffc09097810 */ /* 0x000fc80007ffe0ff */
[----:B------:R-:W-:Y:S01]  /*2300*/  ISETP.NE.AND P5, PT, R9, RZ, PT ;  /* 0x000000ff0900720c */ /* 0x000fe20003fa5270 */
[----:B--2---:R-:W-:Y:S01]  /*2310*/  @!P6 FADD.FTZ R20, R20, R16 ;  /* 0x000000101414e221 */ /* 0x004fe20000010000 */
[----:B------:R-:W-:Y:S01]  /*2320*/  @!P6 FADD.FTZ R21, R21, R17 ;  /* 0x000000111515e221 */ /* 0x000fe20000010000 */
[----:B------:R-:W-:Y:S02]  /*2330*/  IADD3 R10, R10, 0x4, RZ ;  /* 0x000000040a0a7810 */ /* 0x000fe40007ffe0ff */
[----:B---3--:R-:W-:Y:S01]  /*2340*/  @!P4 FADD.FTZ R20, R20, R14 ;  /* 0x0000000e1414c221 */ /* 0x008fe20000010000 */
[----:B------:R-:W-:-:S03]  /*2350*/  @!P4 FADD.FTZ R21, R21, R15 ;  /* 0x0000000f1515c221 */ /* 0x000fc60000010000 */
[----:B----4-:R-:W-:Y:S01]  /*2360*/  @!P0 FADD.FTZ R20, R20, R18 ;  /* 0x0000001214148221 */ /* 0x010fe20000010000 */
[----:B------:R-:W-:-:S03]  /*2370*/  @!P0 FADD.FTZ R21, R21, R19 ;  /* 0x0000001315158221 */ /* 0x000fc60000010000 */
[----:B------:R-:W-:Y:S05]  /*2380*/  @P5 BRA `(.L_x_2645) ;  /* 0xfffffffc00845947 */ /* 0x000fea000383ffff */
.L_x_2644:
        /* <DEDUP_REMOVED lines=11> */
.L_x_2650:
[----:B------:R-:W-:Y:S05]  /*2440*/  BSYNC B0 ;  /* 0x0000000000007941 */ /* 0x000fea0003800000 */
.L_x_2649:
        /* <DEDUP_REMOVED lines=16> */
.L_x_2641:
        /* <DEDUP_REMOVED lines=9> */
[----:B------:R-:W-:Y:S01]  /*25e0*/  SHF.R.S32.HI R13, RZ, 0x1f, R26 ;  /* 0x0000001fff0d7819 */ /* 0x000fe2000001141a */
[----:B------:R-:W-:Y:S01]  /*25f0*/  ULDC.64 UR18, c[0x0][0x230] ;  /* 0x00008c0000127ab9 */ /* 0x000fe20000000a00 */
[----:B------:R-:W-:-:S02]  /*2600*/  SHF.L.U32 R12, R26, 0x1, RZ ;  /* 0x000000011a0c7819 */ /* 0x000fc400000006ff */
[----:B------:R-:W-:Y:S02]  /*2610*/  SHF.L.U64.HI R13, R26, 0x1, R13 ;  /* 0x000000011a0d7819 */ /* 0x000fe4000001020d */
[C---:B------:R-:W-:Y:S02]  /*2620*/  IADD3 R10, P4, R12.reuse, UR16, RZ ;  /* 0x000000100c0a7c10 */ /* 0x040fe4000ff9e0ff */
[----:B------:R-:W-:-:S03]  /*2630*/  IADD3 R12, P5, R12, UR18, RZ ;  /* 0x000000120c0c7c10 */ /* 0x000fc6000ffbe0ff */
[----:B------:R-:W2:Y:S01]  /*2640*/  @!P0 LDC.64 R8, c[0x0][0x218] ;  /* 0x00008600ff088b82 */ /* 0x000ea20000000a00 */
[----:B------:R-:W-:Y:S01]  /*2650*/  @!P0 FMUL.FTZ R15, R21, UR14 ;  /* 0x0000000e150f8c20 */ /* 0x000fe20008410000 */
[----:B------:R-:W-:Y:S01]  /*2660*/  @!P0 FMUL.FTZ R14, R20, UR14 ;  /* 0x0000000e140e8c20 */ /* 0x000fe20008410000 */
[----:B-1----:R-:W-:-:S09]  /*2670*/  ULEA UR6, UR7, UR6, 0x18 ;  /* 0x0000000607067291 */ /* 0x002fd2000f8ec03f */
[----:B------:R-:W-:Y:S01]  /*2680*/  @!P3 STS.64 [UR6+0x50], R20 ;  /* 0x00005014ff00b988 */ /* 0x000fe20008000a06 */
[----:B--2---:R-:W-:Y:S01]  /*2690*/  @!P0 IMAD.WIDE R8, R11, 0x8, R8 ;  /* 0x000000080b088825 */ /* 0x004fe200078e0208 */
[C---:B------:R-:W-:Y:S01]  /*26a0*/  IADD3.X R11, R13.reuse, UR17, RZ, P4, !PT ;  /* 0x000000110d0b7c10 */ /* 0x040fe2000a7fe4ff */
[----:B------:R-:W-:Y:S01]  /*26b0*/  ULDC.64 UR16, c[0x0][0x278] ;  /* 0x00009e0000107ab9 */ /* 0x000fe20000000a00 */
[----:B------:R-:W-:Y:S02]  /*26c0*/  IADD3.X R13, R13, UR19, RZ, P5, !PT ;  /* 0x000000130d0d7c10 */ /* 0x000fe4000affe4ff */
[----:B------:R1:W-:Y:S01]  /*26d0*/  @!P0 STG.E.64 desc[UR8][R8.64], R14 ;  /* 0x0000000e08008986 */ /* 0x0003e2000c101b08 */
[----:B------:R-:W-:Y:S06]  /*26e0*/  BAR.SYNC.DEFER_BLOCKING 0x0 ;  /* 0x0000000000007b1d */ /* 0x000fec0000010000 */
[----:B------:R-:W2:Y:S04]  /*26f0*/  LDG.E.U16 R17, desc[UR8][R12.64] ;  /* 0x000000080c117981 */ /* 0x000ea8000c1e1500 */
[----:B------:R-:W3:Y:S04]  /*2700*/  LDG.E.U16 R18, desc[UR8][R10.64] ;  /* 0x000000080a127981 */ /* 0x000ee8000c1e1500 */
[----:B-1----:R1:W4:Y:S04]  /*2710*/  LDG.E.U16 R15, desc[UR8][R10.64+0x2] ;  /* 0x000002080a0f7981 */ /* 0x002328000c1e1500 */
        /* <DEDUP_REMOVED lines=11> */
[----:B------:R-:W-:Y:S02]  /*27d0*/  HADD2.F32 R9, -RZ, R28.H0_H0 ;  /* 0x2000001cff097230 */ /* 0x000fe40000004100 */
[----:B-1----:R-:W-:Y:S02]  /*27e0*/  HADD2.F32 R10, -RZ, R3.H0_H0 ;  /* 0x20000003ff0a7230 */ /* 0x002fe40000004100 */
[----:B------:R-:W-:Y:S02]  /*27f0*/  HADD2.F32 R19, -RZ, R4.H0_H0 ;  /* 0x20000004ff137230 */ /* 0x000fe40000004100 */
[--C-:B------:R-:W-:Y:S01]  /*2800*/  FADD.FTZ R14, R9, -R20.reuse ;  /* 0x80000014090e7221 */ /* 0x100fe20000010000 */
[----:B------:R-:W-:Y:S02]  /*2810*/  HADD2.F32 R21, -RZ, R30.H0_H0 ;  /* 0x2000001eff157230 */ /* 0x000fe40000004100 */
[----:B------:R-:W-:Y:S01]  /*2820*/  FADD.FTZ R9, R10, -R20 ;  /* 0x800000140a097221 */ /* 0x000fe20000010000 */
[----:B------:R-:W-:-:S02]  /*2830*/  HADD2.F32 R27, -RZ, R29.H0_H0 ;  /* 0x2000001dff1b7230 */ /* 0x000fc40000004100 */
[--C-:B------:R-:W-:Y:S01]  /*2840*/  FADD.FTZ R10, R19, -R20.reuse ;  /* 0x80000014130a7221 */ /* 0x100fe20000010000 */
[----:B------:R-:W-:Y:S01]  /*2850*/  HADD2.F32 R11, -RZ, R5.H0_H0 ;  /* 0x20000005ff0b7230 */ /* 0x000fe20000004100 */
[----:B0-----:R-:W-:Y:S01]  /*2860*/  @P0 R2UR UR7, R26 ;  /* 0x000000001a0702ca */ /* 0x001fe200000e0000 */
[----:B------:R-:W-:Y:S02]  /*2870*/  HADD2.F32 R19, -RZ, R7.H0_H0 ;  /* 0x20000007ff137230 */ /* 0x000fe40000004100 */
[--C-:B------:R-:W-:Y:S01]  /*2880*/  FADD.FTZ R21, R21, -R20.reuse ;  /* 0x8000001415157221 */ /* 0x100fe20000010000 */
[--C-:B------:R-:W-:Y:S01]  /*2890*/  FADD.FTZ R8, R27, -R20.reuse ;  /* 0x800000141b087221 */ /* 0x100fe20000010000 */
[--C-:B------:R-:W-:Y:S01]  /*28a0*/  FADD.FTZ R11, R11, -R20.reuse ;  /* 0x800000140b0b7221 */ /* 0x100fe20000010000 */
[----:B------:R-:W-:Y:S01]  /*28b0*/  UMOV UR6, 0x3f800000 ;  /* 0x3f80000000067882 */ /* 0x000fe20000000000 */
[----:B------:R-:W-:Y:S01]  /*28c0*/  FADD.FTZ R26, R19, -R20 ;  /* 0x80000014131a7221 */ /* 0x000fe20000010000 */
[----:B------:R-:W-:Y:S01]  /*28d0*/  ISETP.NE.AND P5, PT, RZ, UR13, PT ;  /* 0x0000000dff007c0c */ /* 0x000fe2000bfa5270 */
[----:B------:R-:W-:-:S04]  /*28e0*/  HADD2.F32 R30, -RZ, R30.H1_H1 ;  /* 0x3000001eff1e7230 */ /* 0x000fc80000004100 */
[----:B------:R-:W-:Y:S02]  /*28f0*/  @UP0 UMOV UR6, UR7 ;  /* 0x0000000700060c82 */ /* 0x000fe40008000000 */
[----:B------:R-:W-:Y:S01]  /*2900*/  FMUL.FTZ R21, R21, UR6 ;  /* 0x0000000615157c20 */ /* 0x000fe20008410000 */
[----:B------:R-:W-:Y:S01]  /*2910*/  FMUL.FTZ R14, R14, UR6 ;  /* 0x000000060e0e7c20 */ /* 0x000fe20008410000 */
[----:B------:R-:W-:Y:S01]  /*2920*/  FMUL.FTZ R8, R8, UR6 ;  /* 0x0000000608087c20 */ /* 0x000fe20008410000 */
[----:B------:R-:W-:Y:S01]  /*2930*/  FMUL.FTZ R9, R9, UR6 ;  /* 0x0000000609097c20 */ /* 0x000fe20008410000 */
[----:B------:R-:W-:Y:S01]  /*2940*/  FMUL.FTZ R10, R10, UR6 ;  /* 0x000000060a0a7c20 */ /* 0x000fe20008410000 */
[----:B------:R-:W-:Y:S01]  /*2950*/  FMUL.FTZ R11, R11, UR6 ;  /* 0x000000060b0b7c20 */ /* 0x000fe20008410000 */
[----:B------:R-:W-:Y:S01]  /*2960*/  FMUL.FTZ R26, R26, UR6 ;  /* 0x000000061a1a7c20 */ /* 0x000fe20008410000 */
[----:B------:R-:W-:Y:S01]  /*2970*/  HADD2.F32 R28, -RZ, R28.H1_H1 ;  /* 0x3000001cff1c7230 */ /* 0x000fe20000004100 */
[----:B------:R-:W-:Y:S01]  /*2980*/  ISETP.GE.U32.AND P0, PT, R32, UR16, PT ;  /* 0x0000001020007c0c */ /* 0x000fe2000bf06070 */
[----:B------:R-:W-:Y:S01]  /*2990*/  FADD.FTZ R30, R30, -R20 ;  /* 0x800000141e1e7221 */ /* 0x000fe20000010000 */
[----:B------:R-:W-:-:S02]  /*29a0*/  HADD2.F32 R27, -RZ, R6.H1_H1 ;  /* 0x30000006ff1b7230 */ /* 0x000fc40000004100 */
[----:B------:R-:W-:Y:S02]  /*29b0*/  HADD2.F32 R19, -RZ, R5.H1_H1 ;  /* 0x30000005ff137230 */ /* 0x000fe40000004100 */
[----:B------:R-:W-:Y:S01]  /*29c0*/  FADD.FTZ R28, R28, -R20 ;  /* 0x800000141c1c7221 */ /* 0x000fe20000010000 */
[----:B------:R-:W-:Y:S01]  /*29d0*/  ISETP.GE.AND.EX P0, PT, R36, UR17, PT, P0 ;  /* 0x0000001124007c0c */ /* 0x000fe2000bf06300 */
[----:B------:R-:W-:-:S03]  /*29e0*/  FMUL.FTZ R30, R30, UR6 ;  /* 0x000000061e1e7c20 */ /* 0x000fc60008410000 */
[----:B------:R-:W-:Y:S02]  /*29f0*/  ISETP.LT.U32.AND P0, PT, R34, 0x100, !P0 ;  /* 0x000001002200780c */ /* 0x000fe40004701070 */
[----:B--2---:R-:W-:Y:S01]  /*2a00*/  SHF.L.U32 R13, R17, 0x10, RZ ;  /* 0x00000010110d7819 */ /* 0x004fe200000006ff */
[----:B------:R-:W-:-:S05]  /*2a10*/  HADD2.F32 R17, -RZ, R6.H0_H0 ;  /* 0x20000006ff117230 */ /* 0x000fca0000004100 */
[----:B------:R-:W-:Y:S01]  /*2a20*/  FADD.FTZ R12, R17, -R20 ;  /* 0x80000014110c7221 */ /* 0x000fe20000010000 */
[----:B---3--:R-:W-:-:S03]  /*2a30*/  SHF.L.U32 R18, R18, 0x10, RZ ;  /* 0x0000001012127819 */ /* 0x008fc600000006ff */
[----:B------:R-:W-:Y:S02]  /*2a40*/  FMUL.FTZ R12, R12, UR6 ;  /* 0x000000060c0c7c20 */ /* 0x000fe40008410000 */
        /* <DEDUP_REMOVED lines=8> */
[----:B------:R-:W-:-:S02]  /*2ad0*/  HADD2.F32 R26, -RZ, R29.H1_H1 ;  /* 0x3000001dff1a7230 */ /* 0x000fc40000004100 */
[----:B------:R-:W-:Y:S01]  /*2ae0*/  HADD2.F32 R17, -RZ, R3.H1_H1 ;  /* 0x30000003ff117230 */ /* 0x000fe20000004100 */
[----:B----4-:R-:W-:Y:S01]  /*2af0*/  SHF.L.U32 R3, R15, 0x10, RZ ;  /* 0x000000100f037819 */ /* 0x010fe200000006ff */
[----:B------:R-:W-:Y:S01]  /*2b00*/  HADD2.F32 R18, -RZ, R4.H1_H1 ;  /* 0x30000004ff127230 */ /* 0x000fe20000004100 */
[----:B-----5:R-:W-:Y:S01]  /*2b10*/  SHF.L.U32 R4, R16, 0x10, RZ ;  /* 0x0000001010047819 */ /* 0x020fe200000006ff */
[----:B------:R-:W-:Y:S02]  /*2b20*/  HADD2.F32 R29, -RZ, R7.H1_H1 ;  /* 0x30000007ff1d7230 */ /* 0x000fe40000004100 */
[--C-:B------:R-:W-:Y:S01]  /*2b30*/  FADD.FTZ R15, R27, -R20.reuse ;  /* 0x800000141b0f7221 */ /* 0x100fe20000010000 */
[--C-:B------:R-:W-:Y:S01]  /*2b40*/  FADD.FTZ R26, R26, -R20.reuse ;  /* 0x800000141a1a7221 */ /* 0x100fe20000010000 */
[--C-:B------:R-:W-:Y:S01]  /*2b50*/  FADD.FTZ R5, R17, -R20.reuse ;  /* 0x8000001411057221 */ /* 0x100fe20000010000 */
[--C-:B------:R-:W-:Y:S01]  /*2b60*/  FADD.FTZ R6, R18, -R20.reuse ;  /* 0x8000001412067221 */ /* 0x100fe20000010000 */
[--C-:B------:R-:W-:Y:S01]  /*2b70*/  FADD.FTZ R7, R19, -R20.reuse ;  /* 0x8000001413077221 */ /* 0x100fe20000010000 */
[----:B------:R-:W-:Y:S01]  /*2b80*/  FMUL.FTZ R27, R28, UR6 ;  /* 0x000000061c1b7c20 */ /* 0x000fe20008410000 */
[----:B------:R-:W-:Y:S01]  /*2b90*/  FADD.FTZ R20, R29, -R20 ;  /* 0x800000141d147221 */ /* 0x000fe20000010000 */
        /* <DEDUP_REMOVED lines=12> */
.L_x_2651:
[----:B------:R-:W-:Y:S04]  /*2c60*/  BSSY B0, `(.L_x_2652) ;  /* 0x000000f000007945 */ /* 0x000fe80003800000 */
[----:B------:R-:W-:Y:S05]  /*2c70*/  @P1 BRA `(.L_x_2653) ;  /* 0x0000000000341947 */ /* 0x000fea0003800000 */
[----:B------:R-:W-:Y:S01]  /*2c80*/  SHF.R.S32.HI R16, RZ, 0x1f, R2 ;  /* 0x0000001fff107819 */ /* 0x000fe20000011402 */
[----:B------:R-:W-:Y:S01]  /*2c90*/  ULDC.64 UR14, c[0x0][0x270] ;  /* 0x00009c00000e7ab9 */ /* 0x000fe20000000a00 */
[----:B------:R-:W-:Y:S02]  /*2ca0*/  MOV R17, R23 ;  /* 0x0000001700117202 */ /* 0x000fe40000000f00 */
[----:B------:R-:W-:Y:S01]  /*2cb0*/  F2FP.F16.F32.PACK_AB R21, R28, R21 ;  /* 0x000000151c15723e */ /* 0x000fe200000000ff */
[----:B------:R-:W-:Y:S01]  /*2cc0*/  IMAD R19, R16, UR14, RZ ;  /* 0x0000000e10137c24 */ /* 0x000fe2000f8e02ff */
[----:B------:R-:W-:-:S03]  /*2cd0*/  MOV R16, R24 ;  /* 0x0000001800107202 */ /* 0x000fc60000000f00 */
[C---:B------:R-:W-:Y:S02]  /*2ce0*/  IMAD R19, R2.reuse, UR15, R19 ;  /* 0x0000000f02137c24 */ /* 0x040fe4000f8e0213 */
[----:B------:R-:W-:Y:S01]  /*2cf0*/  IMAD.WIDE.U32 R16, R2, UR14, R16 ;  /* 0x0000000e02107c25 */ /* 0x000fe2000f8e0010 */
[----:B------:R-:W-:-:S04]  /*2d00*/  ULDC.64 UR14, c[0x0][0x210] ;  /* 0x00008400000e7ab9 */ /* 0x000fc80000000a00 */
[----:B------:R-:W-:Y:S02]  /*2d10*/  IADD3 R19, R17, R19, RZ ;  /* 0x0000001311137210 */ /* 0x000fe40007ffe0ff */
[----:B------:R-:W-:-:S04]  /*2d20*/  LEA R18, P1, R16, UR14, 0x1 ;  /* 0x0000000e10127c11 */ /* 0x000fc8000f8208ff */
[----:B------:R-:W-:-:S05]  /*2d30*/  LEA.HI.X R19, R16, UR15, R19, 0x1, P1 ;  /* 0x0000000f10137c11 */ /* 0x000fca00088f0c13 */
[----:B------:R0:W-:Y:S04]  /*2d40*/  STG.E desc[UR8][R18.64], R21 ;  /* 0x0000001512007986 */ /* 0x0001e8000c101908 */
.L_x_2653:
[----:B------:R-:W-:Y:S05]  /*2d50*/  BSYNC B0 ;  /* 0x0000000000007941 */ /* 0x000fea0003800000 */
.L_x_2652:
[----:B------:R-:W-:Y:S01]  /*2d60*/  FMUL.FTZ R26, R26, UR6 ;  /* 0x000000061a1a7c20 */ /* 0x000fe20008410000 */
        /* <DEDUP_REMOVED lines=12> */
.L_x_2654:
        /* <DEDUP_REMOVED lines=14> */
.L_x_2656:
[----:B------:R-:W-:Y:S05]  /*2f10*/  BSYNC B0 ;  /* 0x0000000000007941 */ /* 0x000fea0003800000 */
.L_x_2655:
        /* <DEDUP_REMOVED lines=12> */
.L_x_2657:
[----:B------:R-:W-:Y:S04]  /*2fe0*/  BSSY B0, `(.L_x_2658) ;  /* 0x0000010000007945 */ /* 0x000fe80003800000 */
        /* <DEDUP_REMOVED lines=15> */
.L_x_2659:
[----:B------:R-:W-:Y:S05]  /*30e0*/  BSYNC B0 ;  /* 0x0000000000007941 */ /* 0x000fea0003800000 */
.L_x_2658:
[C---:B-1----:R-:W-:Y:S01]  /*30f0*/  IADD3 R27, R2.reuse, 0x60, RZ ;  /* 0x00000060021b7810 */ /* 0x042fe20007ffe0ff */
[----:B0-----:R-:W-:Y:S01]  /*3100*/  FMUL.FTZ R21, R15, UR6 ;  /* 0x000000060f157c20 */ /* 0x001fe20008410000 */
[C---:B------:R-:W-:Y:S01]  /*3110*/  IADD3 R18, R2.reuse, 0x80, RZ ;  /* 0x0000008002127810 */ /* 0x040fe20007ffe0ff */
[----:B------:R-:W-:Y:S01]  /*3120*/  FMUL.FTZ R5, R5, UR6 ;  /* 0x0000000605057c20 */ /* 0x000fe20008410000 */
[----:B------:R-:W-:Y:S01]  /*3130*/  IADD3 R8, R2, 0xa0, RZ ;  /* 0x000000a002087810 */ /* 0x000fe20007ffe0ff */
[----:B------:R-:W-:Y:S01]  /*3140*/  FMUL.FTZ R6, R6, UR6 ;  /* 0x0000000606067c20 */ /* 0x000fe20008410000 */
[----:B------:R-:W-:Y:S01]  /*3150*/  IADD3 R14, R2, 0xc0, RZ ;  /* 0x000000c0020e7810 */ /* 0x000fe20007ffe0ff */
[----:B------:R-:W-:Y:S01]  /*3160*/  FMUL.FTZ R7, R7, UR6 ;  /* 0x0000000607077c20 */ /* 0x000fe20008410000 */
[----:B------:R-:W-:Y:S01]  /*3170*/  ISETP.GE.U32.AND P4, PT, R27, UR16, PT ;  /* 0x000000101b007c0c */ /* 0x000fe2000bf86070 */
[----:B------:R-:W-:Y:S01]  /*3180*/  FMUL.FTZ R29, R20, UR6 ;  /* 0x00000006141d7c20 */ /* 0x000fe20008410000 */
[----:B------:R-:W-:Y:S01]  /*3190*/  ISETP.GE.U32.AND P0, PT, R18, UR16, PT ;  /* 0x0000001012007c0c */ /* 0x000fe2000bf06070 */
[C-C-:B------:R-:W-:Y:S01]  /*31a0*/  FFMA.FTZ R20, R3.reuse, R21, R4.reuse ;  /* 0x0000001503147223 */ /* 0x140fe20000010004 */
[----:B------:R-:W-:Y:S01]  /*31b0*/  ISETP.GE.U32.AND P1, PT, R8, UR16, PT ;  /* 0x0000001008007c0c */ /* 0x000fe2000bf26070 */
[C-C-:B------:R-:W-:Y:S01]  /*31c0*/  FFMA.FTZ R15, R3.reuse, R6, R4.reuse ;  /* 0x00000006030f7223 */ /* 0x140fe20000010004 */
[----:B------:R-:W-:Y:S01]  /*31d0*/  ISETP.GE.U32.AND P2, PT, R14, UR16, PT ;  /* 0x000000100e007c0c */ /* 0x000fe2000bf46070 */
[--C-:B------:R-:W-:Y:S01]  /*31e0*/  FFMA.FTZ R19, R3, R7, R4.reuse ;  /* 0x0000000703137223 */ /* 0x100fe20000010004 */
[----:B------:R-:W-:Y:S01]  /*31f0*/  ISETP.GE.U32.AND P3, PT, R31, UR16, PT ;  /* 0x000000101f007c0c */ /* 0x000fe2000bf66070 */
[C-C-:B------:R-:W-:Y:S01]  /*3200*/  FFMA.FTZ R21, R3.reuse, R29, R4.reuse ;  /* 0x0000001d03157223 */ /* 0x140fe20000010004 */
[----:B------:R-:W-:Y:S01]  /*3210*/  SHF.R.S32.HI R28, RZ, 0x1f, R27 ;  /* 0x0000001fff1c7819 */ /* 0x000fe2000001141b */
[----:B------:R-:W-:Y:S01]  /*3220*/  FFMA.FTZ R30, R3, R5, R4 ;  /* 0x00000005031e7223 */ /* 0x000fe20000010004 */
[----:B------:R-:W-:-:S02]  /*3230*/  SHF.R.S32.HI R26, RZ, 0x1f, R18 ;  /* 0x0000001fff1a7819 */ /* 0x000fc40000011412 */
[----:B------:R-:W-:Y:S02]  /*3240*/  SHF.R.S32.HI R16, RZ, 0x1f, R8 ;  /* 0x0000001fff107819 */ /* 0x000fe40000011408 */
[----:B------:R-:W-:Y:S02]  /*3250*/  SHF.R.S32.HI R17, RZ, 0x1f, R14 ;  /* 0x0000001fff117819 */ /* 0x000fe4000001140e */
[----:B------:R-:W-:Y:S02]  /*3260*/  ISETP.GE.AND.EX P4, PT, R28, UR17, PT, P4 ;  /* 0x000000111c007c0c */ /* 0x000fe4000bf86340 */
[----:B------:R-:W-:Y:S02]  /*3270*/  ISETP.GE.AND.EX P0, PT, R26, UR17, PT, P0 ;  /* 0x000000111a007c0c */ /* 0x000fe4000bf06300 */
[----:B------:R-:W-:Y:S02]  /*3280*/  ISETP.GE.AND.EX P1, PT, R16, UR17, PT, P1 ;  /* 0x0000001110007c0c */ /* 0x000fe4000bf26310 */
[----:B------:R-:W-:-:S02]  /*3290*/  ISETP.GE.AND.EX P2, PT, R17, UR17, PT, P2 ;  /* 0x0000001111007c0c */ /* 0x000fc4000bf46320 */
[----:B------:R-:W-:Y:S02]  /*32a0*/  ISETP.GE.AND.EX P3, PT, R35, UR17, PT, P3 ;  /* 0x0000001123007c0c */ /* 0x000fe4000bf66330 */
[C---:B------:R-:W-:Y:S02]  /*32b0*/  ISETP.LT.U32.AND P4, PT, R34.reuse, 0x100, !P4 ;  /* 0x000001002200780c */ /* 0x040fe40006781070 */
[C---:B------:R-:W-:Y:S02]  /*32c0*/  ISETP.LT.U32.AND P0, PT, R34.reuse, 0x100, !P0 ;  /* 0x000001002200780c */ /* 0x040fe40004701070 */
        /* <DEDUP_REMOVED lines=14> */
.L_x_2660:
        /* <DEDUP_REMOVED lines=14> */
.L_x_2662:
[----:B------:R-:W-:Y:S05]  /*3490*/  BSYNC B0 ;  /* 0x0000000000007941 */ /* 0x000fea0003800000 */
.L_x_2661:
        /* <DEDUP_REMOVED lines=11> */
.L_x_2663:
        /* <DEDUP_REMOVED lines=10> */
[----:B0-----:R-:W-:-:S02]  /*35f0*/  LEA R6, P0, R4, UR14, 0x1 ;  /* 0x0000000e04067c11 */ /* 0x001fc4000f8008ff */
[----:B------:R-:W-:-:S04]  /*3600*/  IADD3 R3, R5, R3, RZ ;  /* 0x0000000305037210 */ /* 0x000fc80007ffe0ff */
[----:B------:R-:W-:-:S05]  /*3610*/  LEA.HI.X R7, R4, UR15, R3, 0x1, P0 ;  /* 0x0000000f04077c11 */ /* 0x000fca00080f0c03 */
[----:B------:R1:W-:Y:S02]  /*3620*/  STG.E desc[UR8][R6.64], R15 ;  /* 0x0000000f06007986 */ /* 0x0003e4000c101908 */
.L_x_2665:
[----:B------:R-:W-:Y:S05]  /*3630*/  BSYNC B0 ;  /* 0x0000000000007941 */ /* 0x000fea0003800000 */
.L_x_2664:
        /* <DEDUP_REMOVED lines=11> */
.L_x_2666:
        /* <DEDUP_REMOVED lines=10> */
[----:B01----:R-:W-:-:S02]  /*3790*/  LEA R6, P0, R4, UR14, 0x1 ;  /* 0x0000000e04067c11 */ /* 0x003fc4000f8008ff */
[----:B------:R-:W-:-:S04]  /*37a0*/  IADD3 R3, R5, R3, RZ ;  /* 0x0000000305037210 */ /* 0x000fc80007ffe0ff */
[----:B------:R-:W-:-:S05]  /*37b0*/  LEA.HI.X R7, R4, UR15, R3, 0x1, P0 ;  /* 0x0000000f04077c11 */ /* 0x000fca00080f0c03 */
[----:B------:R2:W-:Y:S02]  /*37c0*/  STG.E desc[UR8][R6.64], R11 ;  /* 0x0000000b06007986 */ /* 0x0005e4000c101908 */
.L_x_2668:
[----:B------:R-:W-:Y:S05]  /*37d0*/  BSYNC B0 ;  /* 0x0000000000007941 */ /* 0x000fea0003800000 */
.L_x_2667:
[----:B------:R-:W-:Y:S05]  /*37e0*/  @!P5 BRA `(.L_x_2669) ;  /* 0x000000000028d947 */ /* 0x000fea0003800000 */
[----:B012---:R-:W-:Y:S01]  /*37f0*/  FMUL.FTZ R6, R20, -1.4426950216293334961 ;  /* 0xbfb8aa3b14067820 */ /* 0x007fe20000410000 */
        /* <DEDUP_REMOVED lines=9> */
.L_x_2669:
        /* <DEDUP_REMOVED lines=10> */
[----:B012---:R-:W-:-:S02]  /*3930*/  LEA R6, P0, R4, UR14, 0x1 ;  /* 0x0000000e04067c11 */ /* 0x007fc4000f8008ff */
[----:B------:R-:W-:-:S04]  /*3940*/  IADD3 R17, R5, R17, RZ ;  /* 0x0000001105117210 */ /* 0x000fc80007ffe0ff */
[----:B------:R-:W-:-:S05]  /*3950*/  LEA.HI.X R7, R4, UR15, R17, 0x1, P0 ;  /* 0x0000000f04077c11 */ /* 0x000fca00080f0c11 */
[----:B------:R3:W-:Y:S02]  /*3960*/  STG.E desc[UR8][R6.64], R3 ;  /* 0x0000000306007986 */ /* 0x0007e4000c101908 */
.L_x_2671:
[----:B------:R-:W-:Y:S05]  /*3970*/  BSYNC B0 ;  /* 0x0000000000007941 */ /* 0x000fea0003800000 */
.L_x_2670:
[----:B------:R-:W-:Y:S05]  /*3980*/  @!P5 BRA `(.L_x_2672) ;  /* 0x000000000028d947 */ /* 0x000fea0003800000 */
[----:B---3--:R-:W-:Y:S01]  /*3990*/  FMUL.FTZ R3, R13, -1.4426950216293334961 ;  /* 0xbfb8aa3b0d037820 */ /* 0x008fe20000410000 */
[----:B------:R-:W-:-:S05]  /*39a0*/  FMUL.FTZ R5, R21, -1.4426950216293334961 ;  /* 0xbfb8aa3b15057820 */ /* 0x000fca0000410000 */
[----:B------:R-:W3:Y:S08]  /*39b0*/  MUFU.EX2 R3, R3 ;  /* 0x0000000300037308 */ /* 0x000ef00000000800 */
[----:B------:R-:W0:Y:S01]  /*39c0*/  MUFU.EX2 R5, R5 ;  /* 0x0000000500057308 */ /* 0x000e220000000800 */
[----:B---3--:R-:W-:-:S07]  /*39d0*/  FADD.FTZ R4, R3, 1 ;  /* 0x3f80000003047421 */ /* 0x008fce0000010000 */
[----:B------:R-:W3:Y:S01]  /*39e0*/  MUFU.RCP R4, R4 ;  /* 0x0000000400047308 */ /* 0x000ee20000001000 */
[----:B012---:R-:W-:-:S07]  /*39f0*/  FADD.FTZ R6, R5, 1 ;  /* 0x3f80000005067421 */ /* 0x007fce0000010000 */
[----:B------:R-:W0:Y:S01]  /*3a00*/  MUFU.RCP R6, R6 ;  /* 0x0000000600067308 */ /* 0x000e220000001000 */
[----:B---3--:R-:W-:Y:S01]  /*3a10*/  FMUL.FTZ R13, R13, R4 ;  /* 0x000000040d0d7220 */ /* 0x008fe20000410000 */
[----:B0-----:R-:W-:-:S07]  /*3a20*/  FMUL.FTZ R21, R21, R6 ;  /* 0x0000000615157220 */ /* 0x001fce0000410000 */
.L_x_2672:
[----:B------:R-:W-:Y:S04]  /*3a30*/  BSSY B0, `(.L_x_2673) ;  /* 0x000000d000007945 */ /* 0x000fe80003800000 */
[----:B------:R-:W-:Y:S05]  /*3a40*/  @!P3 BRA `(.L_x_2674) ;  /* 0x00000000002cb947 */ /* 0x000fea0003800000 */
[----:B------:R-:W-:Y:S01]  /*3a50*/  ULDC.64 UR6, c[0x0][0x270] ;  /* 0x00009c0000067ab9 */ /* 0x000fe20000000a00 */
[----:B------:R-:W-:Y:S01]  /*3a60*/  MOV R22, R24 ;  /* 0x0000001800167202 */ /* 0x000fe20000000f00 */
[----:B------:R-:W-:Y:S01]  /*3a70*/  IMAD R4, R35, UR6, RZ ;  /* 0x0000000623047c24 */ /* 0x000fe2000f8e02ff */
[----:B------:R-:W-:-:S03]  /*3a80*/  F2FP.F16.F32.PACK_AB R13, R21, R13 ;  /* 0x0000000d150d723e */ /* 0x000fc600000000ff */
[----:B------:R-:W-:-:S04]  /*3a90*/  IMAD.WIDE.U32 R22, R31, UR6, R22 ;  /* 0x000000061f167c25 */ /* 0x000fc8000f8e0016 */
[----:B---3--:R-:W-:Y:S01]  /*3aa0*/  IMAD R3, R31, UR7, R4 ;  /* 0x000000071f037c24 */ /* 0x008fe2000f8e0204 */
[----:B------:R-:W-:Y:S02]  /*3ab0*/  ULDC.64 UR6, c[0x0][0x210] ;  /* 0x0000840000067ab9 */ /* 0x000fe40000000a00 */
[----:B------:R-:W-:Y:S02]  /*3ac0*/  LEA R4, P0, R22, UR6, 0x1 ;  /* 0x0000000616047c11 */ /* 0x000fe4000f8008ff */
[----:B------:R-:W-:-:S04]  /*3ad0*/  IADD3 R3, R23, R3, RZ ;  /* 0x0000000317037210 */ /* 0x000fc80007ffe0ff */
[----:B------:R-:W-:-:S05]  /*3ae0*/  LEA.HI.X R5, R22, UR7, R3, 0x1, P0 ;  /* 0x0000000716057c11 */ /* 0x000fca00080f0c03 */
[----:B------:R4:W-:Y:S02]  /*3af0*/  STG.E desc[UR8][R4.64], R13 ;  /* 0x0000000d04007986 */ /* 0x0009e4000c101908 */
.L_x_2674:
[----:B------:R-:W-:Y:S05]  /*3b00*/  BSYNC B0 ;  /* 0x0000000000007941 */ /* 0x000fea0003800000 */
.L_x_2673:
[----:B------:R-:W-:Y:S02]  /*3b10*/  UIADD3 UR11, UR12, UR11, URZ ;  /* 0x0000000b0c0b7290 */ /* 0x000fe4000fffe03f */
[----:B------:R-:W-:Y:S02]  /*3b20*/  UIADD3 UR4, UR4, 0x1, URZ ;  /* 0x0000000104047890 */ /* 0x000fe4000fffe03f */
[----:B------:R-:W-:-:S06]  /*3b30*/  UISETP.GE.AND UP0, UPT, UR11, UR5, UPT ;  /* 0x000000050b00728c */ /* 0x000fcc000bf06270 */
[----:B------:R-:W-:-:S13]  /*3b40*/  PLOP3.LUT P0, PT, PT, PT, UP0, 0x80, 0x0 ;  /* 0x000000000000781c */ /* 0x000fda0003f0f008 */
[----:B------:R-:W-:Y:S05]  /*3b50*/  @!P0 BRA `(.L_x_2675) ;  /* 0xffffffc400a08947 */ /* 0x000fea000383ffff */
[----:B------:R-:W-:Y:S05]  /*3b60*/  EXIT ;  /* 0x000000000000794d */ /* 0x000fea0003800000 */
.L_x_2676:
        /* <DEDUP_REMOVED lines=9> */
.L_x_3350:


//--------------------- .text._Z35group_norm_nhwc_fwd_one_pass_kernelI11Fp16IOBf16WLi512ELi16ELi256EEv26Group_norm_nhwc_fwd_params --------------------------
	.section	.text._Z35group_norm_nhwc_fwd_one_pass_kernelI11Fp16IOBf16WLi512ELi16ELi256EEv26Group_norm_nhwc_fwd_params,"ax",@progbits
	.align	128
        .global         _Z35group_norm_nhwc_fwd_one_pass_kernelI11Fp16IOBf16WLi512ELi16ELi256EEv26Group_norm_nhwc_fwd_params
        .type           _Z35group_norm_nhwc_fwd_one_pass_kernelI11Fp16IOBf16WLi512ELi16ELi256EEv26Group_norm_nhwc_fwd_params,@function
        .size           _Z35group_norm_nhwc_fwd_one_pass_kernelI11Fp16IOBf16WLi512ELi16ELi256EEv26Group_norm_nhwc_fwd_params,(.L_x_3351 - _Z35group_norm_nhwc_fwd_one_pass_kernelI11Fp16IOBf16WLi512ELi16ELi256EEv26Group_norm_nhwc_fwd_params)
        .other          _Z35group_norm_nhwc_fwd_one_pass_kernelI11Fp16IOBf16WLi512ELi16ELi256EEv26Group_norm_nhwc_fwd_params,@"STO_CUDA_ENTRY STV_DEFAULT"
_Z35group_norm_nhwc_fwd_one_pass_kernelI11Fp16IOBf16WLi512ELi16ELi256EEv26Group_norm_nhwc_fwd_params:
.text._Z35group_norm_nhwc_fwd_one_pass_kernelI11Fp16IOBf16WLi512ELi16ELi256EEv26Group_norm_nhwc_fwd_params:
        /* <DEDUP_REMOVED lines=11> */
.L_x_2738:
[----:B0123--:R-:W0:Y:S01]  /*00b0*/  LDC R9, c[0x0][0x288] ;  /* 0x0000a200ff097b82 */ /* 0x00fe220000000800 */
[----:B------:R-:W1:Y:S01]  /*00c0*/  S2R R20, SR_TID.X ;  /* 0x0000000000147919 */ /* 0x000e620000002100 */
[----:B------:R-:W-:Y:S01]  /*00d0*/  ULDC.64 UR14, c[0x0][0x278] ;  /* 0x00009e00000e7ab9 */ /* 0x000fe20000000a00 */
[----:B------:R-:W-:-:S05]  /*00e0*/  ULDC.64 UR12, c[0x0][0x280] ;  /* 0x0000a000000c7ab9 */ /* 0x000fca0000000a00 */
[----:B------:R-:W2:Y:S01]  /*00f0*/  S2UR UR6, SR_CTAID.X ;  /* 0x00000000000679c3 */ /* 0x000ea20000002500 */
[----:B0---4-:R-:W-:-:S04]  /*0100*/  IABS R5, R9 ;  /* 0x0000000900057213 */ /* 0x011fc80000000000 */
        /* <DEDUP_REMOVED lines=480> */
.L_x_2678:
[----:B------:R-:W-:Y:S05]  /*1f10*/  BSYNC B0 ;  /* 0x0000000000007941 */ /* 0x000fea0003800000 */
.L_x_2677:
        /* <DEDUP_REMOVED lines=30> */
.L_x_2681:
[----:B0-----:R-:W2:Y:S04]  /*2100*/  LDG.E.STRONG.GPU R21, desc[UR10][R16.64] ;  /* 0x0000000a10157981 */ /* 0x001ea8000c1ef900 */
[----:B--2---:R-:W-:Y:S01]  /*2110*/  CCTL.IVALL ;  /* 0x00000000ff00798f */ /* 0x004fe20002000000 */
[----:B------:R-:W-:Y:S05]  /*2120*/  YIELD ;  /* 0x0000000000007946 */ /* 0x000fea0003800000 */
[----:B------:R-:W-:-:S13]  /*2130*/  ISETP.NE.AND P6, PT, R21, R54, PT ;  /* 0x000000361500720c */ /* 0x000fda0003fc5270 */
[----:B------:R-:W-:Y:S05]  /*2140*/  @P6 BRA `(.L_x_2681) ;  /* 0xfffffffc00ec6947 */ /* 0x000fea000383ffff */
.L_x_2680:
        /* <DEDUP_REMOVED lines=20> */
.L_x_2685:
        /* <DEDUP_REMOVED lines=117> */
.L_x_2684:
        /* <DEDUP_REMOVED lines=62> */
.L_x_2686:
[----:B------:R-:W-:-:S06]  /*2dc0*/  UISETP.NE.OR UP0, UPT, UR7, URZ, UP0 ;  /* 0x0000003f0700728c */ /* 0x000fcc0008705670 */
[----:B------:R-:W-:-:S13]  /*2dd0*/  PLOP3.LUT P6, PT, PT, PT, UP0, 0x80, 0x0 ;  /* 0x000000000000781c */ /* 0x000fda0003fcf008 */
[----:B------:R-:W-:Y:S05]  /*2de0*/  @!P6 BRA `(.L_x_2682) ;  /* 0x000000000088e947 */ /* 0x000fea0003800000 */
.L_x_2683:
[----:B------:R-:W0:Y:S01]  /*2df0*/  S2UR UR8, SR_CTAID.X ;  /* 0x00000000000879c3 */ /* 0x000e220000002500 */
[----:B------:R-:W-:Y:S01]  /*2e00*/  NOP ;  /* 0x0000000000007918 */ /* 0x000fe20000000000 */
.L_x_2687:
        /* <DEDUP_REMOVED lines=32> */
.L_x_2682:
        /* <DEDUP_REMOVED lines=10> */
.L_x_2689:
[----:B------:R-:W-:Y:S05]  /*30b0*/  BSYNC B0 ;  /* 0x0000000000007941 */ /* 0x000fea0003800000 */
.L_x_2688:
        /* <DEDUP_REMOVED lines=17> */
.L_x_2679:
        /* <DEDUP_REMOVED lines=20> */
[----:B------:R0:W-:Y:S01]  /*3310*/  @!P6 STG.E.64 desc[UR10][R20.64], R16 ;  /* 0x000000101400e986 */ /* 0x0001e2000c101b0a */
[----:B------:R-:W-:Y:S01]  /*3320*/  BAR.SYNC.DEFER_BLOCKING 0x0 ;  /* 0x0000000000007b1d */ /* 0x000fe20000010000 */
[----:B------:R-:W-:-:S07]  /*3330*/  HADD2.F32 R51, -RZ, R10.H1_H1 ;  /* 0x3000000aff337230 */ /* 0x000fce0000004100 */
[----:B0-----:R-:W0:Y:S01]  /*3340*/  LDC R21, c[0x0][0x294] ;  /* 0x0000a500ff157b82 */ /* 0x001e220000000800 */
[----:B------:R-:W1:Y:S02]  /*3350*/  LDS.64 R18, [UR7+0x50] ;  /* 0x00005007ff127984 */ /* 0x000e640008000a00 */
[----:B-1----:R-:W-:-:S05]  /*3360*/  FMUL.FTZ R18, R18, UR8 ;  /* 0x0000000812127c20 */ /* 0x002fca0008410000 */
        /* <DEDUP_REMOVED lines=14> */
[----:B------:R-:W-:-:S11]  /*3450*/  UMOV UR8, 0x3f800000 ;  /* 0x3f80000000087882 */ /* 0x000fd60000000000 */
[----:B------:R-:W1:Y:S01]  /*3460*/  @P5 MUFU.RSQ R20, R20 ;  /* 0x0000001400145308 */ /* 0x000e620000001400 */
[----:B------:R-:W-:Y:S02]  /*3470*/  IADD3 R16, P5, R23, UR12, RZ ;  /* 0x0000000c17107c10 */ /* 0x000fe4000ffbe0ff */
[----:B------:R-:W3:Y:S02]  /*3480*/  LDG.E.U16 R23, desc[UR10][R18.64+0x2] ;  /* 0x0000020a12177981 */ /* 0x000ee4000c1e1500 */
[----:B------:R-:W-:Y:S02]  /*3490*/  IADD3.X R17, R50, UR13, RZ, P5, !PT ;  /* 0x0000000d32117c10 */ /* 0x000fe4000affe4ff */
[----:B------:R-:W-:-:S03]  /*34a0*/  PLOP3.LUT P5, PT, PT, PT, UP0, 0x80, 0x0 ;  /* 0x000000000000781c */ /* 0x000fc60003faf008 */
[----:B------:R-:W4:Y:S04]  /*34b0*/  LDG.E.U16 R34, desc[UR10][R16.64] ;  /* 0x0000000a10227981 */ /* 0x000f28000c1e1500 */
[----:B------:R-:W5:Y:S06]  /*34c0*/  LDG.E.U16 R35, desc[UR10][R16.64+0x2] ;  /* 0x0000020a10237981 */ /* 0x000f6c000c1e1500 */
[----:B-1----:R-:W-:-:S02]  /*34d0*/  @P5 R2UR UR8, R20 ;  /* 0x00000000140852ca */ /* 0x002fc400000e0000 */
[----:B------:R-:W1:Y:S01]  /*34e0*/  S2R R20, SR_TID.X ;  /* 0x0000000000147919 */ /* 0x000e620000002100 */
[----:B------:R-:W-:Y:S01]  /*34f0*/  ISETP.NE.AND P5, PT, RZ, UR9, PT ;  /* 0x00000009ff007c0c */ /* 0x000fe2000bfa5270 */
[----:B------:R-:W-:-:S05]  /*3500*/  HADD2.F32 R50, -RZ, R10.H0_H0 ;  /* 0x2000000aff327230 */ /* 0x000fca0000004100 */
[----:B------:R-:W-:Y:S01]  /*3510*/  FADD.FTZ R10, R50, -UR7 ;  /* 0x80000007320a7e21 */ /* 0x000fe20008010000 */
[----:B------:R-:W-:-:S03]  /*3520*/  FADD.FTZ R50, R51, -UR7 ;  /* 0x8000000733327e21 */ /* 0x000fc60008010000 */
[----:B------:R-:W-:Y:S01]  /*3530*/  FMUL.FTZ R10, R10, UR8 ;  /* 0x000000080a0a7c20 */ /* 0x000fe20008410000 */
[----:B------:R-:W-:Y:S01]  /*3540*/  FMUL.FTZ R51, R50, UR8 ;  /* 0x0000000832337c20 */ /* 0x000fe20008410000 */
[----:B--2---:R-:W-:Y:S02]  /*3550*/  SHF.L.U32 R22, R22, 0x10, RZ ;  /* 0x0000001016167819 */ /* 0x004fe400000006ff */
[----:B---3--:R-:W-:Y:S02]  /*3560*/  SHF.L.U32 R23, R23, 0x10, RZ ;  /* 0x0000001017177819 */ /* 0x008fe400000006ff */
[----:B----4-:R-:W-:Y:S02]  /*3570*/  SHF.L.U32 R19, R34, 0x10, RZ ;  /* 0x0000001022137819 */ /* 0x010fe400000006ff */
[----:B-----5:R-:W-:Y:S01]  /*3580*/  SHF.L.U32 R18, R35, 0x10, RZ ;  /* 0x0000001023127819 */ /* 0x020fe200000006ff */
[--C-:B------:R-:W-:Y:S02]  /*3590*/  HADD2.F32 R34, -RZ, R11.reuse.H0_H0 ;  /* 0x2000000bff227230 */ /* 0x100fe40000004100 */
[----:B------:R-:W-:Y:S01]  /*35a0*/  FFMA.FTZ R50, R22, R10, R19 ;  /* 0x0000000a16327223 */ /* 0x000fe20000010013 */
[----:B------:R-:W-:-:S02]  /*35b0*/  HADD2.F32 R35, -RZ, R11.H1_H1 ;  /* 0x3000000bff237230 */ /* 0x000fc40000004100 */
[----:B------:R-:W-:Y:S01]  /*35c0*/  FFMA.FTZ R51, R23, R51, R18 ;  /* 0x0000003317337223 */ /* 0x000fe20000010012 */
[----:B01----:R-:W-:Y:S06]  /*35d0*/  @!P5 BRA `(.L_x_2690) ;  /* 0x000000000028d947 */ /* 0x003fec0003800000 */
        /* <DEDUP_REMOVED lines=10> */
.L_x_2690:
        /* <DEDUP_REMOVED lines=15> */
.L_x_2692:
[----:B------:R-:W-:Y:S05]  /*3770*/  BSYNC B0 ;  /* 0x0000000000007941 */ /* 0x000fea0003800000 */
.L_x_2691:
        /* <DEDUP_REMOVED lines=23> */
.L_x_2693:
        /* <DEDUP_REMOVED lines=14> */
.L_x_2695:
[----:B------:R-:W-:Y:S05]  /*39d0*/  BSYNC B0 ;  /* 0x0000000000007941 */ /* 0x000fea0003800000 */
.L_x_2694:
        /* <DEDUP_REMOVED lines=17> */
.L_x_2696:
        /* <DEDUP_REMOVED lines=14> */
.L_x_2698:
[----:B------:R-:W-:Y:S05]  /*3bd0*/  BSYNC B0 ;  /* 0x0000000000007941 */ /* 0x000fea0003800000 */
.L_x_2697:
[----:B------:R-:W-:Y:S01]  /*3be0*/  FMUL.FTZ R12, R12, UR8 ;  /* 0x000000080c0c7c20 */ /* 0x000fe20008410000 */
[----:B------:R-:W-:Y:S01]  /*3bf0*/  FMUL.FTZ R14, R14, UR8 ;  /* 0x000000080e0e7c20 */ /* 0x000fe20008410000 */
[--C-:B------:R-:W-:Y:S02]  /*3c00*/  HADD2.F32 R7, -RZ, R24.reuse.H0_H0 ;  /* 0x20000018ff077230 */ /* 0x100fe40000004100 */
[----:B------:R-:W-:Y:S02]  /*3c10*/  HADD2.F32 R24, -RZ, R24.H1_H1 ;  /* 0x30000018ff187230 */ /* 0x000fe40000004100 */
[----:B------:R-:W-:Y:S01]  /*3c20*/  FFMA.FTZ R12, R22, R12, R19 ;  /* 0x0000000c160c7223 */ /* 0x000fe20000010013 */
[----:B------:R-:W-:Y:S01]  /*3c30*/  FFMA.FTZ R11, R23, R14, R18 ;  /* 0x0000000e170b7223 */ /* 0x000fe20000010012 */
[----:B------:R-:W-:Y:S06]  /*3c40*/  @!P5 BRA `(.L_x_2699) ;  /* 0x000000000028d947 */ /* 0x000fec0003800000 */
[----:B0-----:R-:W-:Y:S01]  /*3c50*/  FMUL.FTZ R2, R12, -1.4426950216293334961 ;  /* 0xbfb8aa3b0c027820 */ /* 0x001fe20000410000 */
        /* <DEDUP_REMOVED lines=9> */
.L_x_2699:
[----:B------:R-:W-:Y:S01]  /*3cf0*/  ISETP.NE.AND P0, PT, R44, RZ, PT ;  /* 0x000000ff2c00720c */ /* 0x000fe20003f05270 */
[----:B------:R-:W-:-:S12]  /*3d00*/  BSSY B0, `(.L_x_2700) ;  /* 0x0000010000007945 */ /* 0x000fd80003800000 */
[----:B------:R-:W-:Y:S05]  /*3d10*/  @P0 BRA `(.L_x_2701) ;  /* 0x0000000000380947 */ /* 0x000fea0003800000 */
[----:B-1----:R-:W-:Y:S01]  /*3d20*/  IADD3 R5, R0, 0x60, RZ ;  /* 0x0000006000057810 */ /* 0x002fe20007ffe0ff */
[----:B------:R-:W-:Y:S01]  /*3d30*/  ULDC.64 UR12, c[0x0][0x270] ;  /* 0x00009c00000c7ab9 */ /* 0x000fe20000000a00 */
[----:B0-----:R-:W-:Y:S02]  /*3d40*/  MOV R2, R46 ;  /* 0x0000002e00027202 */ /* 0x001fe40000000f00 */
        /* <DEDUP_REMOVED lines=11> */
.L_x_2701:
[----:B------:R-:W-:Y:S05]  /*3e00*/  BSYNC B0 ;  /* 0x0000000000007941 */ /* 0x000fea0003800000 */
.L_x_2700:
[----:B0-----:R-:W-:Y:S01]  /*3e10*/  FADD.FTZ R2, R7, -UR7 ;  /* 0x8000000707027e21 */ /* 0x001fe20008010000 */
        /* <DEDUP_REMOVED lines=10> */
[----:B--2---:R-:W-:Y:S01]  /*3ec0*/  FFMA.FTZ R11, R23, R24, R18 ;  /* 0x00000018170b7223 */ /* 0x004fe20000010012 */
        /* <DEDUP_REMOVED lines=11> */
.L_x_2702:
        /* <DEDUP_REMOVED lines=17> */
.L_x_2704:
[----:B------:R-:W-:Y:S05]  /*4090*/  BSYNC B0 ;  /* 0x0000000000007941 */ /* 0x000fea0003800000 */
.L_x_2703:
[----:B------:R-:W-:Y:S01]  /*40a0*/  FMUL.FTZ R14, R14, UR8 ;  /* 0x000000080e0e7c20 */ /* 0x000fe20008410000 */
[----:B------:R-:W-:Y:S01]  /*40b0*/  FMUL.FTZ R16, R16, UR8 ;  /* 0x0000000810107c20 */ /* 0x000fe20008410000 */
[----:B0-----:R-:W-:Y:S01]  /*40c0*/  FADD.FTZ R11, R7, -UR7 ;  /* 0x80000007070b7e21 */ /* 0x001fe20008010000 */
[----:B------:R-:W-:Y:S01]  /*40d0*/  FADD.FTZ R27, R27, -UR7 ;  /* 0x800000071b1b7e21 */ /* 0x000fe20008010000 */
        /* <DEDUP_REMOVED lines=13> */
.L_x_2705:
        /* <DEDUP_REMOVED lines=17> */
.L_x_2707:
[----:B------:R-:W-:Y:S05]  /*42c0*/  BSYNC B0 ;  /* 0x0000000000007941 */ /* 0x000fea0003800000 */
.L_x_2706:
[----:B------:R-:W-:Y:S01]  /*42d0*/  FMUL.FTZ R11, R11, UR8 ;  /* 0x000000080b0b7c20 */ /* 0x000fe20008410000 */
[----:B------:R-:W-:Y:S01]  /*42e0*/  FMUL.FTZ R27, R27, UR8 ;  /* 0x000000081b1b7c20 */ /* 0x000fe20008410000 */
[--C-:B------:R-:W-:Y:S02]  /*42f0*/  HADD2.F32 R12, -RZ, R29.reuse.H0_H0 ;  /* 0x2000001dff0c7230 */ /* 0x100fe40000004100 */
[----:B------:R-:W-:Y:S02]  /*4300*/  HADD2.F32 R29, -RZ, R29.H1_H1 ;  /* 0x3000001dff1d7230 */ /* 0x000fe40000004100 */
[----:B------:R-:W-:Y:S01]  /*4310*/  FFMA.FTZ R11, R22, R11, R19 ;  /* 0x0000000b160b7223 */ /* 0x000fe20000010013 */
        /* <DEDUP_REMOVED lines=12> */
.L_x_2708:
        /* <DEDUP_REMOVED lines=17> */
.L_x_2710:
[----:B------:R-:W-:Y:S05]  /*44f0*/  BSYNC B0 ;  /* 0x0000000000007941 */ /* 0x000fea0003800000 */
.L_x_2709:
[----:B------:R-:W-:Y:S01]  /*4500*/  FADD.FTZ R2, R12, -UR7 ;  /* 0x800000070c027e21 */ /* 0x000fe20008010000 */
[----:B------:R-:W-:Y:S01]  /*4510*/  FADD.FTZ R3, R29, -UR7 ;  /* 0x800000071d037e21 */ /* 0x000fe20008010000 */
[--C-:B012---:R-:W-:Y:S01]  /*4520*/  HADD2.F32 R4, -RZ, R31.reuse.H0_H0 ;  /* 0x2000001fff047230 */ /* 0x107fe20000004100 */
        /* <DEDUP_REMOVED lines=19> */
.L_x_2711:
        /* <DEDUP_REMOVED lines=17> */
.L_x_2713:
[----:B------:R-:W-:Y:S05]  /*4770*/  BSYNC B0 ;  /* 0x0000000000007941 */ /* 0x000fea0003800000 */
.L_x_2712:
[----:B------:R-:W-:Y:S01]  /*4780*/  FMUL.FTZ R12, R12, UR8 ;  /* 0x000000080c0c7c20 */ /* 0x000fe20008410000 */
[----:B------:R-:W-:Y:S01]  /*4790*/  FMUL.FTZ R14, R14, UR8 ;  /* 0x000000080e0e7c20 */ /* 0x000fe20008410000 */
[--C-:B------:R-:W-:Y:S02]  /*47a0*/  HADD2.F32 R11, -RZ, R32.reuse.H0_H0 ;  /* 0x20000020ff0b7230 */ /* 0x100fe40000004100 */
[----:B------:R-:W-:Y:S02]  /*47b0*/  IMAD R16, R21, UR6, R16 ;  /* 0x0000000615107c24 */ /* 0x000fe4000f8e0210 */
[----:B------:R-:W-:Y:S01]  /*47c0*/  FFMA.FTZ R12, R22, R12, R19 ;  /* 0x0000000c160c7223 */ /* 0x000fe20000010013 */
[----:B------:R-:W-:Y:S02]  /*47d0*/  HADD2.F32 R32, -RZ, R32.H1_H1 ;  /* 0x30000020ff207230 */ /* 0x000fe40000004100 */
        /* <DEDUP_REMOVED lines=12> */
.L_x_2714:
        /* <DEDUP_REMOVED lines=17> */
.L_x_2716:
[----:B------:R-:W-:Y:S05]  /*49b0*/  BSYNC B0 ;  /* 0x0000000000007941 */ /* 0x000fea0003800000 */
.L_x_2715:
[----:B------:R-:W-:Y:S01]  /*49c0*/  FADD.FTZ R2, R11, -UR7 ;  /* 0x800000070b027e21 */ /* 0x000fe20008010000 */
[----:B------:R-:W-:Y:S01]  /*49d0*/  FADD.FTZ R3, R32, -UR7 ;  /* 0x8000000720037e21 */ /* 0x000fe20008010000 */
[----:B------:R-:W-:Y:S01]  /*49e0*/  ULDC.64 UR14, c[0x0][0x278] ;  /* 0x00009e00000e7ab9 */ /* 0x000fe20000000a00 */
[----:B0-----:R-:W-:Y:S01]  /*49f0*/  IADD3 R4, R16, 0x1a0, RZ ;  /* 0x000001a010047810 */ /* 0x001fe20007ffe0ff */
        /* <DEDUP_REMOVED lines=17> */
.L_x_2717:
        /* <DEDUP_REMOVED lines=17> */
.L_x_2719:
[----:B------:R-:W-:Y:S05]  /*4c20*/  BSYNC B0 ;  /* 0x0000000000007941 */ /* 0x000fea0003800000 */
.L_x_2718:
        /* <DEDUP_REMOVED lines=25> */
[C-C-:B------:R-:W-:Y:S01]  /*4dc0*/  FFMA.FTZ R24, R22.reuse, R5, R19.reuse ;  /* 0x0000000516187223 */ /* 0x140fe20000010013 */
[----:B------:R-:W-:Y:S01]  /*4dd0*/  ISETP.GE.AND.EX P0, PT, R7, UR15, PT, P0 ;  /* 0x0000000f07007c0c */ /* 0x000fe2000bf06300 */
[--C-:B------:R-:W-:Y:S01]  /*4de0*/  FFMA.FTZ R17, R22, R10, R19.reuse ;  /* 0x0000000a16117223 */ /* 0x100fe20000010013 */
[----:B------:R-:W-:Y:S01]  /*4df0*/  ISETP.GE.AND.EX P1, PT, R0, UR15, PT, P1 ;  /* 0x0000000f00007c0c */ /* 0x000fe2000bf26310 */
[C-C-:B------:R-:W-:Y:S01]  /*4e00*/  FFMA.FTZ R16, R22.reuse, R16, R19.reuse ;  /* 0x0000001016107223 */ /* 0x140fe20000010013 */
[C-C-:B------:R-:W-:Y:S01]  /*4e10*/  FFMA.FTZ R11, R22.reuse, R14, R19.reuse ;  /* 0x0000000e160b7223 */ /* 0x140fe20000010013 */
[C-C-:B------:R-:W-:Y:S01]  /*4e20*/  FFMA.FTZ R5, R22.reuse, R32, R19.reuse ;  /* 0x0000002016057223 */ /* 0x140fe20000010013 */
[----:B------:R-:W-:Y:S01]  /*4e30*/  FFMA.FTZ R19, R22, R34, R19 ;  /* 0x0000002216137223 */ /* 0x000fe20000010013 */
[----:B------:R-:W-:Y:S01]  /*4e40*/  HADD2.F32 R22, -RZ, R26.H1_H1 ;  /* 0x3000001aff167230 */ /* 0x000fe20000004100 */
        /* <DEDUP_REMOVED lines=11> */
[----:B------:R-:W-:Y:S01]  /*4f00*/  FADD.FTZ R26, R26, -UR7 ;  /* 0x800000071a1a7e21 */ /* 0x000fe20008010000 */
[----:B------:R-:W-:Y:S01]  /*4f10*/  FADD.FTZ R28, R28, -UR7 ;  /* 0x800000071c1c7e21 */ /* 0x000fe20008010000 */
[----:B------:R-:W-:Y:S01]  /*4f20*/  FMUL.FTZ R14, R14, UR8 ;  /* 0x000000080e0e7c20 */ /* 0x000fe20008410000 */
[----:B------:R-:W-:Y:S01]  /*4f30*/  FADD.FTZ R10, R10, -UR7 ;  /* 0x800000070a0a7e21 */ /* 0x000fe20008010000 */
[----:B------:R-:W-:Y:S01]  /*4f40*/  FMUL.FTZ R21, R20, UR8 ;  /* 0x0000000814157c20 */ /* 0x000fe20008410000 */
        /* <DEDUP_REMOVED lines=21> */
.L_x_2720:
        /* <DEDUP_REMOVED lines=14> */
.L_x_2722:
[----:B------:R-:W-:Y:S05]  /*5180*/  BSYNC B0 ;  /* 0x0000000000007941 */ /* 0x000fea0003800000 */
.L_x_2721:
        /* <DEDUP_REMOVED lines=11> */
.L_x_2723:
        /* <DEDUP_REMOVED lines=15> */
.L_x_2725:
[----:B------:R-:W-:Y:S05]  /*5330*/  BSYNC B0 ;  /* 0x0000000000007941 */ /* 0x000fea0003800000 */
.L_x_2724:
[----:B------:R-:W-:Y:S05]  /*5340*/  @!P5 BRA `(.L_x_2726) ;  /* 0x000000000028d947 */ /* 0x000fea0003800000 */
        /* <DEDUP_REMOVED lines=10> */
.L_x_2726:
[----:B------:R-:W-:Y:S04]  /*53f0*/  BSSY B0, `(.L_x_2727) ;  /* 0x000000e000007945 */ /* 0x000fe80003800000 */
[----:B------:R-:W-:Y:S05]  /*5400*/  @P4 BRA `(.L_x_2728) ;  /* 0x0000000000304947 */ /* 0x000fea0003800000 */
[----:B------:R-:W-:Y:S01]  /*5410*/  ULDC.64 UR12, c[0x0][0x270] ;  /* 0x00009c00000c7ab9 */ /* 0x000fe20000000a00 */
[----:B-1----:R-:W-:Y:S01]  /*5420*/  MOV R8, R46 ;  /* 0x0000002e00087202 */ /* 0x002fe20000000f00 */
[----:B------:R-:W-:Y:S01]  /*5430*/  IMAD R6, R15, UR12, RZ ;  /* 0x0000000c0f067c24 */ /* 0x000fe2000f8e02ff */
[----:B------:R-:W-:Y:S02]  /*5440*/  MOV R9, R49 ;  /* 0x0000003100097202 */ /* 0x000fe40000000f00 */
[----:B------:R-:W-:Y:S01]  /*5450*/  F2FP.F16.F32.PACK_AB R21, R21, R16 ;  /* 0x000000101515723e */ /* 0x000fe200000000ff */
[----:B0-----:R-:W-:-:S04]  /*5460*/  IMAD.WIDE.U32 R22, R13, UR12, R8 ;  /* 0x0000000c0d167c25 */ /* 0x001fc8000f8e0008 */
[----:B------:R-:W-:Y:S01]  /*5470*/  IMAD R13, R13, UR13, R6 ;  /* 0x0000000d0d0d7c24 */ /* 0x000fe2000f8e0206 */
[----:B------:R-:W-:Y:S02]  /*5480*/  ULDC.64 UR12, c[0x0][0x210] ;  /* 0x00008400000c7ab9 */ /* 0x000fe40000000a00 */
[----:B------:R-:W-:Y:S02]  /*5490*/  LEA R8, P2, R22, UR12, 0x1 ;  /* 0x0000000c16087c11 */ /* 0x000fe4000f8408ff */
[----:B------:R-:W-:-:S04]  /*54a0*/  IADD3 R13, R23, R13, RZ ;  /* 0x0000000d170d7210 */ /* 0x000fc80007ffe0ff */
[----:B------:R-:W-:-:S05]  /*54b0*/  LEA.HI.X R9, R22, UR13, R13, 0x1, P2 ;  /* 0x0000000d16097c11 */ /* 0x000fca00090f0c0d */
[----:B------:R2:W-:Y:S02]  /*54c0*/  STG.E desc[UR10][R8.64], R21 ;  /* 0x0000001508007986 */ /* 0x0005e4000c10190a */
.L_x_2728:
[----:B------:R-:W-:Y:S05]  /*54d0*/  BSYNC B0 ;  /* 0x0000000000007941 */ /* 0x000fea0003800000 */
.L_x_2727:
        /* <DEDUP_REMOVED lines=11> */
.L_x_2729:
        /* <DEDUP_REMOVED lines=14> */
.L_x_2731:
[----:B------:R-:W-:Y:S05]  /*5670*/  BSYNC B0 ;  /* 0x0000000000007941 */ /* 0x000fea0003800000 */
.L_x_2730:
        /* <DEDUP_REMOVED lines=11> */
.L_x_2732:
[----:B------:R-:W-:Y:S04]  /*5730*/  BSSY B0, `(.L_x_2733) ;  /* 0x000000e000007945 */ /* 0x000fe80003800000 */
[----:B------:R-:W-:Y:S05]  /*5740*/  @P0 BRA `(.L_x_2734) ;  /* 0x0000000000300947 */ /* 0x000fea0003800000 */
[----:B------:R-:W-:Y:S01]  /*5750*/  ULDC.64 UR12, c[0x0][0x270] ;  /* 0x00009c00000c7ab9 */ /* 0x000fe20000000a00 */
[----:B------:R-:W-:Y:S01]  /*5760*/  MOV R6, R46 ;  /* 0x0000002e00067202 */ /* 0x000fe20000000f00 */
[----:B------:R-:W-:Y:S01]  /*5770*/  IMAD R4, R7, UR12, RZ ;  /* 0x0000000c07047c24 */ /* 0x000fe2000f8e02ff */
[----:B------:R-:W-:Y:S02]  /*5780*/  MOV R7, R49 ;  /* 0x0000003100077202 */ /* 0x000fe40000000f00 */
[----:B------:R-:W-:Y:S01]  /*5790*/  F2FP.F16.F32.PACK_AB R5, R14, R5 ;  /* 0x000000050e05723e */ /* 0x000fe200000000ff */
[----:B-123--:R-:W-:-:S04]  /*57a0*/  IMAD.WIDE.U32 R8, R3, UR12, R6 ;  /* 0x0000000c03087c25 */ /* 0x00efc8000f8e0006 */
[----:B------:R-:W-:Y:S01]  /*57b0*/  IMAD R3, R3, UR13, R4 ;  /* 0x0000000d03037c24 */ /* 0x000fe2000f8e0204 */
[----:B------:R-:W-:Y:S02]  /*57c0*/  ULDC.64 UR12, c[0x0][0x210] ;  /* 0x00008400000c7ab9 */ /* 0x000fe40000000a00 */
[----:B------:R-:W-:Y:S02]  /*57d0*/  LEA R6, P0, R8, UR12, 0x1 ;  /* 0x0000000c08067c11 */ /* 0x000fe4000f8008ff */
[----:B------:R-:W-:-:S04]  /*57e0*/  IADD3 R3, R9, R3, RZ ;  /* 0x0000000309037210 */ /* 0x000fc80007ffe0ff */
[----:B------:R-:W-:-:S05]  /*57f0*/  LEA.HI.X R7, R8, UR13, R3, 0x1, P0 ;  /* 0x0000000d08077c11 */ /* 0x000fca00080f0c03 */
[----:B------:R4:W-:Y:S02]  /*5800*/  STG.E desc[UR10][R6.64], R5 ;  /* 0x0000000506007986 */ /* 0x0009e4000c10190a */
.L_x_2734:
[----:B------:R-:W-:Y:S05]  /*5810*/  BSYNC B0 ;  /* 0x0000000000007941 */ /* 0x000fea0003800000 */
.L_x_2733:
[----:B------:R-:W-:Y:S05]  /*5820*/  @!P5 BRA `(.L_x_2735) ;  /* 0x000000000028d947 */ /* 0x000fea0003800000 */
[----:B------:R-:W-:Y:S01]  /*5830*/  FMUL.FTZ R3, R19, -1.4426950216293334961 ;  /* 0xbfb8aa3b13037820 */ /* 0x000fe20000410000 */
[----:B----4-:R-:W-:-:S05]  /*5840*/  FMUL.FTZ R5, R10, -1.4426950216293334961 ;  /* 0xbfb8aa3b0a057820 */ /* 0x010fca0000410000 */
        /* <DEDUP_REMOVED lines=8> */
.L_x_2735:
        /* <DEDUP_REMOVED lines=13> */
.L_x_2737:
[----:B------:R-:W-:Y:S05]  /*59a0*/  BSYNC B0 ;  /* 0x0000000000007941 */ /* 0x000fea0003800000 */
.L_x_2736:
        /* <DEDUP_REMOVED lines=10> */
.L_x_2739:
        /* <DEDUP_REMOVED lines=11> */
.L_x_3351:


//--------------------- .text._Z35group_norm_nhwc_fwd_one_pass_kernelI11Fp16IOFp16WLi64ELi16ELi256EEv26Group_norm_nhwc_fwd_params --------------------------
	.section	.text._Z35group_norm_nhwc_fwd_one_pass_kernelI11Fp16IOFp16WLi64ELi16ELi256EEv26Group_norm_nhwc_fwd_params,"ax",@progbits
	.align	128
        .global         _Z35group_norm_nhwc_fwd_one_pass_kernelI11Fp16IOFp16WLi64ELi16ELi256EEv26Group_norm_nhwc_fwd_params
        .type           _Z35group_norm_nhwc_fwd_one_pass_kernelI11Fp16IOFp16WLi64ELi16ELi256EEv26Group_norm_nhwc_fwd_params,@function
        .size           _Z35group_norm_nhwc_fwd_one_pass_kernelI11Fp16IOFp16WLi64ELi16ELi256EEv26Group_norm_nhwc_fwd_params,(.L_x_3352 - _Z35group_norm_nhwc_fwd_one_pass_kernelI11Fp16IOFp16WLi64ELi16ELi256EEv26Group_norm_nhwc_fwd_params)
        .other          _Z35group_norm_nhwc_fwd_one_pass_kernelI11Fp16IOFp16WLi64ELi16ELi256EEv26Group_norm_nhwc_fwd_params,@"STO_CUDA_ENTRY STV_DEFAULT"
_Z35group_norm_nhwc_fwd_one_pass_kernelI11Fp16IOFp16WLi64ELi16ELi256EEv26Group_norm_nhwc_fwd_params:
.text._Z35group_norm_nhwc_fwd_one_pass_kernelI11Fp16IOFp16WLi64ELi16ELi256EEv26Group_norm_nhwc_fwd_params:
        /* <DEDUP_REMOVED lines=20> */
.L_x_2755:
        /* <DEDUP_REMOVED lines=142> */
.L_x_2741:
[----:B------:R-:W-:Y:S05]  /*0a20*/  BSYNC B0 ;  /* 0x0000000000007941 */ /* 0x000fea0003800000 */
.L_x_2740:
        /* <DEDUP_REMOVED lines=28> */
.L_x_2744:
[----:B-1----:R-:W2:Y:S04]  /*0bf0*/  LDG.E.STRONG.GPU R6, desc[UR8][R4.64] ;  /* 0x0000000804067981 */ /* 0x002ea8000c1ef900 */
[----:B--2---:R-:W-:Y:S01]  /*0c00*/  CCTL.IVALL ;  /* 0x00000000ff00798f */ /* 0x004fe20002000000 */
[----:B------:R-:W-:Y:S05]  /*0c10*/  YIELD ;  /* 0x0000000000007946 */ /* 0x000fea0003800000 */
[----:B------:R-:W-:-:S13]  /*0c20*/  ISETP.NE.AND P0, PT, R6, R9, PT ;  /* 0x000000090600720c */ /* 0x000fda0003f05270 */
[----:B------:R-:W-:Y:S05]  /*0c30*/  @P0 BRA `(.L_x_2744) ;  /* 0xfffffffc00ec0947 */ /* 0x000fea000383ffff */
.L_x_2743:
        /* <DEDUP_REMOVED lines=12> */
.L_x_2746:
        /* <DEDUP_REMOVED lines=64> */
.L_x_2745:
        /* <DEDUP_REMOVED lines=19> */
.L_x_2748:
[----:B------:R-:W-:Y:S05]  /*1230*/  BSYNC B0 ;  /* 0x0000000000007941 */ /* 0x000fea0003800000 */
.L_x_2747:
        /* <DEDUP_REMOVED lines=32> */
.L_x_2742:
        /* <DEDUP_REMOVED lines=60> */
[----:B------:R-:W-:Y:S01]  /*1800*/  FMUL.FTZ R28, R28, R5 ;  /* 0x000000051c1c7220 */ /* 0x000fe20000410000 */
[----:B--2---:R-:W-:Y:S02]  /*1810*/  HADD2.F32 R6, -RZ, R12.H0_H0 ;  /* 0x2000000cff067230 */ /* 0x004fe40000004100 */
[----:B---3--:R-:W-:-:S02]  /*1820*/  HADD2.F32 R11, -RZ, R14.H0_H0 ;  /* 0x2000000eff0b7230 */ /* 0x008fc40000004100 */
[----:B------:R-:W-:Y:S01]  /*1830*/  FMUL.FTZ R14, R10, R5 ;  /* 0x000000050a0e7220 */ /* 0x000fe20000410000 */
[----:B----4-:R-:W-:Y:S02]  /*1840*/  HADD2.F32 R13, -RZ, R13.H0_H0 ;  /* 0x2000000dff0d7230 */ /* 0x010fe40000004100 */
[----:B-----5:R-:W-:-:S03]  /*1850*/  HADD2.F32 R15, -RZ, R15.H0_H0 ;  /* 0x2000000fff0f7230 */ /* 0x020fc60000004100 */
        /* <DEDUP_REMOVED lines=15> */
.L_x_2749:
        /* <DEDUP_REMOVED lines=14> */
.L_x_2751:
[----:B------:R-:W-:Y:S05]  /*1a30*/  BSYNC B0 ;  /* 0x0000000000007941 */ /* 0x000fea0003800000 */
.L_x_2750:
        /* <DEDUP_REMOVED lines=11> */
.L_x_2752:
        /* <DEDUP_REMOVED lines=13> */
.L_x_2754:
[----:B------:R-:W-:Y:S05]  /*1bc0*/  BSYNC B0 ;  /* 0x0000000000007941 */ /* 0x000fea0003800000 */
.L_x_2753:
[----:B-1----:R-:W1:Y:S01]  /*1bd0*/  LDC R4, c[0x0][0x10] ;  /* 0x00000400ff047b82 */ /* 0x002e620000000800 */
[----:B------:R-:W-:Y:S02]  /*1be0*/  IADD3 R16, R16, 0x1, RZ ;  /* 0x0000000110107810 */ /* 0x000fe40007ffe0ff */
[----:B-1----:R-:W-:-:S04]  /*1bf0*/  IADD3 R3, R4, R3, RZ ;  /* 0x0000000304037210 */ /* 0x002fc80007ffe0ff */
[----:B------:R-:W-:-:S13]  /*1c00*/  ISETP.GE.AND P0, PT, R3, UR4, PT ;  /* 0x0000000403007c0c */ /* 0x000fda000bf06270 */
[----:B------:R-:W-:Y:S05]  /*1c10*/  @!P0 BRA `(.L_x_2755) ;  /* 0xffffffe400488947 */ /* 0x000fea000383ffff */
[----:B------:R-:W-:Y:S05]  /*1c20*/  EXIT ;  /* 0x000000000000794d */ /* 0x000fea0003800000 */
.L_x_2756:
        /* <DEDUP_REMOVED lines=13> */
.L_x_3352:


//--------------------- .text._Z35group_norm_nhwc_fwd_one_pass_kernelI11Fp16IOFp16WLi128ELi16ELi256EEv26Group_norm_nhwc_fwd_params --------------------------
	.section	.text._Z35group_norm_nhwc_fwd_one_pass_kernelI11Fp16IOFp16WLi128ELi16ELi256EEv26Group_norm_nhwc_fwd_params,"ax",@progbits
	.align	128
        .global         _Z35group_norm_nhwc_fwd_one_pass_kernelI11Fp16IOFp16WLi128ELi16ELi256EEv26Group_norm_nhwc_fwd_params
        .type           _Z35group_norm_nhwc_fwd_one_pass_kernelI11Fp16IOFp16WLi128ELi16ELi256EEv26Group_norm_nhwc_fwd_params,@function
        .size           _Z35group_norm_nhwc_fwd_one_pass_kernelI11Fp16IOFp16WLi128ELi16ELi256EEv26Group_norm_nhwc_fwd_params,(.L_x_3353 - _Z35group_norm_nhwc_fwd_one_pass_kernelI11Fp16IOFp16WLi128ELi16ELi256EEv26Group_norm_nhwc_fwd_params)
        .other          _Z35group_norm_nhwc_fwd_one_pass_kernelI11Fp16IOFp16WLi128ELi16ELi256EEv26Group_norm_nhwc_fwd_params,@"STO_CUDA_ENTRY STV_DEFAULT"
_Z35group_norm_nhwc_fwd_one_pass_kernelI11Fp16IOFp16WLi128ELi16ELi256EEv26Group_norm_nhwc_fwd_params:
.text._Z35group_norm_nhwc_fwd_one_pass_kernelI11Fp16IOFp16WLi128ELi16ELi256EEv26Group_norm_nhwc_fwd_params:
        /* <DEDUP_REMOVED lines=18> */
.L_x_2781:
        /* <DEDUP_REMOVED lines=196> */
.L_x_2758:
[----:B------:R-:W-:Y:S05]  /*0d60*/  BSYNC B0 ;  /* 0x0000000000007941 */ /* 0x000fea0003800000 */
.L_x_2757:
        /* <DEDUP_REMOVED lines=25> */
.L_x_2761:
[----:B0-----:R-:W2:Y:S04]  /*0f00*/  LDG.E.STRONG.GPU R6, desc[UR8][R4.64] ;  /* 0x0000000804067981 */ /* 0x001ea8000c1ef900 */
[----:B--2---:R-:W-:Y:S01]  /*0f10*/  CCTL.IVALL ;  /* 0x00000000ff00798f */ /* 0x004fe20002000000 */
[----:B------:R-:W-:Y:S05]  /*0f20*/  YIELD ;  /* 0x0000000000007946 */ /* 0x000fea0003800000 */
[----:B------:R-:W-:-:S13]  /*0f30*/  ISETP.NE.AND P0, PT, R6, R11, PT ;  /* 0x0000000b0600720c */ /* 0x000fda0003f05270 */
[----:B------:R-:W-:Y:S05]  /*0f40*/  @P0 BRA `(.L_x_2761) ;  /* 0xfffffffc00ec0947 */ /* 0x000fea000383ffff */
.L_x_2760:
        /* <DEDUP_REMOVED lines=17> */
.L_x_2765:
        /* <DEDUP_REMOVED lines=115> */
.L_x_2764:
        /* <DEDUP_REMOVED lines=61> */
.L_x_2766:
[----:B------:R-:W-:-:S13]  /*1b60*/  ISETP.NE.OR P0, PT, R10, RZ, P0 ;  /* 0x000000ff0a00720c */ /* 0x000fda0000705670 */
[----:B------:R-:W-:Y:S05]  /*1b70*/  @!P0 BRA `(.L_x_2762) ;  /* 0x00000000007c8947 */ /* 0x000fea0003800000 */
.L_x_2763:
        /* <DEDUP_REMOVED lines=31> */
.L_x_2762:
        /* <DEDUP_REMOVED lines=12> */
.L_x_2768:
[----:B------:R-:W-:Y:S05]  /*1e30*/  BSYNC B0 ;  /* 0x0000000000007941 */ /* 0x000fea0003800000 */
.L_x_2767:
        /* <DEDUP_REMOVED lines=16> */
.L_x_2759:
        /* <DEDUP_REMOVED lines=66> */
[----:B------:R-:W-:Y:S01]  /*2360*/  ISETP.GE.U32.AND P4, PT, R15, UR4, PT ;  /* 0x000000040f007c0c */ /* 0x000fe2000bf86070 */
[----:B--2---:R-:W-:Y:S02]  /*2370*/  HADD2.F32 R23, -RZ, R23.H0_H0 ;  /* 0x20000017ff177230 */ /* 0x004fe40000004100 */
[----:B---3--:R-:W-:Y:S02]  /*2380*/  HADD2.F32 R30, -RZ, R30.H0_H0 ;  /* 0x2000001eff1e7230 */ /* 0x008fe40000004100 */
[----:B-----5:R-:W-:-:S03]  /*2390*/  HADD2.F32 R4, -RZ, R4.H0_H0 ;  /* 0x20000004ff047230 */ /* 0x020fc60000004100 */
[C-C-:B------:R-:W-:Y:S01]  /*23a0*/  FFMA.FTZ R8, R23.reuse, R11, R30.reuse ;  /* 0x0000000b17087223 */ /* 0x140fe2000001001e */
[C-C-:B------:R-:W-:Y:S01]  /*23b0*/  FFMA.FTZ R9, R23.reuse, R33, R30.reuse ;  /* 0x0000002117097223 */ /* 0x140fe2000001001e */
[C-C-:B------:R-:W-:Y:S01]  /*23c0*/  FFMA.FTZ R10, R23.reuse, R35, R30.reuse ;  /* 0x00000023170a7223 */ /* 0x140fe2000001001e */
[----:B------:R-:W-:Y:S01]  /*23d0*/  FFMA.FTZ R11, R23, R31, R30 ;  /* 0x0000001f170b7223 */ /* 0x000fe2000001001e */
[----:B------:R-:W-:Y:S01]  /*23e0*/  FMUL.FTZ R23, R19, R6 ;  /* 0x0000000613177220 */ /* 0x000fe20000410000 */
[----:B------:R-:W-:Y:S01]  /*23f0*/  SHF.R.S32.HI R19, RZ, 0x1f, R7 ;  /* 0x0000001fff137819 */ /* 0x000fe20000011407 */
[----:B------:R-:W-:Y:S01]  /*2400*/  HADD2.F32 R5, -RZ, R5.H0_H0 ;  /* 0x20000005ff057230 */ /* 0x000fe20000004100 */
        /* <DEDUP_REMOVED lines=30> */
.L_x_2769:
        /* <DEDUP_REMOVED lines=14> */
.L_x_2771:
[----:B------:R-:W-:Y:S05]  /*26d0*/  BSYNC B0 ;  /* 0x0000000000007941 */ /* 0x000fea0003800000 */
.L_x_2770:
        /* <DEDUP_REMOVED lines=11> */
.L_x_2772:
        /* <DEDUP_REMOVED lines=14> */
.L_x_2774:
[----:B------:R-:W-:Y:S05]  /*2870*/  BSYNC B0 ;  /* 0x0000000000007941 */ /* 0x000fea0003800000 */
.L_x_2773:
        /* <DEDUP_REMOVED lines=11> */
.L_x_2775:
        /* <DEDUP_REMOVED lines=14> */
.L_x_2777:
[----:B------:R-:W-:Y:S05]  /*2a10*/  BSYNC B0 ;  /* 0x0000000000007941 */ /* 0x000fea0003800000 */
.L_x_2776:
        /* <DEDUP_REMOVED lines=11> */
.L_x_2778:
        /* <DEDUP_REMOVED lines=13> */
.L_x_2780:
[----:B------:R-:W-:Y:S05]  /*2ba0*/  BSYNC B0 ;  /* 0x0000000000007941 */ /* 0x000fea0003800000 */
.L_x_2779:
        /* <DEDUP_REMOVED lines=8> */
.L_x_2782:
        /* <DEDUP_REMOVED lines=13> */
.L_x_3353:


//--------------------- .text._Z35group_norm_nhwc_fwd_one_pass_kernelI11Fp16IOFp16WLi256ELi16ELi256EEv26Group_norm_nhwc_fwd_params --------------------------
	.section	.text._Z35group_norm_nhwc_fwd_one_pass_kernelI11Fp16IOFp16WLi256ELi16ELi256EEv26Group_norm_nhwc_fwd_params,"ax",@progbits
	.align	128
        .global         _Z35group_norm_nhwc_fwd_one_pass_kernelI11Fp16IOFp16WLi256ELi16ELi256EEv26Group_norm_nhwc_fwd_params
        .type           _Z35group_norm_nhwc_fwd_one_pass_kernelI11Fp16IOFp16WLi256ELi16ELi256EEv26Group_norm_nhwc_fwd_params,@function
        .size           _Z35group_norm_nhwc_fwd_one_pass_kernelI11Fp16IOFp16WLi256ELi16ELi256EEv26Group_norm_nhwc_fwd_params,(.L_x_3354 - _Z35group_norm_nhwc_fwd_one_pass_kernelI11Fp16IOFp16WLi256ELi16ELi256EEv26Group_norm_nhwc_fwd_params)
        .other          _Z35group_norm_nhwc_fwd_one_pass_kernelI11Fp16IOFp16WLi256ELi16ELi256EEv26Group_norm_nhwc_fwd_params,@"STO_CUDA_ENTRY STV_DEFAULT"
_Z35group_norm_nhwc_fwd_one_pass_kernelI11Fp16IOFp16WLi256ELi16ELi256EEv26Group_norm_nhwc_fwd_params:
.text._Z35group_norm_nhwc_fwd_one_pass_kernelI11Fp16IOFp16WLi256ELi16ELi256EEv26Group_norm_nhwc_fwd_params:
        /* <DEDUP_REMOVED lines=30> */
.L_x_2819:
        /* <DEDUP_REMOVED lines=276> */
.L_x_2784:
[----:B------:R-:W-:Y:S05]  /*1320*/  BSYNC B0 ;  /* 0x0000000000007941 */ /* 0x000fea0003800000 */
.L_x_2783:
        /* <DEDUP_REMOVED lines=31> */
.L_x_2787:
[----:B-1----:R-:W2:Y:S04]  /*1520*/  LDG.E.STRONG.GPU R9, desc[UR8][R10.64] ;  /* 0x000000080a097981 */ /* 0x002ea8000c1ef900 */
[----:B--2---:R-:W-:Y:S01]  /*1530*/  CCTL.IVALL ;  /* 0x00000000ff00798f */ /* 0x004fe20002000000 */
[----:B------:R-:W-:Y:S05]  /*1540*/  YIELD ;  /* 0x0000000000007946 */ /* 0x000fea0003800000 */
[----:B------:R-:W-:-:S13]  /*1550*/  ISETP.NE.AND P0, PT, R9, R16, PT ;  /* 0x000000100900720c */ /* 0x000fda0003f05270 */
[----:B------:R-:W-:Y:S05]  /*1560*/  @P0 BRA `(.L_x_2787) ;  /* 0xfffffffc00ec0947 */ /* 0x000fea000383ffff */
.L_x_2786:
        /* <DEDUP_REMOVED lines=17> */
.L_x_2791:
        /* <DEDUP_REMOVED lines=115> */
.L_x_2790:
        /* <DEDUP_REMOVED lines=61> */
.L_x_2792:
[----:B------:R-:W-:-:S13]  /*2180*/  ISETP.NE.OR P0, PT, R9, RZ, P0 ;  /* 0x000000ff0900720c */ /* 0x000fda0000705670 */
[----:B------:R-:W-:Y:S05]  /*2190*/  @!P0 BRA `(.L_x_2788) ;  /* 0x00000000007c8947 */ /* 0x000fea0003800000 */
.L_x_2789:
        /* <DEDUP_REMOVED lines=31> */
.L_x_2788:
        /* <DEDUP_REMOVED lines=11> */
.L_x_2794:
[----:B------:R-:W-:Y:S05]  /*2440*/  BSYNC B0 ;  /* 0x0000000000007941 */ /* 0x000fea0003800000 */
.L_x_2793:
        /* <DEDUP_REMOVED lines=16> */
.L_x_2785:
        /* <DEDUP_REMOVED lines=74> */
[----:B------:R-:W-:Y:S01]  /*29f0*/  ISETP.LT.U32.AND P0, PT, R34, 0x100, !P0 ;  /* 0x000001002200780c */ /* 0x000fe20004701070 */
[----:B--2---:R-:W-:Y:S02]  /*2a00*/  HADD2.F32 R13, -RZ, R17.H0_H0 ;  /* 0x20000011ff0d7230 */ /* 0x004fe40000004100 */
[----:B------:R-:W-:Y:S02]  /*2a10*/  HADD2.F32 R17, -RZ, R6.H0_H0 ;  /* 0x20000006ff117230 */ /* 0x000fe40000004100 */
[----:B---3--:R-:W-:-:S03]  /*2a20*/  HADD2.F32 R18, -RZ, R18.H0_H0 ;  /* 0x20000012ff127230 */ /* 0x008fc60000004100 */
[----:B------:R-:W-:-:S04]  /*2a30*/  FADD.FTZ R12, R17, -R20 ;  /* 0x80000014110c7221 */ /* 0x000fc80000010000 */
[----:B------:R-:W-:Y:S01]  /*2a40*/  FMUL.FTZ R12, R12, UR6 ;  /* 0x000000060c0c7c20 */ /* 0x000fe20008410000 */
        /* <DEDUP_REMOVED lines=8> */
[----:B------:R-:W-:Y:S02]  /*2ad0*/  HADD2.F32 R26, -RZ, R29.H1_H1 ;  /* 0x3000001dff1a7230 */ /* 0x000fe40000004100 */
[----:B------:R-:W-:-:S02]  /*2ae0*/  HADD2.F32 R17, -RZ, R3.H1_H1 ;  /* 0x30000003ff117230 */ /* 0x000fc40000004100 */
[----:B------:R-:W-:Y:S02]  /*2af0*/  HADD2.F32 R18, -RZ, R4.H1_H1 ;  /* 0x30000004ff127230 */ /* 0x000fe40000004100 */
[----:B------:R-:W-:Y:S02]  /*2b00*/  HADD2.F32 R29, -RZ, R7.H1_H1 ;  /* 0x30000007ff1d7230 */ /* 0x000fe40000004100 */
[----:B----4-:R-:W-:Y:S02]  /*2b10*/  HADD2.F32 R3, -RZ, R15.H0_H0 ;  /* 0x2000000fff037230 */ /* 0x010fe40000004100 */
[----:B-----5:R-:W-:Y:S02]  /*2b20*/  HADD2.F32 R4, -RZ, R16.H0_H0 ;  /* 0x20000010ff047230 */ /* 0x020fe40000004100 */
        /* <DEDUP_REMOVED lines=19> */
.L_x_2795:
        /* <DEDUP_REMOVED lines=15> */
.L_x_2797:
[----:B------:R-:W-:Y:S05]  /*2d50*/  BSYNC B0 ;  /* 0x0000000000007941 */ /* 0x000fea0003800000 */
.L_x_2796:
        /* <DEDUP_REMOVED lines=13> */
.L_x_2798:
        /* <DEDUP_REMOVED lines=14> */
.L_x_2800:
[----:B------:R-:W-:Y:S05]  /*2f10*/  BSYNC B0 ;  /* 0x0000000000007941 */ /* 0x000fea0003800000 */
.L_x_2799:
        /* <DEDUP_REMOVED lines=12> */
.L_x_2801:
        /* <DEDUP_REMOVED lines=16> */
.L_x_2803:
[----:B------:R-:W-:Y:S05]  /*30e0*/  BSYNC B0 ;  /* 0x0000000000007941 */ /* 0x000fea0003800000 */
.L_x_2802:
        /* <DEDUP_REMOVED lines=44> */
.L_x_2804:
        /* <DEDUP_REMOVED lines=14> */
.L_x_2806:
[----:B------:R-:W-:Y:S05]  /*3490*/  BSYNC B0 ;  /* 0x0000000000007941 */ /* 0x000fea0003800000 */
.L_x_2805:
        /* <DEDUP_REMOVED lines=11> */
.L_x_2807:
        /* <DEDUP_REMOVED lines=14> */
.L_x_2809:
[----:B------:R-:W-:Y:S05]  /*3630*/  BSYNC B0 ;  /* 0x0000000000007941 */ /* 0x000fea0003800000 */
.L_x_2808:
        /* <DEDUP_REMOVED lines=11> */
.L_x_2810:
        /* <DEDUP_REMOVED lines=14> */
.L_x_2812:
[----:B------:R-:W-:Y:S05]  /*37d0*/  BSYNC B0 ;  /* 0x0000000000007941 */ /* 0x000fea0003800000 */
.L_x_2811:
        /* <DEDUP_REMOVED lines=11> */
.L_x_2813:
        /* <DEDUP_REMOVED lines=14> */
.L_x_2815:
[----:B------:R-:W-:Y:S05]  /*3970*/  BSYNC B0 ;  /* 0x0000000000007941 */ /* 0x000fea0003800000 */
.L_x_2814:
        /* <DEDUP_REMOVED lines=11> */
.L_x_2816:
        /* <DEDUP_REMOVED lines=13> */
.L_x_2818:
[----:B------:R-:W-:Y:S05]  /*3b00*/  BSYNC B0 ;  /* 0x0000000000007941 */ /* 0x000fea0003800000 */
.L_x_2817:
[----:B------:R-:W-:Y:S02]  /*3b10*/  UIADD3 UR11, UR12, UR11, URZ ;  /* 0x0000000b0c0b7290 */ /* 0x000fe4000fffe03f */
[----:B------:R-:W-:Y:S02]  /*3b20*/  UIADD3 UR4, UR4, 0x1, URZ ;  /* 0x0000000104047890 */ /* 0x000fe4000fffe03f */
[----:B------:R-:W-:-:S06]  /*3b30*/  UISETP.GE.AND UP0, UPT, UR11, UR5, UPT ;  /* 0x000000050b00728c */ /* 0x000fcc000bf06270 */
[----:B------:R-:W-:-:S13]  /*3b40*/  PLOP3.LUT P0, PT, PT, PT, UP0, 0x80, 0x0 ;  /* 0x000000000000781c */ /* 0x000fda0003f0f008 */
[----:B------:R-:W-:Y:S05]  /*3b50*/  @!P0 BRA `(.L_x_2819) ;  /* 0xffffffc400a08947 */ /* 0x000fea000383ffff */
[----:B------:R-:W-:Y:S05]  /*3b60*/  EXIT ;  /* 0x000000000000794d */ /* 0x000fea0003800000 */
.L_x_2820:
        /* <DEDUP_REMOVED lines=9> */
.L_x_3354:


//--------------------- .text._Z35group_norm_nhwc_fwd_one_pass_kernelI11Fp16IOFp16WLi512ELi16ELi256EEv26Group_norm_nhwc_fwd_params --------------------------
	.section	.text._Z35group_norm_nhwc_fwd_one_pass_kernelI11Fp16IOFp16WLi512ELi16ELi256EEv26Group_norm_nhwc_fwd_params,"ax",@progbits
	.align	128
        .global         _Z35group_norm_nhwc_fwd_one_pass_kernelI11Fp16IOFp16WLi512ELi16ELi256EEv26Group_norm_nhwc_fwd_params
        .type           _Z35group_norm_nhwc_fwd_one_pass_kernelI11Fp16IOFp16WLi512ELi16ELi256EEv26Group_norm_nhwc_fwd_params,@function
        .size           _Z35group_norm_nhwc_fwd_one_pass_kernelI11Fp16IOFp16WLi512ELi16ELi256EEv26Group_norm_nhwc_fwd_params,(.L_x_3355 - _Z35group_norm_nhwc_fwd_one_pass_kernelI11Fp16IOFp16WLi512ELi16ELi256EEv26Group_norm_nhwc_fwd_params)
        .other          _Z35group_norm_nhwc_fwd_one_pass_kernelI11Fp16IOFp16WLi512ELi16ELi256EEv26Group_norm_nhwc_fwd_params,@"STO_CUDA_ENTRY STV_DEFAULT"
_Z35group_norm_nhwc_fwd_one_pass_kernelI11Fp16IOFp16WLi512ELi16ELi256EEv26Group_norm_nhwc_fwd_params:
.text._Z35group_norm_nhwc_fwd_one_pass_kernelI11Fp16IOFp16WLi512ELi16ELi256EEv26Group_norm_nhwc_fwd_params:
        /* <DEDUP_REMOVED lines=11> */
.L_x_2882:
        /* <DEDUP_REMOVED lines=486> */
.L_x_2822:
[----:B------:R-:W-:Y:S05]  /*1f10*/  BSYNC B0 ;  /* 0x0000000000007941 */ /* 0x000fea0003800000 */
.L_x_2821:
        /* <DEDUP_REMOVED lines=30> */
.L_x_2825:
[----:B0-----:R-:W2:Y:S04]  /*2100*/  LDG.E.STRONG.GPU R21, desc[UR10][R16.64] ;  /* 0x0000000a10157981 */ /* 0x001ea8000c1ef900 */
[----:B--2---:R-:W-:Y:S01]  /*2110*/  CCTL.IVALL ;  /* 0x00000000ff00798f */ /* 0x004fe20002000000 */
[----:B------:R-:W-:Y:S05]  /*2120*/  YIELD ;  /* 0x0000000000007946 */ /* 0x000fea0003800000 */
[----:B------:R-:W-:-:S13]  /*2130*/  ISETP.NE.AND P6, PT, R21, R54, PT ;  /* 0x000000361500720c */ /* 0x000fda0003fc5270 */
[----:B------:R-:W-:Y:S05]  /*2140*/  @P6 BRA `(.L_x_2825) ;  /* 0xfffffffc00ec6947 */ /* 0x000fea000383ffff */
.L_x_2824:
        /* <DEDUP_REMOVED lines=20> */
.L_x_2829:
        /* <DEDUP_REMOVED lines=117> */
.L_x_2828:
        /* <DEDUP_REMOVED lines=62> */
.L_x_2830:
[----:B------:R-:W-:-:S06]  /*2dc0*/  UISETP.NE.OR UP0, UPT, UR7, URZ, UP0 ;  /* 0x0000003f0700728c */ /* 0x000fcc0008705670 */
[----:B------:R-:W-:-:S13]  /*2dd0*/  PLOP3.LUT P6, PT, PT, PT, UP0, 0x80, 0x0 ;  /* 0x000000000000781c */ /* 0x000fda0003fcf008 */
[----:B------:R-:W-:Y:S05]  /*2de0*/  @!P6 BRA `(.L_x_2826) ;  /* 0x000000000088e947 */ /* 0x000fea0003800000 */
.L_x_2827:
[----:B------:R-:W0:Y:S01]  /*2df0*/  S2UR UR8, SR_CTAID.X ;  /* 0x00000000000879c3 */ /* 0x000e220000002500 */
[----:B------:R-:W-:Y:S01]  /*2e00*/  NOP ;  /* 0x0000000000007918 */ /* 0x000fe20000000000 */
.L_x_2831:
        /* <DEDUP_REMOVED lines=32> */
.L_x_2826:
        /* <DEDUP_REMOVED lines=10> */
.L_x_2833:
[----:B------:R-:W-:Y:S05]  /*30b0*/  BSYNC B0 ;  /* 0x0000000000007941 */ /* 0x000fea0003800000 */
.L_x_2832:
        /* <DEDUP_REMOVED lines=17> */
.L_x_2823:
        /* <DEDUP_REMOVED lines=56> */
[----:B--2---:R-:W-:Y:S02]  /*3550*/  HADD2.F32 R22, -RZ, R22.H0_H0 ;  /* 0x20000016ff167230 */ /* 0x004fe40000004100 */
[----:B---3--:R-:W-:Y:S02]  /*3560*/  HADD2.F32 R23, -RZ, R23.H0_H0 ;  /* 0x20000017ff177230 */ /* 0x008fe40000004100 */
[----:B----4-:R-:W-:Y:S02]  /*3570*/  HADD2.F32 R19, -RZ, R34.H0_H0 ;  /* 0x20000022ff137230 */ /* 0x010fe40000004100 */
[----:B-----5:R-:W-:-:S03]  /*3580*/  HADD2.F32 R18, -RZ, R35.H0_H0 ;  /* 0x20000023ff127230 */ /* 0x020fc60000004100 */
[----:B------:R-:W-:Y:S01]  /*3590*/  FFMA.FTZ R50, R22, R10, R19 ;  /* 0x0000000a16327223 */ /* 0x000fe20000010013 */
[--C-:B------:R-:W-:Y:S02]  /*35a0*/  HADD2.F32 R34, -RZ, R11.reuse.H0_H0 ;  /* 0x2000000bff227230 */ /* 0x100fe40000004100 */
[----:B------:R-:W-:Y:S02]  /*35b0*/  HADD2.F32 R35, -RZ, R11.H1_H1 ;  /* 0x3000000bff237230 */ /* 0x000fe40000004100 */
        /* <DEDUP_REMOVED lines=12> */
.L_x_2834:
        /* <DEDUP_REMOVED lines=15> */
.L_x_2836:
[----:B------:R-:W-:Y:S05]  /*3770*/  BSYNC B0 ;  /* 0x0000000000007941 */ /* 0x000fea0003800000 */
.L_x_2835:
        /* <DEDUP_REMOVED lines=23> */
.L_x_2837:
        /* <DEDUP_REMOVED lines=14> */
.L_x_2839:
[----:B------:R-:W-:Y:S05]  /*39d0*/  BSYNC B0 ;  /* 0x0000000000007941 */ /* 0x000fea0003800000 */
.L_x_2838:
        /* <DEDUP_REMOVED lines=17> */
.L_x_2840:
        /* <DEDUP_REMOVED lines=14> */
.L_x_2842:
[----:B------:R-:W-:Y:S05]  /*3bd0*/  BSYNC B0 ;  /* 0x0000000000007941 */ /* 0x000fea0003800000 */
.L_x_2841:
        /* <DEDUP_REMOVED lines=17> */
.L_x_2843:
        /* <DEDUP_REMOVED lines=17> */
.L_x_2845:
[----:B------:R-:W-:Y:S05]  /*3e00*/  BSYNC B0 ;  /* 0x0000000000007941 */ /* 0x000fea0003800000 */
.L_x_2844:
        /* <DEDUP_REMOVED lines=23> */
.L_x_2846:
        /* <DEDUP_REMOVED lines=17> */
.L_x_2848:
[----:B------:R-:W-:Y:S05]  /*4090*/  BSYNC B0 ;  /* 0x0000000000007941 */ /* 0x000fea0003800000 */
.L_x_2847:
        /* <DEDUP_REMOVED lines=17> */
.L_x_2849:
        /* <DEDUP_REMOVED lines=17> */
.L_x_2851:
[----:B------:R-:W-:Y:S05]  /*42c0*/  BSYNC B0 ;  /* 0x0000000000007941 */ /* 0x000fea0003800000 */
.L_x_2850:
        /* <DEDUP_REMOVED lines=17> */
.L_x_2852:
        /* <DEDUP_REMOVED lines=17> */
.L_x_2854:
[----:B------:R-:W-:Y:S05]  /*44f0*/  BSYNC B0 ;  /* 0x0000000000007941 */ /* 0x000fea0003800000 */
.L_x_2853:
        /* <DEDUP_REMOVED lines=22> */
.L_x_2855:
        /* <DEDUP_REMOVED lines=17> */
.L_x_2857:
[----:B------:R-:W-:Y:S05]  /*4770*/  BSYNC B0 ;  /* 0x0000000000007941 */ /* 0x000fea0003800000 */
.L_x_2856:
        /* <DEDUP_REMOVED lines=18> */
.L_x_2858:
        /* <DEDUP_REMOVED lines=17> */
.L_x_2860:
[----:B------:R-:W-:Y:S05]  /*49b0*/  BSYNC B0 ;  /* 0x0000000000007941 */ /* 0x000fea0003800000 */
.L_x_2859:
        /* <DEDUP_REMOVED lines=21> */
.L_x_2861:
        /* <DEDUP_REMOVED lines=17> */
.L_x_2863:
[----:B------:R-:W-:Y:S05]  /*4c20*/  BSYNC B0 ;  /* 0x0000000000007941 */ /* 0x000fea0003800000 */
.L_x_2862:
        /* <DEDUP_REMOVED lines=71> */
.L_x_2864:
        /* <DEDUP_REMOVED lines=14> */
.L_x_2866:
[----:B------:R-:W-:Y:S05]  /*5180*/  BSYNC B0 ;  /* 0x0000000000007941 */ /* 0x000fea0003800000 */
.L_x_2865:
        /* <DEDUP_REMOVED lines=11> */
.L_x_2867:
        /* <DEDUP_REMOVED lines=15> */
.L_x_2869:
[----:B------:R-:W-:Y:S05]  /*5330*/  BSYNC B0 ;  /* 0x0000000000007941 */ /* 0x000fea0003800000 */
.L_x_2868:
        /* <DEDUP_REMOVED lines=11> */
.L_x_2870:
        /* <DEDUP_REMOVED lines=14> */
.L_x_2872:
[----:B------:R-:W-:Y:S05]  /*54d0*/  BSYNC B0 ;  /* 0x0000000000007941 */ /* 0x000fea0003800000 */
.L_x_2871:
        /* <DEDUP_REMOVED lines=11> */
.L_x_2873:
        /* <DEDUP_REMOVED lines=14> */
.L_x_2875:
[----:B------:R-:W-:Y:S05]  /*5670*/  BSYNC B0 ;  /* 0x0000000000007941 */ /* 0x000fea0003800000 */
.L_x_2874:
        /* <DEDUP_REMOVED lines=11> */
.L_x_2876:
        /* <DEDUP_REMOVED lines=14> */
.L_x_2878:
[----:B------:R-:W-:Y:S05]  /*5810*/  BSYNC B0 ;  /* 0x0000000000007941 */ /* 0x000fea0003800000 */
.L_x_2877:
        /* <DEDUP_REMOVED lines=11> */
.L_x_2879:
        /* <DEDUP_REMOVED lines=13> */
.L_x_2881:
[----:B------:R-:W-:Y:S05]  /*59a0*/  BSYNC B0 ;  /* 0x0000000000007941 */ /* 0x000fea0003800000 */
.L_x_2880:
        /* <DEDUP_REMOVED lines=10> */
.L_x_2883:
        /* <DEDUP_REMOVED lines=11> */
.L_x_3355:


//--------------------- .text._Z35group_norm_nhwc_fwd_one_pass_kernelI11Fp32IOFp32WLi64ELi16ELi256EEv26Group_norm_nhwc_fwd_params --------------------------
	.section	.text._Z35group_norm_nhwc_fwd_one_pass_kernelI11Fp32IOFp32WLi64ELi16ELi256EEv26Group_norm_nhwc_fwd_params,"ax",@progbits
	.align	128
        .global         _Z35group_norm_nhwc_fwd_one_pass_kernelI11Fp32IOFp32WLi64ELi16ELi256EEv26Group_norm_nhwc_fwd_params
        .type           _Z35group_norm_nhwc_fwd_one_pass_kernelI11Fp32IOFp32WLi64ELi16ELi256EEv26Group_norm_nhwc_fwd_params,@function
        .size           _Z35group_norm_nhwc_fwd_one_pass_kernelI11Fp32IOFp32WLi64ELi16ELi256EEv26Group_norm_nhwc_fwd_params,(.L_x_3356 - _Z35group_norm_nhwc_fwd_one_pass_kernelI11Fp32IOFp32WLi64ELi16ELi256EEv26Group_norm_nhwc_fwd_params)
        .other          _Z35group_norm_nhwc_fwd_one_pass_kernelI11Fp32IOFp32WLi64ELi16ELi256EEv26Group_norm_nhwc_fwd_params,@"STO_CUDA_ENTRY STV_DEFAULT"
_Z35group_norm_nhwc_fwd_one_pass_kernelI11Fp32IOFp32WLi64ELi16ELi256EEv26Group_norm_nhwc_fwd_params:
.text._Z35group_norm_nhwc_fwd_one_pass_kernelI11Fp32IOFp32WLi64ELi16ELi256EEv26Group_norm_nhwc_fwd_params:
        /* <DEDUP_REMOVED lines=17> */
[----:B------:R-:W-:-:S04]  /*0110*/  SHF.R.S32.HI R0, RZ, 0x5, R0 ;  /* 0x00000005ff007819 */ /* 0x000fc80000011400 */
[----:B--2---:R-:W-:-:S07]  /*0120*/  LEA R0, R0, UR5, 0x3 ;  /* 0x0000000500007c11 */ /* 0x004fce000f8e18ff */
.L_x_2899:
        /* <DEDUP_REMOVED lines=36> */
[----:B------:R-:W-:Y:S02]  /*0370*/  ISETP.GT.U32.OR P0, PT, R27, 0xff, P0 ;  /* 0x000000ff1b00780c */ /* 0x000fe40000704470 */
        /* <DEDUP_REMOVED lines=29> */
[----:B------:R-:W-:Y:S02]  /*0550*/  CS2R R20, SRZ ;  /* 0x0000000000147805 */ /* 0x000fe4000001ff00 */
[----:B--2---:R-:W-:Y:S01]  /*0560*/  @!P0 LEA R4, P2, R10, R4, 0x2 ;  /* 0x000000040a048211 */ /* 0x004fe200078410ff */
[----:B------:R-:W-:-:S03]  /*0570*/  @!P1 IMAD.WIDE.U32 R8, R12, R8, R14 ;  /* 0x000000080c089225 */ /* 0x000fc600078e000e */
[----:B------:R-:W-:Y:S02]  /*0580*/  @!P0 LEA.HI.X R5, R10, R5, R11, 0x2, P2 ;  /* 0x000000050a058211 */ /* 0x000fe400010f140b */
[----:B------:R-:W-:Y:S02]  /*0590*/  @!P1 IADD3 R9, R9, R13, RZ ;  /* 0x0000000d09099210 */ /* 0x000fe40007ffe0ff */
[C---:B---3--:R-:W-:Y:S01]  /*05a0*/  @!P1 LEA R6, P3, R8.reuse, R6, 0x2 ;  /* 0x0000000608069211 */ /* 0x048fe200078610ff */
[----:B------:R-:W2:Y:S03]  /*05b0*/  @!P0 LDG.E.64 R20, desc[UR8][R4.64] ;  /* 0x0000000804148981 */ /* 0x000ea6000c1e1b00 */
[----:B------:R-:W-:-:S05]  /*05c0*/  @!P1 LEA.HI.X R7, R8, R7, R9, 0x2, P3 ;  /* 0x0000000708079211 */ /* 0x000fca00018f1409 */
[----:B------:R-:W3:Y:S01]  /*05d0*/  @!P1 LDG.E.64 R22, desc[UR8][R6.64] ;  /* 0x0000000806169981 */ /* 0x000ee2000c1e1b00 */
[C---:B------:R-:W-:Y:S02]  /*05e0*/  ISETP.GT.AND P0, PT, R26.reuse, 0x1e, PT ;  /* 0x0000001e1a00780c */ /* 0x040fe40003f04270 */
[----:B------:R-:W-:Y:S02]  /*05f0*/  ISETP.NE.AND P2, PT, R26, RZ, PT ;  /* 0x000000ff1a00720c */ /* 0x000fe40003f45270 */
[----:B------:R-:W-:Y:S01]  /*0600*/  ISETP.NE.AND P1, PT, R27, RZ, PT ;  /* 0x000000ff1b00720c */ /* 0x000fe20003f25270 */
[----:B------:R-:W-:Y:S01]  /*0610*/  BSSY B0, `(.L_x_2884) ;  /* 0x000003d000007945 */ /* 0x000fe20003800000 */
[----:B--2---:R-:W-:Y:S01]  /*0620*/  FMUL.FTZ R9, R21, R21 ;  /* 0x0000001515097220 */ /* 0x004fe20000410000 */
[----:B------:R-:W-:-:S03]  /*0630*/  FADD.FTZ R8, R20, R21 ;  /* 0x0000001514087221 */ /* 0x000fc60000010000 */
[----:B------:R-:W-:Y:S01]  /*0640*/  FFMA.FTZ R9, R20, R20, R9 ;  /* 0x0000001414097223 */ /* 0x000fe20000010009 */
[----:B---3--:R-:W-:Y:S01]  /*0650*/  FMUL.FTZ R13, R23, R23 ;  /* 0x00000017170d7220 */ /* 0x008fe20000410000 */
[C---:B------:R-:W-:Y:S01]  /*0660*/  FADD.FTZ R11, R22.reuse, R23 ;  /* 0x00000017160b7221 */ /* 0x040fe20000010000 */
[----:B------:R-:W-:Y:S01]  /*0670*/  FADD.FTZ R8, RZ, R8 ;  /* 0x00000008ff087221 */ /* 0x000fe20000010000 */
[----:B------:R-:W-:Y:S01]  /*0680*/  FADD.FTZ R9, RZ, R9 ;  /* 0x00000009ff097221 */ /* 0x000fe20000010000 */
        /* <DEDUP_REMOVED lines=53> */
.L_x_2885:
[----:B------:R-:W-:Y:S05]  /*09e0*/  BSYNC B0 ;  /* 0x0000000000007941 */ /* 0x000fea0003800000 */
.L_x_2884:
        /* <DEDUP_REMOVED lines=28> */
.L_x_2888:
[----:B-1----:R-:W2:Y:S04]  /*0bb0*/  LDG.E.STRONG.GPU R6, desc[UR8][R4.64] ;  /* 0x0000000804067981 */ /* 0x002ea8000c1ef900 */
[----:B--2---:R-:W-:Y:S01]  /*0bc0*/  CCTL.IVALL ;  /* 0x00000000ff00798f */ /* 0x004fe20002000000 */
[----:B------:R-:W-:Y:S05]  /*0bd0*/  YIELD ;  /* 0x0000000000007946 */ /* 0x000fea0003800000 */
[----:B------:R-:W-:-:S13]  /*0be0*/  ISETP.NE.AND P0, PT, R6, R9, PT ;  /* 0x000000090600720c */ /* 0x000fda0003f05270 */
[----:B------:R-:W-:Y:S05]  /*0bf0*/  @P0 BRA `(.L_x_2888) ;  /* 0xfffffffc00ec0947 */ /* 0x000fea000383ffff */
.L_x_2887:
        /* <DEDUP_REMOVED lines=12> */
.L_x_2890:
        /* <DEDUP_REMOVED lines=19> */
[----:B------:R-:W-:Y:S01]  /*0df0*/  @!P3 LOP3.LUT R7, R2, 0x1, RZ, 0xc0, !PT ;  /* 0x000000010207b812 */ /* 0x000fe200078ec0ff */
[----:B------:R-:W2:Y:S01]  /*0e00*/  @!P0 S2R R8, SR_CTAID.Y ;  /* 0x0000000000088919 */ /* 0x000ea20000002600 */
[----:B-1----:R-:W-:-:S05]  /*0e10*/  @!P3 IMAD R13, R13, R6, R9 ;  /* 0x000000060d0db224 */ /* 0x002fca00078e0209 */
[----:B------:R-:W2:Y:S02]  /*0e20*/  @!P0 LDC R9, c[0x0][0x10] ;  /* 0x00000400ff098b82 */ /* 0x000ea40000000800 */
[----:B--2---:R-:W-:Y:S01]  /*0e30*/  @!P0 IMAD R15, R15, R9, R8 ;  /* 0x000000090f0f8224 */ /* 0x004fe200078e0208 */
[----:B------:R-:W-:Y:S01]  /*0e40*/  IADD3 R8, R11, 0x3, RZ ;  /* 0x000000030b087810 */ /* 0x000fe20007ffe0ff */
[----:B0-----:R-:W-:Y:S01]  /*0e50*/  @!P2 FADD.FTZ R24, R24, R4 ;  /* 0x000000041818a221 */ /* 0x001fe20000010000 */
[----:B------:R-:W-:Y:S02]  /*0e60*/  @!P3 IMAD R4, R7, R6, RZ ;  /* 0x000000060704b224 */ /* 0x000fe400078e02ff */
[----:B------:R-:W-:Y:S01]  /*0e70*/  @!P2 FADD.FTZ R25, R25, R5 ;  /* 0x000000051919a221 */ /* 0x000fe20000010000 */
[----:B------:R-:W0:Y:S01]  /*0e80*/  @!P3 LDC.64 R6, c[0x0][0x248] ;  /* 0x00009200ff06bb82 */ /* 0x000e220000000a00 */
[----:B------:R-:W-:Y:S01]  /*0e90*/  ISETP.EQ.OR P2, PT, R8, UR5, P1 ;  /* 0x0000000508007c0c */ /* 0x000fe20008f42670 */
[----:B------:R-:W-:-:S05]  /*0ea0*/  @!P3 IMAD R4, R4, R10, RZ ;  /* 0x0000000a0404b224 */ /* 0x000fca00078e02ff */
[----:B------:R-:W-:Y:S02]  /*0eb0*/  @!P3 SHF.L.U32 R5, R4, 0x1, RZ ;  /* 0x000000010405b819 */ /* 0x000fe400000006ff */
[----:B------:R-:W-:-:S05]  /*0ec0*/  @!P0 LOP3.LUT R4, R2, 0x1, RZ, 0xc0, !PT ;  /* 0x0000000102048812 */ /* 0x000fca00078ec0ff */
[----:B------:R-:W-:Y:S01]  /*0ed0*/  @!P0 IMAD R9, R4, R9, RZ ;  /* 0x0000000904098224 */ /* 0x000fe200078e02ff */
[----:B------:R-:W-:Y:S01]  /*0ee0*/  @!P2 LOP3.LUT R14, R2, 0x1, RZ, 0xc0, !PT ;  /* 0x00000001020ea812 */ /* 0x000fe200078ec0ff */
[----:B0-----:R-:W-:Y:S02]  /*0ef0*/  @!P3 IMAD.WIDE R4, R5, 0x4, R6 ;  /* 0x000000040504b825 */ /* 0x001fe400078e0206 */
[----:B------:R-:W0:Y:S02]  /*0f00*/  @!P0 LDC.64 R6, c[0x0][0x248] ;  /* 0x00009200ff068b82 */ /* 0x000e240000000a00 */
[----:B------:R-:W-:-:S04]  /*0f10*/  @!P3 IMAD.WIDE.U32 R4, R13, 0x8, R4 ;  /* 0x000000080d04b825 */ /* 0x000fc800078e0004 */
[----:B------:R-:W-:Y:S02]  /*0f20*/  @!P0 IMAD R13, R9, R10, RZ ;  /* 0x0000000a090d8224 */ /* 0x000fe400078e02ff */
[----:B------:R-:W1:Y:S03]  /*0f30*/  @!P2 S2R R9, SR_CTAID.Y ;  /* 0x000000000009a919 */ /* 0x000e660000002600 */
[----:B------:R-:W-:Y:S01]  /*0f40*/  @!P0 SHF.L.U32 R13, R13, 0x1, RZ ;  /* 0x000000010d0d8819 */ /* 0x000fe200000006ff */
[----:B------:R-:W2:Y:S04]  /*0f50*/  @!P3 LDG.E.64 R4, desc[UR8][R4.64] ;  /* 0x000000080404b981 */ /* 0x000ea8000c1e1b00 */
        /* <DEDUP_REMOVED lines=22> */
.L_x_2889:
        /* <DEDUP_REMOVED lines=19> */
.L_x_2892:
[----:B------:R-:W-:Y:S05]  /*11f0*/  BSYNC B0 ;  /* 0x0000000000007941 */ /* 0x000fea0003800000 */
.L_x_2891:
        /* <DEDUP_REMOVED lines=24> */
[----:B-1----:R-:W-:Y:S02]  /*1380*/  @!P0 IMAD.WIDE R6, R15, 0x4, R6 ;  /* 0x000000040f068825 */ /* 0x002fe400078e0206 */
[----:B------:R-:W0:Y:S02]  /*1390*/  @!P2 LDG.E.64 R4, desc[UR8][R4.64] ;  /* 0x000000080404a981 */ /* 0x000e24000c1e1b00 */
[----:B------:R-:W-:-:S06]  /*13a0*/  @!P0 IMAD.WIDE.U32 R6, R9, 0x8, R6 ;  /* 0x0000000809068825 */ /* 0x000fcc00078e0006 */
[----:B------:R-:W2:Y:S01]  /*13b0*/  @!P0 LDG.E.64 R6, desc[UR8][R6.64] ;  /* 0x0000000806068981 */ /* 0x000ea2000c1e1b00 */
[----:B0-----:R-:W-:Y:S01]  /*13c0*/  @!P2 FADD.FTZ R24, R24, R4 ;  /* 0x000000041818a221 */ /* 0x001fe20000010000 */
[----:B------:R-:W-:-:S03]  /*13d0*/  @!P2 FADD.FTZ R25, R25, R5 ;  /* 0x000000051919a221 */ /* 0x000fc60000010000 */
[----:B--2---:R-:W-:Y:S01]  /*13e0*/  @!P0 FADD.FTZ R24, R24, R6 ;  /* 0x0000000618188221 */ /* 0x004fe20000010000 */
[----:B------:R-:W-:-:S07]  /*13f0*/  @!P0 FADD.FTZ R25, R25, R7 ;  /* 0x0000000719198221 */ /* 0x000fce0000010000 */
.L_x_2886:
        /* <DEDUP_REMOVED lines=9> */
[----:B------:R-:W-:Y:S01]  /*1490*/  SHF.R.S32.HI R5, RZ, 0x1f, R28 ;  /* 0x0000001fff057819 */ /* 0x000fe2000001141c */
[----:B------:R-:W-:Y:S01]  /*14a0*/  ULDC.64 UR14, c[0x0][0x230] ;  /* 0x00008c00000e7ab9 */ /* 0x000fe20000000a00 */
[----:B------:R-:W-:-:S02]  /*14b0*/  IADD3 R8, P2, R4, UR12, RZ ;  /* 0x0000000c04087c10 */ /* 0x000fc4000ff5e0ff */
[----:B------:R-:W-:Y:S02]  /*14c0*/  SHF.L.U64.HI R28, R28, 0x2, R5 ;  /* 0x000000021c1c7819 */ /* 0x000fe40000010205 */
[----:B------:R-:W-:Y:S02]  /*14d0*/  IADD3 R4, P3, R4, UR14, RZ ;  /* 0x0000000e04047c10 */ /* 0x000fe4000ff7e0ff */
[C---:B------:R-:W-:Y:S02]  /*14e0*/  IADD3.X R9, R28.reuse, UR13, RZ, P2, !PT ;  /* 0x0000000d1c097c10 */ /* 0x040fe400097fe4ff */
[----:B------:R-:W-:Y:S01]  /*14f0*/  IADD3.X R5, R28, UR15, RZ, P3, !PT ;  /* 0x0000000f1c057c10 */ /* 0x000fe20009ffe4ff */
        /* <DEDUP_REMOVED lines=11> */
[----:B-1----:R-:W-:-:S02]  /*15b0*/  SHF.R.U32.HI R11, RZ, 0x3, R27 ;  /* 0x00000003ff0b7819 */ /* 0x002fc4000001161b */
[----:B------:R-:W-:Y:S01]  /*15c0*/  ISETP.NE.AND P2, PT, RZ, UR10, PT ;  /* 0x0000000aff007c0c */ /* 0x000fe2000bf45270 */
[----:B------:R-:W1:Y:S01]  /*15d0*/  LDS.64 R28, [UR6+0x50] ;  /* 0x00005006ff1c7984 */ /* 0x000e620008000a00 */
[----:B------:R-:W-:Y:S01]  /*15e0*/  ULDC.64 UR6, c[0x0][0x278] ;  /* 0x00009e0000067ab9 */ /* 0x000fe20000000a00 */
[----:B--2---:R-:W-:Y:S01]  /*15f0*/  HFMA2.MMA R8, -RZ, RZ, 1.875, 0 ;  /* 0x3f800000ff087435 */ /* 0x004fe200000001ff */
[----:B-1----:R-:W-:-:S04]  /*1600*/  FMUL.FTZ R28, R28, UR11 ;  /* 0x0000000b1c1c7c20 */ /* 0x002fc80008410000 */
[C---:B------:R-:W-:Y:S01]  /*1610*/  FMUL.FTZ R14, R28.reuse, R28 ;  /* 0x0000001c1c0e7220 */ /* 0x040fe20000410000 */
[C---:B------:R-:W-:Y:S01]  /*1620*/  FADD.FTZ R9, -R28.reuse, R20 ;  /* 0x000000141c097221 */ /* 0x040fe20000010100 */
[C---:B------:R-:W-:Y:S01]  /*1630*/  FADD.FTZ R21, -R28.reuse, R21 ;  /* 0x000000151c157221 */ /* 0x040fe20000010100 */
[----:B------:R-:W-:Y:S01]  /*1640*/  FADD.FTZ R23, -R28, R23 ;  /* 0x000000171c177221 */ /* 0x000fe20000010100 */
[----:B------:R-:W-:-:S05]  /*1650*/  FFMA.FTZ R14, R29, UR11, -R14 ;  /* 0x0000000b1d0e7c23 */ /* 0x000fca000801080e */
[----:B------:R-:W-:-:S13]  /*1660*/  FSETP.GTU.FTZ.AND P0, PT, R14, RZ, PT ;  /* 0x000000ff0e00720b */ /* 0x000fda0003f1c000 */
[----:B------:R-:W1:Y:S02]  /*1670*/  @P0 LDC R15, c[0x0][0x238] ;  /* 0x00008e00ff0f0b82 */ /* 0x000e640000000800 */
[----:B-1----:R-:W-:Y:S01]  /*1680*/  @P0 FADD.FTZ R10, R14, R15 ;  /* 0x0000000f0e0a0221 */ /* 0x002fe20000010000 */
[----:B0-----:R-:W-:Y:S02]  /*1690*/  IMAD R14, R24, UR5, R11 ;  /* 0x00000005180e7c24 */ /* 0x001fe4000f8e020b */
[----:B------:R-:W-:Y:S01]  /*16a0*/  FADD.FTZ R11, -R28, R22 ;  /* 0x000000161c0b7221 */ /* 0x000fe20000010100 */
[----:B------:R-:W0:Y:S02]  /*16b0*/  @P0 MUFU.RSQ R8, R10 ;  /* 0x0000000a00080308 */ /* 0x000e240000001400 */
[C---:B------:R-:W-:Y:S02]  /*16c0*/  IADD3 R12, R14.reuse, 0x20, RZ ;  /* 0x000000200e0c7810 */ /* 0x040fe40007ffe0ff */
[----:B------:R-:W-:-:S02]  /*16d0*/  ISETP.GE.U32.AND P0, PT, R14, UR6, PT ;  /* 0x000000060e007c0c */ /* 0x000fc4000bf06070 */
[----:B------:R-:W-:Y:S02]  /*16e0*/  SHF.R.S32.HI R15, RZ, 0x1f, R14 ;  /* 0x0000001fff0f7819 */ /* 0x000fe4000001140e */
[----:B------:R-:W-:Y:S02]  /*16f0*/  ISETP.GE.U32.AND P1, PT, R12, UR6, PT ;  /* 0x000000060c007c0c */ /* 0x000fe4000bf26070 */
[----:B------:R-:W-:Y:S02]  /*1700*/  SHF.R.S32.HI R13, RZ, 0x1f, R12 ;  /* 0x0000001fff0d7819 */ /* 0x000fe4000001140c */
[----:B------:R-:W-:Y:S02]  /*1710*/  ISETP.GE.AND.EX P0, PT, R15, UR7, PT, P0 ;  /* 0x000000070f007c0c */ /* 0x000fe4000bf06300 */
[----:B------:R-:W-:Y:S02]  /*1720*/  ISETP.GE.AND.EX P1, PT, R13, UR7, PT, P1 ;  /* 0x000000070d007c0c */ /* 0x000fe4000bf26310 */
[----:B------:R-:W-:Y:S01]  /*1730*/  ISETP.GT.U32.OR P0, PT, R27, 0xff, P0 ;  /* 0x000000ff1b00780c */ /* 0x000fe20000704470 */
[-C--:B0-----:R-:W-:Y:S01]  /*1740*/  FMUL.FTZ R9, R9, R8.reuse ;  /* 0x0000000809097220 */ /* 0x081fe20000410000 */
[-C--:B------:R-:W-:Y:S01]  /*1750*/  FMUL.FTZ R11, R11, R8.reuse ;  /* 0x000000080b0b7220 */ /* 0x080fe20000410000 */
[-C--:B------:R-:W-:Y:S01]  /*1760*/  FMUL.FTZ R22, R23, R8.reuse ;  /* 0x0000000817167220 */ /* 0x080fe20000410000 */
[----:B------:R-:W-:Y:S01]  /*1770*/  FMUL.FTZ R20, R21, R8 ;  /* 0x0000000815147220 */ /* 0x000fe20000410000 */
[----:B------:R-:W-:Y:S01]  /*1780*/  ISETP.GT.U32.OR P1, PT, R27, 0xff, P1 ;  /* 0x000000ff1b00780c */ /* 0x000fe20000f24470 */
[C-C-:B---3--:R-:W-:Y:S01]  /*1790*/  FFMA.FTZ R10, R6.reuse, R9, R4.reuse ;  /* 0x00000009060a7223 */ /* 0x148fe20000010004 */
[----:B------:R-:W-:Y:S01]  /*17a0*/  FFMA.FTZ R8, R6, R11, R4 ;  /* 0x0000000b06087223 */ /* 0x000fe20000010004 */
        /* <DEDUP_REMOVED lines=13> */
.L_x_2893:
[----:B------:R-:W-:Y:S04]  /*1880*/  BSSY B0, `(.L_x_2894) ;  /* 0x000000d000007945 */ /* 0x000fe80003800000 */
[----:B------:R-:W-:Y:S05]  /*1890*/  @P0 BRA `(.L_x_2895) ;  /* 0x00000000002c0947 */ /* 0x000fea0003800000 */
[----:B------:R-:W-:Y:S01]  /*18a0*/  ULDC.64 UR6, c[0x0][0x270] ;  /* 0x00009c0000067ab9 */ /* 0x000fe20000000a00 */
[----:B------:R-:W-:Y:S01]  /*18b0*/  MOV R4, R16 ;  /* 0x0000001000047202 */ /* 0x000fe20000000f00 */
        /* <DEDUP_REMOVED lines=8> */
[----:B------:R0:W-:Y:S02]  /*1940*/  STG.E.64 desc[UR8][R6.64], R10 ;  /* 0x0000000a06007986 */ /* 0x0001e4000c101b08 */
.L_x_2895:
[----:B------:R-:W-:Y:S05]  /*1950*/  BSYNC B0 ;  /* 0x0000000000007941 */ /* 0x000fea0003800000 */
.L_x_2894:
        /* <DEDUP_REMOVED lines=11> */
.L_x_2896:
[----:B------:R-:W-:Y:S04]  /*1a10*/  BSSY B0, `(.L_x_2897) ;  /* 0x000000c000007945 */ /* 0x000fe80003800000 */
[----:B------:R-:W-:Y:S05]  /*1a20*/  @P1 BRA `(.L_x_2898) ;  /* 0x0000000000281947 */ /* 0x000fea0003800000 */
[----:B------:R-:W-:Y:S01]  /*1a30*/  ULDC.64 UR6, c[0x0][0x270] ;  /* 0x00009c0000067ab9 */ /* 0x000fe20000000a00 */
[----:B------:R-:W-:Y:S01]  /*1a40*/  MOV R17, R19 ;  /* 0x0000001300117202 */ /* 0x000fe20000000f00 */
[----:B------:R-:W-:Y:S02]  /*1a50*/  IMAD R13, R13, UR6, RZ ;  /* 0x000000060d0d7c24 */ /* 0x000fe4000f8e02ff */
[----:B------:R-:W-:-:S04]  /*1a60*/  IMAD.WIDE.U32 R16, R12, UR6, R16 ;  /* 0x000000060c107c25 */ /* 0x000fc8000f8e0010 */
[----:B------:R-:W-:Y:S01]  /*1a70*/  IMAD R13, R12, UR7, R13 ;  /* 0x000000070c0d7c24 */ /* 0x000fe2000f8e020d */
[----:B------:R-:W-:Y:S02]  /*1a80*/  ULDC.64 UR6, c[0x0][0x210] ;  /* 0x0000840000067ab9 */ /* 0x000fe40000000a00 */
[----:B------:R-:W-:Y:S02]  /*1a90*/  LEA R4, P0, R16, UR6, 0x2 ;  /* 0x0000000610047c11 */ /* 0x000fe4000f8010ff */
[----:B------:R-:W-:-:S04]  /*1aa0*/  IADD3 R13, R17, R13, RZ ;  /* 0x0000000d110d7210 */ /* 0x000fc80007ffe0ff */
[----:B------:R-:W-:-:S05]  /*1ab0*/  LEA.HI.X R5, R16, UR7, R13, 0x2, P0 ;  /* 0x0000000710057c11 */ /* 0x000fca00080f140d */
[----:B------:R1:W-:Y:S02]  /*1ac0*/  STG.E.64 desc[UR8][R4.64], R8 ;  /* 0x0000000804007986 */ /* 0x0003e4000c101b08 */
.L_x_2898:
[----:B------:R-:W-:Y:S05]  /*1ad0*/  BSYNC B0 ;  /* 0x0000000000007941 */ /* 0x000fea0003800000 */
.L_x_2897:
[----:B-1----:R-:W1:Y:S01]  /*1ae0*/  LDC R4, c[0x0][0x10] ;  /* 0x00000400ff047b82 */ /* 0x002e620000000800 */
[----:B------:R-:W-:Y:S02]  /*1af0*/  IADD3 R2, R2, 0x1, RZ ;  /* 0x0000000102027810 */ /* 0x000fe40007ffe0ff */
[----:B-1----:R-:W-:-:S04]  /*1b00*/  IADD3 R3, R4, R3, RZ ;  /* 0x0000000304037210 */ /* 0x002fc80007ffe0ff */
[----:B------:R-:W-:-:S13]  /*1b10*/  ISETP.GE.AND P0, PT, R3, UR4, PT ;  /* 0x0000000403007c0c */ /* 0x000fda000bf06270 */
[----:B------:R-:W-:Y:S05]  /*1b20*/  @!P0 BRA `(.L_x_2899) ;  /* 0xffffffe400808947 */ /* 0x000fea000383ffff */
[----:B------:R-:W-:Y:S05]  /*1b30*/  EXIT ;  /* 0x000000000000794d */ /* 0x000fea0003800000 */
.L_x_2900:
        /* <DEDUP_REMOVED lines=12> */
.L_x_3356:


//--------------------- .text._Z35group_norm_nhwc_fwd_one_pass_kernelI11Fp32IOFp32WLi128ELi16ELi256EEv26Group_norm_nhwc_fwd_params --------------------------
	.section	.text._Z35group_norm_nhwc_fwd_one_pass_kernelI11Fp32IOFp32WLi128ELi16ELi256EEv26Group_norm_nhwc_fwd_params,"ax",@progbits
	.align	128
        .global         _Z35group_norm_nhwc_fwd_one_pass_kernelI11Fp32IOFp32WLi128ELi16ELi256EEv26Group_norm_nhwc_fwd_params
        .type           _Z35group_norm_nhwc_fwd_one_pass_kernelI11Fp32IOFp32WLi128ELi16ELi256EEv26Group_norm_nhwc_fwd_params,@function
        .size           _Z35group_norm_nhwc_fwd_one_pass_kernelI11Fp32IOFp32WLi128ELi16ELi256EEv26Group_norm_nhwc_fwd_params,(.L_x_3357 - _Z35group_norm_nhwc_fwd_one_pass_kernelI11Fp32IOFp32WLi128ELi16ELi256EEv26Group_norm_nhwc_fwd_params)
        .other          _Z35group_norm_nhwc_fwd_one_pass_kernelI11Fp32IOFp32WLi128ELi16ELi256EEv26Group_norm_nhwc_fwd_params,@"STO_CUDA_ENTRY STV_DEFAULT"
_Z35group_norm_nhwc_fwd_one_pass_kernelI11Fp32IOFp32WLi128ELi16ELi256EEv26Group_norm_nhwc_fwd_params:
.text._Z35group_norm_nhwc_fwd_one_pass_kernelI11Fp32IOFp32WLi128ELi16ELi256EEv26Group_norm_nhwc_fwd_params:
        /* <DEDUP_REMOVED lines=8> */
[----:B------:R-:W-:Y:S01]  /*0080*/  HFMA2.MMA R0, -RZ, RZ, 0, 0 ;  /* 0x00000000ff007435 */ /* 0x000fe200000001ff */
[----:B------:R-:W-:-:S10]  /*0090*/  ULDC.64 UR8, c[0x0][0x208] ;  /* 0x0000820000087ab9 */ /* 0x000fd40000000a00 */
.L_x_2922:
[----:B-12---:R-:W1:Y:S01]  /*00a0*/  LDC R11, c[0x0][0x288] ;  /* 0x0000a200ff0b7b82 */ /* 0x006e620000000800 */
[----:B0-----:R-:W-:Y:S01]  /*00b0*/  SHF.R.U32.HI R17, RZ, 0x3, R3 ;  /* 0x00000003ff117819 */ /* 0x001fe20000011603 */
[----:B------:R-:W-:Y:S01]  /*00c0*/  ULDC.64 UR10, c[0x0][0x278] ;  /* 0x00009e00000a7ab9 */ /* 0x000fe20000000a00 */
[----:B------:R-:W-:-:S05]  /*00d0*/  ULDC.64 UR6, c[0x0][0x280] ;  /* 0x0000a00000067ab9 */ /* 0x000fca0000000a00 */
[----:B------:R-:W0:Y:S01]  /*00e0*/  S2UR UR5, SR_CTAID.X ;  /* 0x00000000000579c3 */ /* 0x000e220000002500 */
[----:B-1----:R-:W-:-:S04]  /*00f0*/  IABS R7, R11 ;  /* 0x0000000b00077213 */ /* 0x002fc80000000000 */
        /* <DEDUP_REMOVED lines=8> */
[----:B------:R-:W-:Y:S02]  /*0180*/  IMAD.HI.U32 R5, R5, R9, R4 ;  /* 0x0000000905057227 */ /* 0x000fe400078e0004 */
[----:B------:R-:W0:Y:S04]  /*0190*/  LDC R4, c[0x0][0x294] ;  /* 0x0000a500ff047b82 */ /* 0x000e280000000800 */
[----:B------:R-:W-:-:S05]  /*01a0*/  IMAD.HI.U32 R5, R5, R8, RZ ;  /* 0x0000000805057227 */ /* 0x000fca00078e00ff */
[----:B------:R-:W-:-:S05]  /*01b0*/  IADD3 R6, -R5, RZ, RZ ;  /* 0x000000ff05067210 */ /* 0x000fca0007ffe1ff */
[----:B------:R-:W-:-:S05]  /*01c0*/  IMAD R6, R7, R6, R8 ;  /* 0x0000000607067224 */ /* 0x000fca00078e0208 */
[----:B------:R-:W-:Y:S01]  /*01d0*/  ISETP.GT.U32.AND P1, PT, R7, R6, PT ;  /* 0x000000060700720c */ /* 0x000fe20003f24070 */
[----:B0-----:R-:W-:Y:S01]  /*01e0*/  IMAD R17, R4, UR5, R17 ;  /* 0x0000000504117c24 */ /* 0x001fe2000f8e0211 */
[----:B------:R-:W-:-:S04]  /*01f0*/  SHF.L.U32 R4, R3, 0x1, RZ ;  /* 0x0000000103047819 */ /* 0x000fc800000006ff */
[C---:B------:R-:W-:Y:S02]  /*0200*/  IADD3 R10, R17.reuse, 0x20, RZ ;  /* 0x00000020110a7810 */ /* 0x040fe40007ffe0ff */
[----:B------:R-:W-:-:S05]  /*0210*/  IADD3 R22, R17, 0x40, RZ ;  /* 0x0000004011167810 */ /* 0x000fca0007ffe0ff */
[-C--:B------:R-:W-:Y:S02]  /*0220*/  @!P1 IADD3 R6, R6, -R7.reuse, RZ ;  /* 0x8000000706069210 */ /* 0x080fe40007ffe0ff */
[----:B------:R-:W-:Y:S02]  /*0230*/  @!P1 IADD3 R5, R5, 0x1, RZ ;  /* 0x0000000105059810 */ /* 0x000fe40007ffe0ff */
[----:B------:R-:W-:Y:S02]  /*0240*/  ISETP.GE.U32.AND P0, PT, R6, R7, PT ;  /* 0x000000070600720c */ /* 0x000fe40003f06070 */
[----:B------:R-:W-:Y:S02]  /*0250*/  LOP3.LUT R6, R2, R11, RZ, 0x3c, !PT ;  /* 0x0000000b02067212 */ /* 0x000fe400078e3cff */
[----:B------:R-:W-:Y:S02]  /*0260*/  SHF.R.S32.HI R7, RZ, 0x1f, R17 ;  /* 0x0000001fff077819 */ /* 0x000fe40000011411 */
[----:B------:R-:W-:-:S02]  /*0270*/  ISETP.GE.AND P2, PT, R6, RZ, PT ;  /* 0x000000ff0600720c */ /* 0x000fc40003f46270 */
[----:B------:R-:W-:Y:S02]  /*0280*/  ISETP.NE.AND P1, PT, R11, RZ, PT ;  /* 0x000000ff0b00720c */ /* 0x000fe40003f25270 */
[----:B------:R-:W-:Y:S02]  /*0290*/  SHF.R.S32.HI R23, RZ, 0x1f, R10 ;  /* 0x0000001fff177819 */ /* 0x000fe4000001140a */
[----:B------:R-:W-:Y:S02]  /*02a0*/  LOP3.LUT R29, R4, 0xe, RZ, 0xc0, !PT ;  /* 0x0000000e041d7812 */ /* 0x000fe400078ec0ff */
[----:B------:R-:W-:Y:S02]  /*02b0*/  @P0 IADD3 R5, R5, 0x1, RZ ;  /* 0x0000000105050810 */ /* 0x000fe40007ffe0ff */
[C---:B------:R-:W-:Y:S02]  /*02c0*/  ISETP.GE.U32.AND P0, PT, R17.reuse, UR10, PT ;  /* 0x0000000a11007c0c */ /* 0x040fe4000bf06070 */
[----:B------:R-:W-:-:S02]  /*02d0*/  IADD3 R8, R17, 0x60, RZ ;  /* 0x0000006011087810 */ /* 0x000fc40007ffe0ff */
[----:B------:R-:W-:Y:S02]  /*02e0*/  ISETP.GE.AND.EX P0, PT, R7, UR11, PT, P0 ;  /* 0x0000000b07007c0c */ /* 0x000fe4000bf06300 */
[----:B------:R-:W-:Y:S02]  /*02f0*/  @!P2 IADD3 R5, -R5, RZ, RZ ;  /* 0x000000ff0505a210 */ /* 0x000fe40007ffe1ff */
[----:B------:R-:W-:Y:S02]  /*0300*/  ISETP.GT.U32.OR P0, PT, R3, 0xff, P0 ;  /* 0x000000ff0300780c */ /* 0x000fe40000704470 */
[----:B------:R-:W-:Y:S02]  /*0310*/  @!P1 LOP3.LUT R5, RZ, R11, RZ, 0x33, !PT ;  /* 0x0000000bff059212 */ /* 0x000fe400078e33ff */
[----:B------:R-:W-:Y:S02]  /*0320*/  ISETP.GE.U32.AND P1, PT, R10, UR10, PT ;  /* 0x0000000a0a007c0c */ /* 0x000fe4000bf26070 */
[----:B------:R-:W-:-:S02]  /*0330*/  IADD3 R9, -R5, RZ, RZ ;  /* 0x000000ff05097210 */ /* 0x000fc40007ffe1ff */
[----:B------:R-:W-:Y:S02]  /*0340*/  ISETP.GE.U32.AND P2, PT, R22, UR10, PT ;  /* 0x0000000a16007c0c */ /* 0x000fe4000bf46070 */
[----:B------:R-:W-:Y:S01]  /*0350*/  ISETP.GE.AND.EX P1, PT, R23, UR11, PT, P1 ;  /* 0x0000000b17007c0c */ /* 0x000fe2000bf26310 */
[----:B------:R-:W-:Y:S01]  /*0360*/  IMAD R28, R11, R9, R2 ;  /* 0x000000090b1c7224 */ /* 0x000fe200078e0202 */
[----:B------:R-:W-:Y:S01]  /*0370*/  SHF.R.S32.HI R11, RZ, 0x1f, R22 ;  /* 0x0000001fff0b7819 */ /* 0x000fe20000011416 */
[----:B------:R-:W0:Y:S01]  /*0380*/  @!P0 LDC.64 R14, c[0x0][0x270] ;  /* 0x00009c00ff0e8b82 */ /* 0x000e220000000a00 */
[----:B------:R-:W-:Y:S02]  /*0390*/  SHF.R.S32.HI R4, RZ, 0x1f, R5 ;  /* 0x0000001fff047819 */ /* 0x000fe40000011405 */
[----:B------:R-:W-:Y:S02]  /*03a0*/  ISETP.GE.AND.EX P2, PT, R11, UR11, PT, P2 ;  /* 0x0000000b0b007c0c */ /* 0x000fe4000bf46320 */
[----:B------:R-:W-:Y:S01]  /*03b0*/  LEA R28, R28, R29, 0x4 ;  /* 0x0000001d1c1c7211 */ /* 0x000fe200078e20ff */
[----:B------:R-:W-:Y:S01]  /*03c0*/  IMAD R4, R4, UR6, RZ ;  /* 0x0000000604047c24 */ /* 0x000fe2000f8e02ff */
[C---:B------:R-:W-:Y:S01]  /*03d0*/  ISETP.GT.U32.OR P1, PT, R3.reuse, 0xff, P1 ;  /* 0x000000ff0300780c */ /* 0x040fe20000f24470 */
[----:B------:R-:W1:Y:S01]  /*03e0*/  @!P0 LDC.64 R12, c[0x0][0x220] ;  /* 0x00008800ff0c8b82 */ /* 0x000e620000000a00 */
[----:B------:R-:W-:Y:S01]  /*03f0*/  ISETP.GT.U32.OR P2, PT, R3, 0xff, P2 ;  /* 0x000000ff0300780c */ /* 0x000fe20001744470 */
[----:B------:R-:W-:Y:S01]  /*0400*/  IMAD R21, R5, UR7, R4 ;  /* 0x0000000705157c24 */ /* 0x000fe2000f8e0204 */
[----:B------:R-:W-:-:S02]  /*0410*/  SHF.R.S32.HI R29, RZ, 0x1f, R28 ;  /* 0x0000001fff1d7819 */ /* 0x000fc4000001141c */
[----:B------:R-:W-:Y:S02]  /*0420*/  ISETP.GE.U32.AND P3, PT, R8, UR10, PT ;  /* 0x0000000a08007c0c */ /* 0x000fe4000bf66070 */
[----:B------:R-:W-:Y:S01]  /*0430*/  SHF.R.S32.HI R9, RZ, 0x1f, R8 ;  /* 0x0000001fff097819 */ /* 0x000fe20000011408 */
[----:B------:R-:W-:-:S03]  /*0440*/  IMAD.WIDE.U32 R4, R5, UR6, R28 ;  /* 0x0000000605047c25 */ /* 0x000fc6000f8e001c */
[----:B------:R-:W-:Y:S01]  /*0450*/  ISETP.GE.AND.EX P3, PT, R9, UR11, PT, P3 ;  /* 0x0000000b09007c0c */ /* 0x000fe2000bf66330 */
[----:B------:R-:W2:Y:S01]  /*0460*/  @!P1 LDC.64 R18, c[0x0][0x270] ;  /* 0x00009c00ff129b82 */ /* 0x000ea20000000a00 */
[----:B------:R-:W-:Y:S02]  /*0470*/  @!P1 MOV R24, R4 ;  /* 0x0000000400189202 */ /* 0x000fe40000000f00 */
[----:B------:R-:W-:Y:S01]  /*0480*/  ISETP.GT.U32.OR P3, PT, R3, 0xff, P3 ;  /* 0x000000ff0300780c */ /* 0x000fe20001f64470 */
[----:B0-----:R-:W-:Y:S01]  /*0490*/  @!P0 IMAD R6, R7, R14, RZ ;  /* 0x0000000e07068224 */ /* 0x001fe200078e02ff */
[----:B------:R-:W-:-:S03]  /*04a0*/  IADD3 R7, R5, R21, RZ ;  /* 0x0000001505077210 */ /* 0x000fc60007ffe0ff */
[----:B------:R-:W0:Y:S01]  /*04b0*/  @!P2 LDC.64 R20, c[0x0][0x270] ;  /* 0x00009c00ff14ab82 */ /* 0x000e220000000a00 */
[----:B------:R-:W-:Y:S01]  /*04c0*/  @!P0 IMAD R15, R17, R15, R6 ;  /* 0x0000000f110f8224 */ /* 0x000fe200078e0206 */
[----:B------:R-:W-:Y:S02]  /*04d0*/  @!P0 MOV R6, R4 ;  /* 0x0000000400068202 */ /* 0x000fe40000000f00 */
[----:B------:R-:W-:-:S03]  /*04e0*/  @!P1 MOV R25, R7 ;  /* 0x0000000700199202 */ /* 0x000fc60000000f00 */
[----:B------:R-:W-:-:S05]  /*04f0*/  @!P0 IMAD.WIDE.U32 R16, R17, R14, R6 ;  /* 0x0000000e11108225 */ /* 0x000fca00078e0006 */
[----:B------:R-:W-:Y:S02]  /*0500*/  @!P0 IADD3 R17, R17, R15, RZ ;  /* 0x0000000f11118210 */ /* 0x000fe40007ffe0ff */
[C---:B-1----:R-:W-:Y:S01]  /*0510*/  @!P0 LEA R26, P4, R16.reuse, R12, 0x2 ;  /* 0x0000000c101a8211 */ /* 0x042fe200078810ff */
[----:B------:R-:W1:Y:S01]  /*0520*/  @!P1 LDC.64 R14, c[0x0][0x220] ;  /* 0x00008800ff0e9b82 */ /* 0x000e620000000a00 */
[-C--:B--2---:R-:W-:Y:S02]  /*0530*/  @!P1 IMAD R23, R23, R18.reuse, RZ ;  /* 0x0000001217179224 */ /* 0x084fe400078e02ff */
[----:B------:R-:W-:Y:S01]  /*0540*/  @!P0 LEA.HI.X R27, R16, R13, R17, 0x2, P4 ;  /* 0x0000000d101b8211 */ /* 0x000fe200020f1411 */
[----:B------:R-:W-:-:S04]  /*0550*/  @!P1 IMAD.WIDE.U32 R24, R10, R18, R24 ;  /* 0x000000120a189225 */ /* 0x000fc800078e0018 */
[----:B------:R-:W2:Y:S01]  /*0560*/  @!P2 LDC.64 R16, c[0x0][0x220] ;  /* 0x00008800ff10ab82 */ /* 0x000ea20000000a00 */
[----:B0-----:R-:W-:Y:S02]  /*0570*/  @!P2 IMAD R11, R11, R20, RZ ;  /* 0x000000140b0ba224 */ /* 0x001fe400078e02ff */
[----:B------:R-:W-:Y:S01]  /*0580*/  @!P1 IMAD R19, R10, R19, R23 ;  /* 0x000000130a139224 */ /* 0x000fe200078e0217 */
[----:B------:R-:W-:Y:S01]  /*0590*/  @!P2 MOV R10, R4 ;  /* 0x00000004000aa202 */ /* 0x000fe20000000f00 */
[C---:B------:R-:W-:Y:S01]  /*05a0*/  @!P2 IMAD R21, R22.reuse, R21, R11 ;  /* 0x000000151615a224 */ /* 0x040fe200078e020b */
[----:B------:R-:W-:Y:S02]  /*05b0*/  @!P2 MOV R11, R7 ;  /* 0x00000007000ba202 */ /* 0x000fe40000000f00 */
[----:B------:R-:W0:Y:S01]  /*05c0*/  @!P3 LDC.64 R12, c[0x0][0x270] ;  /* 0x00009c00ff0cbb82 */ /* 0x000e220000000a00 */
[----:B------:R-:W-:Y:S01]  /*05d0*/  @!P1 IADD3 R19, R25, R19, RZ ;  /* 0x0000001319139210 */ /* 0x000fe20007ffe0ff */
[----:B------:R-:W-:-:S06]  /*05e0*/  @!P2 IMAD.WIDE.U32 R22, R22, R20, R10 ;  /* 0x000000141616a225 */ /* 0x000fcc00078e000a */
[----:B------:R-:W3:Y:S01]  /*05f0*/  @!P3 LDC.64 R10, c[0x0][0x220] ;  /* 0x00008800ff0abb82 */ /* 0x000ee20000000a00 */
[C---:B-1----:R-:W-:Y:S02]  /*0600*/  @!P1 LEA R14, P4, R24.reuse, R14, 0x2 ;  /* 0x0000000e180e9211 */ /* 0x042fe400078810ff */
[----:B------:R-:W-:Y:S02]  /*0610*/  @!P2 IADD3 R18, R23, R21, RZ ;  /* 0x000000151712a210 */ /* 0x000fe40007ffe0ff */
[----:B------:R-:W-:Y:S02]  /*0620*/  CS2R R20, SRZ ;  /* 0x0000000000147805 */ /* 0x000fe4000001ff00 */
[----:B------:R-:W-:Y:S02]  /*0630*/  @!P1 LEA.HI.X R15, R24, R15, R19, 0x2, P4 ;  /* 0x0000000f180f9211 */ /* 0x000fe400020f1413 */
[----:B------:R-:W-:Y:S02]  /*0640*/  @!P3 MOV R19, R7 ;  /* 0x000000070013b202 */ /* 0x000fe40000000f00 */
[C---:B--2---:R-:W-:Y:S01]  /*0650*/  @!P2 LEA R16, P5, R22.reuse, R16, 0x2 ;  /* 0x000000101610a211 */ /* 0x044fe200078a10ff */
[----:B------:R1:W2:Y:S03]  /*0660*/  @!P0 LDG.E.64 R20, desc[UR8][R26.64] ;  /* 0x000000081a148981 */ /* 0x0002a6000c1e1b00 */
[----:B------:R-:W-:-:S02]  /*0670*/  @!P2 LEA.HI.X R17, R22, R17, R18, 0x2, P5 ;  /* 0x000000111611a211 */ /* 0x000fc400028f1412 */
[----:B------:R-:W-:Y:S01]  /*0680*/  @!P3 MOV R18, R4 ;  /* 0x000000040012b202 */ /* 0x000fe20000000f00 */
[----:B0-----:R-:W-:Y:S01]  /*0690*/  @!P3 IMAD R9, R9, R12, RZ ;  /* 0x0000000c0909b224 */ /* 0x001fe200078e02ff */
[----:B------:R-:W-:-:S03]  /*06a0*/  CS2R R22, SRZ ;  /* 0x0000000000167805 */ /* 0x000fc6000001ff00 */
[C---:B------:R-:W-:Y:S02]  /*06b0*/  @!P3 IMAD R13, R8.reuse, R13, R9 ;  /* 0x0000000d080db224 */ /* 0x040fe400078e0209 */
[----:B------:R-:W-:Y:S01]  /*06c0*/  @!P3 IMAD.WIDE.U32 R18, R8, R12, R18 ;  /* 0x0000000c0812b225 */ /* 0x000fe200078e0012 */
[----:B------:R-:W-:Y:S01]  /*06d0*/  CS2R R24, SRZ ;  /* 0x0000000000187805 */ /* 0x000fe2000001ff00 */
[----:B------:R-:W4:Y:S03]  /*06e0*/  @!P1 LDG.E.64 R22, desc[UR8][R14.64] ;  /* 0x000000080e169981 */ /* 0x000f26000c1e1b00 */
[----:B------:R-:W-:Y:S02]  /*06f0*/  @!P3 IADD3 R13, R19, R13, RZ ;  /* 0x0000000d130db210 */ /* 0x000fe40007ffe0ff */
[C---:B---3--:R-:W-:Y:S02]  /*0700*/  @!P3 LEA R10, P0, R18.reuse, R10, 0x2 ;  /* 0x0000000a120ab211 */ /* 0x048fe400078010ff */
[----:B-1----:R-:W-:Y:S01]  /*0710*/  CS2R R26, SRZ ;  /* 0x00000000001a7805 */ /* 0x002fe2000001ff00 */
[----:B------:R-:W3:Y:S01]  /*0720*/  @!P2 LDG.E.64 R24, desc[UR8][R16.64] ;  /* 0x000000081018a981 */ /* 0x000ee2000c1e1b00 */
[----:B------:R-:W-:-:S05]  /*0730*/  @!P3 LEA.HI.X R11, R18, R11, R13, 0x2, P0 ;  /* 0x0000000b120bb211 */ /* 0x000fca00000f140d */
[----:B------:R0:W5:Y:S01]  /*0740*/  @!P3 LDG.E.64 R26, desc[UR8][R10.64] ;  /* 0x000000080a1ab981 */ /* 0x000162000c1e1b00 */
[----:B------:R-:W1:Y:S02]  /*0750*/  S2R R8, SR_LANEID ;  /* 0x0000000000087919 */ /* 0x000e640000000000 */
[C---:B-1----:R-:W-:Y:S01]  /*0760*/  ISETP.GT.AND P0, PT, R8.reuse, 0x1e, PT ;  /* 0x0000001e0800780c */ /* 0x042fe20003f04270 */
[----:B------:R-:W1:Y:S01]  /*0770*/  S2UR UR7, SR_CgaCtaId ;  /* 0x00000000000779c3 */ /* 0x000e620000008800 */
[----:B------:R-:W-:Y:S01]  /*0780*/  UMOV UR6, 0x400 ;  /* 0x0000040000067882 */ /* 0x000fe20000000000 */
[----:B------:R-:W-:Y:S02]  /*0790*/  ISETP.NE.AND P1, PT, R8, RZ, PT ;  /* 0x000000ff0800720c */ /* 0x000fe40003f25270 */
[----:B------:R-:W-:Y:S01]  /*07a0*/  ISETP.NE.AND P2, PT, R3, RZ, PT ;  /* 0x000000ff0300720c */ /* 0x000fe20003f45270 */
[----:B------:R-:W-:Y:S01]  /*07b0*/  BSSY B0, `(.L_x_2901) ;  /* 0x000004a000007945 */ /* 0x000fe20003800000 */
[----:B-1----:R-:W-:Y:S01]  /*07c0*/  ULEA UR6, UR7, UR6, 0x18 ;  /* 0x0000000607067291 */ /* 0x002fe2000f8ec03f */
[----:B--2---:R-:W-:Y:S01]  /*07d0*/  FMUL.FTZ R13, R21, R21 ;  /* 0x00000015150d7220 */ /* 0x004fe20000410000 */
[----:B------:R-:W-:-:S03]  /*07e0*/  FADD.FTZ R9, R20, R21 ;  /* 0x0000001514097221 */ /* 0x000fc60000010000 */
[----:B------:R-:W-:Y:S01]  /*07f0*/  FFMA.FTZ R13, R20, R20, R13 ;  /* 0x00000014140d7223 */ /* 0x000fe2000001000d */
[----:B------:R-:W-:-:S03]  /*0800*/  FADD.FTZ R9, RZ, R9 ;  /* 0x00000009ff097221 */ /* 0x000fc60000010000 */
[----:B------:R-:W-:Y:S01]  /*0810*/  FADD.FTZ R13, RZ, R13 ;  /* 0x0000000dff0d7221 */ /* 0x000fe20000010000 */
[----:B----4-:R-:W-:Y:S01]  /*0820*/  FMUL.FTZ R19, R23, R23 ;  /* 0x0000001717137220 */ /* 0x010fe20000410000 */
[----:B------:R-:W-:-:S03]  /*0830*/  FADD.FTZ R12, R22, R23 ;  /* 0x00000017160c7221 */ /* 0x000fc60000010000 */
[----:B------:R-:W-:Y:S01]  /*0840*/  FFMA.FTZ R14, R22, R22, R19 ;  /* 0x00000016160e7223 */ /* 0x000fe20000010013 */
[----:B---3--:R-:W-:Y:S01]  /*0850*/  FMUL.FTZ R15, R25, R25 ;  /* 0x00000019190f7220 */ /* 0x008fe20000410000 */
[----:B------:R-:W-:Y:S01]  /*0860*/  FADD.FTZ R9, R9, R12 ;  /* 0x0000000c09097221 */ /* 0x000fe20000010000 */
[C---:B0-----:R-:W-:Y:S01]  /*0870*/  FADD.FTZ R10, R24.reuse, R25 ;  /* 0x00000019180a7221 */ /* 0x041fe20000010000 */
[----:B------:R-:W-:Y:S01]  /*0880*/  FADD.FTZ R13, R13, R14 ;  /* 0x0000000e0d0d7221 */ /* 0x000fe20000010000 */
[----:B------:R-:W-:Y:S01]  /*0890*/  FFMA.FTZ R12, R24, R24, R15 ;  /* 0x00000018180c7223 */ /* 0x000fe2000001000f */
[----:B-----5:R-:W-:Y:S01]  /*08a0*/  FMUL.FTZ R11, R27, R27 ;  /* 0x0000001b1b0b7220 */ /* 0x020fe20000410000 */
[----:B------:R-:W-:Y:S01]  /*08b0*/  FADD.FTZ R9, R9, R10 ;  /* 0x0000000a09097221 */ /* 0x000fe20000010000 */
[C---:B------:R-:W-:Y:S01]  /*08c0*/  FADD.FTZ R16, R26.reuse, R27 ;  /* 0x0000001b1a107221 */ /* 0x040fe20000010000 */
        /* <DEDUP_REMOVED lines=26> */
[----:B------:R-:W-:Y:S02]  /*0a70*/  ISETP.GT.AND P0, PT, R8, 0xf, PT ;  /* 0x0000000f0800780c */ /* 0x000fe40003f04270 */
[----:B------:R-:W-:-:S04]  /*0a80*/  LEA.HI R12, R12, R3, RZ, 0x5 ;  /* 0x000000030c0c7211 */ /* 0x000fc800078f28ff */
[----:B------:R-:W-:-:S04]  /*0a90*/  SHF.R.S32.HI R12, RZ, 0x5, R12 ;  /* 0x00000005ff0c7819 */ /* 0x000fc8000001140c */
[----:B------:R-:W-:-:S03]  /*0aa0*/  LEA R12, R12, UR6, 0x3 ;  /* 0x000000060c0c7c11 */ /* 0x000fc6000f8e18ff */
        /* <DEDUP_REMOVED lines=9> */
[----:B0-----:R-:W0:Y:S01]  /*0b40*/  LDS.128 R12, [UR6+0x20] ;  /* 0x00002006ff0c7984 */ /* 0x001e220008000c00 */
[----:B-1----:R-:W-:Y:S01]  /*0b50*/  FADD.FTZ R19, R16, R8 ;  /* 0x0000000810137221 */ /* 0x002fe20000010000 */
[----:B------:R-:W-:-:S03]  /*0b60*/  FADD.FTZ R8, R17, R9 ;  /* 0x0000000911087221 */ /* 0x000fc60000010000 */
[----:B------:R-:W-:Y:S01]  /*0b70*/  FADD.FTZ R9, R19, R10 ;  /* 0x0000000a13097221 */ /* 0x000fe20000010000 */
[----:B------:R-:W-:Y:S01]  /*0b80*/  FADD.FTZ R10, R8, R11 ;  /* 0x0000000b080a7221 */ /* 0x000fe20000010000 */
[----:B------:R-:W1:Y:S02]  /*0b90*/  LDS.128 R16, [UR6+0x30] ;  /* 0x00003006ff107984 */ /* 0x000e640008000c00 */
[----:B0-----:R-:W-:Y:S01]  /*0ba0*/  FADD.FTZ R11, R9, R12 ;  /* 0x0000000c090b7221 */ /* 0x001fe20000010000 */
[----:B------:R-:W-:Y:S01]  /*0bb0*/  FADD.FTZ R10, R10, R13 ;  /* 0x0000000d0a0a7221 */ /* 0x000fe20000010000 */
[----:B------:R-:W0:Y:S02]  /*0bc0*/  LDS.64 R8, [UR6+0x40] ;  /* 0x00004006ff087984 */ /* 0x000e240008000a00 */
[----:B------:R-:W-:Y:S01]  /*0bd0*/  FADD.FTZ R11, R11, R14 ;  /* 0x0000000e0b0b7221 */ /* 0x000fe20000010000 */
[----:B------:R-:W-:-:S03]  /*0be0*/  FADD.FTZ R10, R10, R15 ;  /* 0x0000000f0a0a7221 */ /* 0x000fc60000010000 */
[----:B-1----:R-:W-:Y:S01]  /*0bf0*/  FADD.FTZ R11, R11, R16 ;  /* 0x000000100b0b7221 */ /* 0x002fe20000010000 */
[----:B------:R-:W-:-:S03]  /*0c00*/  FADD.FTZ R10, R10, R17 ;  /* 0x000000110a0a7221 */ /* 0x000fc60000010000 */
[----:B------:R-:W-:Y:S01]  /*0c10*/  FADD.FTZ R11, R11, R18 ;  /* 0x000000120b0b7221 */ /* 0x000fe20000010000 */
[----:B------:R-:W-:-:S03]  /*0c20*/  FADD.FTZ R10, R10, R19 ;  /* 0x000000130a0a7221 */ /* 0x000fc60000010000 */
[----:B0-----:R-:W-:Y:S01]  /*0c30*/  FADD.FTZ R16, R11, R8 ;  /* 0x000000080b107221 */ /* 0x001fe20000010000 */
[----:B------:R-:W-:-:S07]  /*0c40*/  FADD.FTZ R17, R10, R9 ;  /* 0x000000090a117221 */ /* 0x000fce0000010000 */
.L_x_2902:
[----:B------:R-:W-:Y:S05]  /*0c50*/  BSYNC B0 ;  /* 0x0000000000007941 */ /* 0x000fea0003800000 */
.L_x_2901:
        /* <DEDUP_REMOVED lines=8> */
[----:B0-----:R-:W0:Y:S08]  /*0ce0*/  LDC.64 R12, c[0x0][0x248] ;  /* 0x00009200ff0c7b82 */ /* 0x001e300000000a00 */
[----:B------:R-:W3:Y:S01]  /*0cf0*/  LDC.64 R10, c[0x0][0x240] ;  /* 0x00009000ff0a7b82 */ /* 0x000ee20000000a00 */
[----:B-1----:R-:W-:-:S04]  /*0d00*/  IMAD R15, R18, R9, RZ ;  /* 0x00000009120f7224 */ /* 0x002fc800078e02ff */
[----:B------:R-:W-:-:S05]  /*0d10*/  IMAD R18, R15, R8, RZ ;  /* 0x000000080f127224 */ /* 0x000fca00078e02ff */
[----:B------:R-:W-:Y:S01]  /*0d20*/  SHF.L.U32 R19, R18, 0x1, RZ ;  /* 0x0000000112137819 */ /* 0x000fe200000006ff */
[----:B--2---:R-:W-:Y:S01]  /*0d30*/  IMAD R9, R9, UR5, R14 ;  /* 0x0000000509097c24 */ /* 0x004fe2000f8e020e */
[----:B------:R-:W-:Y:S02]  /*0d40*/  IADD3 R15, R15, R14, RZ ;  /* 0x0000000e0f0f7210 */ /* 0x000fe40007ffe0ff */
[----:B------:R-:W-:Y:S01]  /*0d50*/  MOV R14, 0xffffffff ;  /* 0xffffffff000e7802 */ /* 0x000fe20000000f00 */
[----:B0-----:R-:W-:-:S04]  /*0d60*/  IMAD.WIDE R12, R19, 0x4, R12 ;  /* 0x00000004130c7825 */ /* 0x001fc800078e020c */
[----:B---3--:R-:W-:-:S04]  /*0d70*/  IMAD.WIDE.U32 R10, R15, 0x4, R10 ;  /* 0x000000040f0a7825 */ /* 0x008fc800078e000a */
[----:B------:R-:W-:Y:S01]  /*0d80*/  IMAD.WIDE.U32 R12, R9, 0x8, R12 ;  /* 0x00000008090c7825 */ /* 0x000fe200078e000c */
[----:B------:R-:W-:Y:S02]  /*0d90*/  SEL R9, R14, 0x1, P0 ;  /* 0x000000010e097807 */ /* 0x000fe40000000000 */
[----:B------:R-:W-:Y:S02]  /*0da0*/  SEL R14, R8, RZ, !P0 ;  /* 0x000000ff080e7207 */ /* 0x000fe40004000000 */
[----:B------:R1:W-:Y:S02]  /*0db0*/  STG.E.64 desc[UR8][R12.64], R16 ;  /* 0x000000100c007986 */ /* 0x0003e4000c101b08 */
[----:B------:R-:W-:Y:S01]  /*0dc0*/  ISETP.NE.AND P0, PT, R14, -0x1, PT ;  /* 0xffffffff0e00780c */ /* 0x000fe20003f05270 */
[----:B------:R-:W-:Y:S06]  /*0dd0*/  MEMBAR.ALL.GPU ;  /* 0x0000000000007992 */ /* 0x000fec000000a000 */
[----:B------:R-:W-:-:S00]  /*0de0*/  ERRBAR ;  /* 0x00000000000079ab */ /* 0x000fc00000000000 */
[----:B------:R-:W-:Y:S06]  /*0df0*/  CGAERRBAR ;  /* 0x00000000000075ab */ /* 0x000fec0000000000 */
[----:B------:R1:W-:Y:S01]  /*0e00*/  REDG.E.ADD.S32.STRONG.GPU desc[UR8][R10.64], R9 ;  /* 0x000000090a00798e */ /* 0x0003e2000c10e388 */
[----:B------:R-:W-:Y:S05]  /*0e10*/  @!P0 BRA `(.L_x_2904) ;  /* 0x0000000000148947 */ /* 0x000fea0003800000 */
.L_x_2905:
[----:B-1----:R-:W2:Y:S04]  /*0e20*/  LDG.E.STRONG.GPU R9, desc[UR8][R10.64] ;  /* 0x000000080a097981 */ /* 0x002ea8000c1ef900 */
[----:B--2---:R-:W-:Y:S01]  /*0e30*/  CCTL.IVALL ;  /* 0x00000000ff00798f */ /* 0x004fe20002000000 */
[----:B------:R-:W-:Y:S05]  /*0e40*/  YIELD ;  /* 0x0000000000007946 */ /* 0x000fea0003800000 */
[----:B------:R-:W-:-:S13]  /*0e50*/  ISETP.NE.AND P0, PT, R9, R14, PT ;  /* 0x0000000e0900720c */ /* 0x000fda0003f05270 */
[----:B------:R-:W-:Y:S05]  /*0e60*/  @P0 BRA `(.L_x_2905) ;  /* 0xfffffffc00ec0947 */ /* 0x000fea000383ffff */
.L_x_2904:
[----:B------:R-:W-:Y:S01]  /*0e70*/  ISETP.NE.AND P0, PT, R8, RZ, PT ;  /* 0x000000ff0800720c */ /* 0x000fe20003f05270 */
[----:B------:R-:W-:Y:S05]  /*0e80*/  WARPSYNC.ALL ;  /* 0x0000000000007948 */ /* 0x000fea0003800000 */
[----:B------:R-:W-:Y:S07]  /*0e90*/  BAR.SYNC.DEFER_BLOCKING 0x0 ;  /* 0x0000000000007b1d */ /* 0x000fee0000010000 */
[----:B------:R-:W-:Y:S05]  /*0ea0*/  @!P0 BRA `(.L_x_2903) ;  /* 0x0000000400f48947 */ /* 0x000fea0003800000 */
[C---:B-1----:R-:W-:Y:S02]  /*0eb0*/  IADD3 R9, R8.reuse, -0x1, RZ ;  /* 0xffffffff08097810 */ /* 0x042fe40007ffe0ff */
[----:B------:R-:W-:Y:S02]  /*0ec0*/  LOP3.LUT P0, RZ, R8, 0x3, RZ, 0xc0, !PT ;  /* 0x0000000308ff7812 */ /* 0x000fe4000780c0ff */
[----:B------:R-:W-:Y:S01]  /*0ed0*/  ISETP.GE.U32.AND P1, PT, R9, 0x3, PT ;  /* 0x000000030900780c */ /* 0x000fe20003f26070 */
[----:B------:R-:W-:-:S12]  /*0ee0*/  HFMA2.MMA R9, -RZ, RZ, 0, 0 ;  /* 0x00000000ff097435 */ /* 0x000fd800000001ff */
[----:B------:R-:W-:Y:S05]  /*0ef0*/  @!P1 BRA `(.L_x_2906) ;  /* 0x0000000400109947 */ /* 0x000fea0003800000 */
[----:B------:R-:W1:Y:S01]  /*0f00*/  S2UR UR6, SR_CTAID.X ;  /* 0x00000000000679c3 */ /* 0x000e620000002500 */
[----:B------:R-:W-:Y:S02]  /*0f10*/  LOP3.LUT R11, R8, 0x3, RZ, 0xc0, !PT ;  /* 0x00000003080b7812 */ /* 0x000fe400078ec0ff */
[----:B------:R-:W-:Y:S02]  /*0f20*/  MOV R9, RZ ;  /* 0x000000ff00097202 */ /* 0x000fe40000000f00 */
[----:B------:R-:W-:-:S07]  /*0f30*/  IADD3 R14, -R11, R8, RZ ;  /* 0x000000080b0e7210 */ /* 0x000fce0007ffe1ff */
.L_x_2907:
[C---:B------:R-:W-:Y:S01]  /*0f40*/  ISETP.EQ.OR P3, PT, R9.reuse, UR5, P2 ;  /* 0x0000000509007c0c */ /* 0x040fe20009762670 */
[----:B-1----:R-:W-:Y:S01]  /*0f50*/  UMOV UR5, UR6 ;  /* 0x0000000600057c82 */ /* 0x002fe20008000000 */
[----:B0-----:R-:W-:-:S04]  /*0f60*/  IADD3 R12, R9, 0x1, RZ ;  /* 0x00000001090c7810 */ /* 0x001fc80007ffe0ff */
[----:B------:R-:W-:-:S07]  /*0f70*/  ISETP.EQ.OR P4, PT, R12, UR5, P2 ;  /* 0x000000050c007c0c */ /* 0x000fce0009782670 */
[----:B------:R-:W0:Y:S01]  /*0f80*/  @!P3 S2R R13, SR_CTAID.Y ;  /* 0x00000000000db919 */ /* 0x000e220000002600 */
[----:B------:R-:W1:Y:S01]  /*0f90*/  @!P3 LDC R15, c[0x0][0x10] ;  /* 0x00000400ff0fbb82 */ /* 0x000e620000000800 */
[----:B------:R-:W-:-:S07]  /*0fa0*/  @!P3 LOP3.LUT R18, R0, 0x1, RZ, 0xc0, !PT ;  /* 0x000000010012b812 */ /* 0x000fce00078ec0ff */
[----:B------:R-:W2:Y:S01]  /*0fb0*/  @!P3 LDC.64 R10, c[0x0][0x248] ;  /* 0x00009200ff0abb82 */ /* 0x000ea20000000a00 */
[----:B-1----:R-:W-:-:S04]  /*0fc0*/  @!P3 IMAD R19, R18, R15, RZ ;  /* 0x0000000f1213b224 */ /* 0x002fc800078e02ff */
[----:B------:R-:W-:Y:S02]  /*0fd0*/  @!P3 IMAD R18, R19, R8, RZ ;  /* 0x000000081312b224 */ /* 0x000fe400078e02ff */
[----:B0-----:R-:W-:Y:S02]  /*0fe0*/  @!P3 IMAD R13, R15, R9, R13 ;  /* 0x000000090f0db224 */ /* 0x001fe400078e020d */
[----:B------:R-:W0:Y:S01]  /*0ff0*/  @!P4 S2R R15, SR_CTAID.Y ;  /* 0x00000000000fc919 */ /* 0x000e220000002600 */
[----:B------:R-:W-:Y:S02]  /*1000*/  @!P3 SHF.L.U32 R19, R18, 0x1, RZ ;  /* 0x000000011213b819 */ /* 0x000fe400000006ff */
[----:B------:R-:W-:-:S03]  /*1010*/  @!P4 LOP3.LUT R18, R0, 0x1, RZ, 0xc0, !PT ;  /* 0x000000010012c812 */ /* 0x000fc600078ec0ff */
[----:B--2---:R-:W-:Y:S02]  /*1020*/  @!P3 IMAD.WIDE R10, R19, 0x4, R10 ;  /* 0x00000004130ab825 */ /* 0x004fe400078e020a */
[----:B------:R-:W0:Y:S02]  /*1030*/  @!P4 LDC R19, c[0x0][0x10] ;  /* 0x00000400ff13cb82 */ /* 0x000e240000000800 */
[----:B------:R-:W-:-:S06]  /*1040*/  @!P3 IMAD.WIDE.U32 R10, R13, 0x8, R10 ;  /* 0x000000080d0ab825 */ /* 0x000fcc00078e000a */
[----:B------:R-:W2:Y:S01]  /*1050*/  @!P3 LDG.E.64 R10, desc[UR8][R10.64] ;  /* 0x000000080a0ab981 */ /* 0x000ea2000c1e1b00 */
[-C--:B0-----:R-:W-:Y:S02]  /*1060*/  @!P4 IMAD R15, R12, R19.reuse, R15 ;  /* 0x000000130c0fc224 */ /* 0x081fe400078e020f */
[----:B------:R-:W0:Y:S01]  /*1070*/  @!P4 LDC.64 R12, c[0x0][0x248] ;  /* 0x00009200ff0ccb82 */ /* 0x000e220000000a00 */
[----:B------:R-:W-:-:S04]  /*1080*/  @!P4 IMAD R19, R18, R19, RZ ;  /* 0x000000131213c224 */ /* 0x000fc800078e02ff */
[----:B------:R-:W-:-:S05]  /*1090*/  @!P4 IMAD R19, R19, R8, RZ ;  /* 0x000000081313c224 */ /* 0x000fca00078e02ff */
[----:B------:R-:W-:-:S05]  /*10a0*/  @!P4 SHF.L.U32 R19, R19, 0x1, RZ ;  /* 0x000000011313c819 */ /* 0x000fca00000006ff */
[----:B0-----:R-:W-:-:S04]  /*10b0*/  @!P4 IMAD.WIDE R12, R19, 0x4, R12 ;  /* 0x00000004130cc825 */ /* 0x001fc800078e020c */
[----:B------:R-:W-:-:S06]  /*10c0*/  @!P4 IMAD.WIDE.U32 R12, R15, 0x8, R12 ;  /* 0x000000080f0cc825 */ /* 0x000fcc00078e000c */
[----:B------:R-:W3:Y:S01]  /*10d0*/  @!P4 LDG.E.64 R12, desc[UR8][R12.64] ;  /* 0x000000080c0cc981 */ /* 0x000ee2000c1e1b00 */
[----:B------:R-:W-:-:S04]  /*10e0*/  IADD3 R15, R9, 0x2, RZ ;  /* 0x00000002090f7810 */ /* 0x000fc80007ffe0ff */
[----:B------:R-:W-:-:S13]  /*10f0*/  ISETP.EQ.OR P1, PT, R15, UR5, P2 ;  /* 0x000000050f007c0c */ /* 0x000fda0009722670 */
[----:B------:R-:W0:Y:S01]  /*1100*/  @!P1 S2R R19, SR_CTAID.Y ;  /* 0x0000000000139919 */ /* 0x000e220000002600 */
[----:B------:R-:W0:Y:S02]  /*1110*/  @!P1 LDC R18, c[0x0][0x10] ;  /* 0x00000400ff129b82 */ /* 0x000e240000000800 */
[----:B0-----:R-:W-:Y:S02]  /*1120*/  @!P1 IMAD R15, R15, R18, R19 ;  /* 0x000000120f0f9224 */ /* 0x001fe400078e0213 */
[----:B--2---:R-:W-:Y:S01]  /*1130*/  @!P3 FADD.FTZ R16, R16, R10 ;  /* 0x0000000a1010b221 */ /* 0x004fe20000010000 */
[----:B------:R-:W-:Y:S01]  /*1140*/  @!P3 FADD.FTZ R17, R17, R11 ;  /* 0x0000000b1111b221 */ /* 0x000fe20000010000 */
[----:B------:R-:W-:-:S05]  /*1150*/  @!P1 LOP3.LUT R11, R0, 0x1, RZ, 0xc0, !PT ;  /* 0x00000001000b9812 */ /* 0x000fca00078ec0ff */
[----:B------:R-:W-:Y:S02]  /*1160*/  @!P1 IMAD R19, R11, R18, RZ ;  /* 0x000000120b139224 */ /* 0x000fe400078e02ff */
[----:B------:R-:W0:Y:S02]  /*1170*/  @!P1 LDC.64 R10, c[0x0][0x248] ;  /* 0x00009200ff0a9b82 */ /* 0x000e240000000a00 */
[----:B------:R-:W-:Y:S02]  /*1180*/  @!P1 IMAD R19, R19, R8, RZ ;  /* 0x0000000813139224 */ /* 0x000fe400078e02ff */
[----:B---3--:R-:W-:Y:S01]  /*1190*/  @!P4 FADD.FTZ R16, R16, R12 ;  /* 0x0000000c1010c221 */ /* 0x008fe20000010000 */
[----:B------:R-:W-:-:S04]  /*11a0*/  IADD3 R12, R9, 0x3, RZ ;  /* 0x00000003090c7810 */ /* 0x000fc80007ffe0ff */
[----:B------:R-:W-:Y:S01]  /*11b0*/  ISETP.EQ.OR P3, PT, R12, UR5, P2 ;  /* 0x000000050c007c0c */ /* 0x000fe20009762670 */
[----:B------:R-:W-:-:S12]  /*11c0*/  @!P4 FADD.FTZ R17, R17, R13 ;  /* 0x0000000d1111c221 */ /* 0x000fd80000010000 */
[----:B------:R-:W1:Y:S01]  /*11d0*/  @!P3 S2R R13, SR_CTAID.Y ;  /* 0x00000000000db919 */ /* 0x000e620000002600 */
[----:B------:R-:W1:Y:S01]  /*11e0*/  @!P3 LDC R18, c[0x0][0x10] ;  /* 0x00000400ff12bb82 */ /* 0x000e620000000800 */
[----:B------:R-:W-:-:S05]  /*11f0*/  @!P1 SHF.L.U32 R19, R19, 0x1, RZ ;  /* 0x0000000113139819 */ /* 0x000fca00000006ff */
[----:B0-----:R-:W-:-:S04]  /*1200*/  @!P1 IMAD.WIDE R10, R19, 0x4, R10 ;  /* 0x00000004130a9825 */ /* 0x001fc800078e020a */
[----:B------:R-:W-:Y:S01]  /*1210*/  @!P1 IMAD.WIDE.U32 R10, R15, 0x8, R10 ;  /* 0x000000080f0a9825 */ /* 0x000fe200078e000a */
[----:B------:R-:W-:-:S05]  /*1220*/  @!P3 LOP3.LUT R19, R0, 0x1, RZ, 0xc0, !PT ;  /* 0x000000010013b812 */ /* 0x000fca00078ec0ff */
[----:B------:R-:W2:Y:S01]  /*1230*/  @!P1 LDG.E.64 R10, desc[UR8][R10.64] ;  /* 0x000000080a0a9981 */ /* 0x000ea2000c1e1b00 */
[-C--:B-1----:R-:W-:Y:S02]  /*1240*/  @!P3 IMAD R15, R12, R18.reuse, R13 ;  /* 0x000000120c0fb224 */ /* 0x082fe400078e020d */
[----:B------:R-:W0:Y:S01]  /*1250*/  @!P3 LDC.64 R12, c[0x0][0x248] ;  /* 0x00009200ff0cbb82 */ /* 0x000e220000000a00 */
[----:B------:R-:W-:-:S04]  /*1260*/  @!P3 IMAD R19, R19, R18, RZ ;  /* 0x000000121313b224 */ /* 0x000fc800078e02ff */
[----:B------:R-:W-:-:S05]  /*1270*/  @!P3 IMAD R19, R19, R8, RZ ;  /* 0x000000081313b224 */ /* 0x000fca00078e02ff */
[----:B------:R-:W-:-:S05]  /*1280*/  @!P3 SHF.L.U32 R19, R19, 0x1, RZ ;  /* 0x000000011313b819 */ /* 0x000fca00000006ff */
[----:B0-----:R-:W-:-:S04]  /*1290*/  @!P3 IMAD.WIDE R12, R19, 0x4, R12 ;  /* 0x00000004130cb825 */ /* 0x001fc800078e020c */
[----:B------:R-:W-:-:S06]  /*12a0*/  @!P3 IMAD.WIDE.U32 R12, R15, 0x8, R12 ;  /* 0x000000080f0cb825 */ /* 0x000fcc00078e000c */
[----:B------:R-:W3:Y:S01]  /*12b0*/  @!P3 LDG.E.64 R12, desc[UR8][R12.64] ;  /* 0x000000080c0cb981 */ /* 0x000ee2000c1e1b00 */
[----:B------:R-:W-:-:S04]  /*12c0*/  IADD3 R14, R14, -0x4, RZ ;  /* 0xfffffffc0e0e7810 */ /* 0x000fc80007ffe0ff */
[----:B------:R-:W-:Y:S02]  /*12d0*/  ISETP.NE.AND P4, PT, R14, RZ, PT ;  /* 0x000000ff0e00720c */ /* 0x000fe40003f85270 */
[----:B------:R-:W-:Y:S01]  /*12e0*/  IADD3 R9, R9, 0x4, RZ ;  /* 0x0000000409097810 */ /* 0x000fe20007ffe0ff */
[----:B--2---:R-:W-:Y:S01]  /*12f0*/  @!P1 FADD.FTZ R16, R16, R10 ;  /* 0x0000000a10109221 */ /* 0x004fe20000010000 */
[----:B------:R-:W-:-:S03]  /*1300*/  @!P1 FADD.FTZ R17, R17, R11 ;  /* 0x0000000b11119221 */ /* 0x000fc60000010000 */
[----:B---3--:R-:W-:Y:S01]  /*1310*/  @!P3 FADD.FTZ R16, R16, R12 ;  /* 0x0000000c1010b221 */ /* 0x008fe20000010000 */
[----:B------:R-:W-:-:S05]  /*1320*/  @!P3 FADD.FTZ R17, R17, R13 ;  /* 0x0000000d1111b221 */ /* 0x000fca0000010000 */
[----:B------:R-:W-:Y:S05]  /*1330*/  @P4 BRA `(.L_x_2907) ;  /* 0xfffffffc00004947 */ /* 0x000fea000383ffff */
.L_x_2906:
[----:B------:R-:W-:Y:S05]  /*1340*/  @!P0 BRA `(.L_x_2903) ;  /* 0x0000000000cc8947 */ /* 0x000fea0003800000 */
[----:B------:R-:W-:Y:S01]  /*1350*/  ISETP.EQ.OR P0, PT, R9, UR5, P2 ;  /* 0x0000000509007c0c */ /* 0x000fe20009702670 */
[----:B------:R-:W-:Y:S01]  /*1360*/  BSSY B0, `(.L_x_2908) ;  /* 0x0000011000007945 */ /* 0x000fe20003800000 */
[----:B0-----:R-:W-:-:S04]  /*1370*/  LOP3.LUT R12, R8, 0x3, RZ, 0xc0, !PT ;  /* 0x00000003080c7812 */ /* 0x001fc800078ec0ff */
[----:B------:R-:W-:-:S07]  /*1380*/  ISETP.NE.AND P1, PT, R12, 0x1, PT ;  /* 0x000000010c00780c */ /* 0x000fce0003f25270 */
[----:B------:R-:W-:Y:S06]  /*1390*/  @P0 BRA `(.L_x_2909) ;  /* 0x0000000000340947 */ /* 0x000fec0003800000 */
[----:B------:R-:W0:Y:S01]  /*13a0*/  S2R R14, SR_CTAID.Y ;  /* 0x00000000000e7919 */ /* 0x000e220000002600 */
[----:B------:R-:W1:Y:S01]  /*13b0*/  LDC.64 R10, c[0x0][0x248] ;  /* 0x00009200ff0a7b82 */ /* 0x000e620000000a00 */
[----:B------:R-:W-:Y:S01]  /*13c0*/  LOP3.LUT R13, R0, 0x1, RZ, 0xc0, !PT ;  /* 0x00000001000d7812 */ /* 0x000fe200078ec0ff */
[----:B------:R-:W-:-:S04]  /*13d0*/  ULDC UR6, c[0x0][0x10] ;  /* 0x0000040000067ab9 */ /* 0x000fc80000000800 */
[----:B------:R-:W-:-:S04]  /*13e0*/  IMAD R13, R13, UR6, RZ ;  /* 0x000000060d0d7c24 */ /* 0x000fc8000f8e02ff */
[----:B------:R-:W-:-:S05]  /*13f0*/  IMAD R13, R13, R8, RZ ;  /* 0x000000080d0d7224 */ /* 0x000fca00078e02ff */
[----:B------:R-:W-:-:S05]  /*1400*/  SHF.L.U32 R13, R13, 0x1, RZ ;  /* 0x000000010d0d7819 */ /* 0x000fca00000006ff */
[----:B-1----:R-:W-:-:S04]  /*1410*/  IMAD.WIDE R10, R13, 0x4, R10 ;  /* 0x000000040d0a7825 */ /* 0x002fc800078e020a */
[----:B0-----:R-:W-:-:S04]  /*1420*/  IMAD R13, R9, UR6, R14 ;  /* 0x00000006090d7c24 */ /* 0x001fc8000f8e020e */
[----:B------:R-:W-:-:S06]  /*1430*/  IMAD.WIDE.U32 R10, R13, 0x8, R10 ;  /* 0x000000080d0a7825 */ /* 0x000fcc00078e000a */
[----:B------:R-:W2:Y:S02]  /*1440*/  LDG.E.64 R10, desc[UR8][R10.64] ;  /* 0x000000080a0a7981 */ /* 0x000ea4000c1e1b00 */
[----:B--2---:R-:W-:Y:S01]  /*1450*/  FADD.FTZ R16, R16, R10 ;  /* 0x0000000a10107221 */ /* 0x004fe20000010000 */
[----:B------:R-:W-:-:S07]  /*1460*/  FADD.FTZ R17, R17, R11 ;  /* 0x0000000b11117221 */ /* 0x000fce0000010000 */
.L_x_2909:
[----:B------:R-:W-:Y:S05]  /*1470*/  BSYNC B0 ;  /* 0x0000000000007941 */ /* 0x000fea0003800000 */
.L_x_2908:
[----:B------:R-:W-:Y:S05]  /*1480*/  @!P1 BRA `(.L_x_2903) ;  /* 0x00000000007c9947 */ /* 0x000fea0003800000 */
[C---:B------:R-:W-:Y:S02]  /*1490*/  IADD3 R15, R9.reuse, 0x1, RZ ;  /* 0x00000001090f7810 */ /* 0x040fe40007ffe0ff */
[----:B------:R-:W-:Y:S02]  /*14a0*/  IADD3 R13, R9, 0x2, RZ ;  /* 0x00000002090d7810 */ /* 0x000fe40007ffe0ff */
[----:B------:R-:W-:Y:S02]  /*14b0*/  ISETP.EQ.OR P1, PT, R15, UR5, P2 ;  /* 0x000000050f007c0c */ /* 0x000fe40009722670 */
[----:B------:R-:W-:-:S04]  /*14c0*/  ISETP.EQ.OR P0, PT, R13, UR5, P2 ;  /* 0x000000050d007c0c */ /* 0x000fc80009702670 */
[----:B------:R-:W-:-:S07]  /*14d0*/  ISETP.EQ.OR P0, PT, R12, 0x2, P0 ;  /* 0x000000020c00780c */ /* 0x000fce0000702670 */
[----:B------:R-:W0:Y:S01]  /*14e0*/  @!P1 S2R R9, SR_CTAID.Y ;  /* 0x0000000000099919 */ /* 0x000e220000002600 */
[----:B------:R-:W0:Y:S01]  /*14f0*/  @!P1 LDC R12, c[0x0][0x10] ;  /* 0x00000400ff0c9b82 */ /* 0x000e220000000800 */
[----:B------:R-:W-:-:S07]  /*1500*/  @!P1 LOP3.LUT R19, R0, 0x1, RZ, 0xc0, !PT ;  /* 0x0000000100139812 */ /* 0x000fce00078ec0ff */
[----:B------:R-:W1:Y:S08]  /*1510*/  @!P0 LDC R14, c[0x0][0x10] ;  /* 0x00000400ff0e8b82 */ /* 0x000e700000000800 */
[----:B------:R-:W2:Y:S01]  /*1520*/  @!P1 LDC.64 R10, c[0x0][0x248] ;  /* 0x00009200ff0a9b82 */ /* 0x000ea20000000a00 */
[-C--:B0-----:R-:W-:Y:S02]  /*1530*/  @!P1 IMAD R9, R15, R12.reuse, R9 ;  /* 0x0000000c0f099224 */ /* 0x081fe400078e0209 */
[----:B------:R-:W-:Y:S01]  /*1540*/  @!P1 IMAD R15, R19, R12, RZ ;  /* 0x0000000c130f9224 */ /* 0x000fe200078e02ff */
[----:B------:R-:W-:Y:S01]  /*1550*/  @!P0 LOP3.LUT R19, R0, 0x1, RZ, 0xc0, !PT ;  /* 0x0000000100138812 */ /* 0x000fe200078ec0ff */
[----:B------:R-:W0:Y:S02]  /*1560*/  @!P0 S2R R12, SR_CTAID.Y ;  /* 0x00000000000c8919 */ /* 0x000e240000002600 */
[----:B------:R-:W-:-:S02]  /*1570*/  @!P1 IMAD R15, R15, R8, RZ ;  /* 0x000000080f0f9224 */ /* 0x000fc400078e02ff */
[----:B-1----:R-:W-:-:S03]  /*1580*/  @!P0 IMAD R19, R19, R14, RZ ;  /* 0x0000000e13138224 */ /* 0x002fc600078e02ff */
[----:B------:R-:W-:Y:S01]  /*1590*/  @!P1 SHF.L.U32 R15, R15, 0x1, RZ ;  /* 0x000000010f0f9819 */ /* 0x000fe200000006ff */
[----:B------:R-:W-:-:S04]  /*15a0*/  @!P0 IMAD R8, R19, R8, RZ ;  /* 0x0000000813088224 */ /* 0x000fc800078e02ff */
[----:B--2---:R-:W-:Y:S01]  /*15b0*/  @!P1 IMAD.WIDE R18, R15, 0x4, R10 ;  /* 0x000000040f129825 */ /* 0x004fe200078e020a */
[----:B------:R-:W-:Y:S01]  /*15c0*/  @!P0 SHF.L.U32 R15, R8, 0x1, RZ ;  /* 0x00000001080f8819 */ /* 0x000fe200000006ff */
[----:B------:R-:W1:Y:S02]  /*15d0*/  @!P0 LDC.64 R10, c[0x0][0x248] ;  /* 0x00009200ff0a8b82 */ /* 0x000e640000000a00 */
[----:B------:R-:W-:-:S06]  /*15e0*/  @!P1 IMAD.WIDE.U32 R18, R9, 0x8, R18 ;  /* 0x0000000809129825 */ /* 0x000fcc00078e0012 */
[----:B------:R-:W2:Y:S01]  /*15f0*/  @!P1 LDG.E.64 R18, desc[UR8][R18.64] ;  /* 0x0000000812129981 */ /* 0x000ea2000c1e1b00 */
[----:B0-----:R-:W-:Y:S02]  /*1600*/  @!P0 IMAD R13, R13, R14, R12 ;  /* 0x0000000e0d0d8224 */ /* 0x001fe400078e020c */
[----:B-1----:R-:W-:-:S04]  /*1610*/  @!P0 IMAD.WIDE R10, R15, 0x4, R10 ;  /* 0x000000040f0a8825 */ /* 0x002fc800078e020a */
[----:B------:R-:W-:-:S06]  /*1620*/  @!P0 IMAD.WIDE.U32 R10, R13, 0x8, R10 ;  /* 0x000000080d0a8825 */ /* 0x000fcc00078e000a */
[----:B------:R-:W3:Y:S01]  /*1630*/  @!P0 LDG.E.64 R10, desc[UR8][R10.64] ;  /* 0x000000080a0a8981 */ /* 0x000ee2000c1e1b00 */
[----:B--2---:R-:W-:Y:S01]  /*1640*/  @!P1 FADD.FTZ R16, R16, R18 ;  /* 0x0000001210109221 */ /* 0x004fe20000010000 */
[----:B------:R-:W-:-:S03]  /*1650*/  @!P1 FADD.FTZ R17, R17, R19 ;  /* 0x0000001311119221 */ /* 0x000fc60000010000 */
[----:B---3--:R-:W-:Y:S01]  /*1660*/  @!P0 FADD.FTZ R16, R16, R10 ;  /* 0x0000000a10108221 */ /* 0x008fe20000010000 */
[----:B------:R-:W-:-:S07]  /*1670*/  @!P0 FADD.FTZ R17, R17, R11 ;  /* 0x0000000b11118221 */ /* 0x000fce0000010000 */
.L_x_2903:
[----:B------:R-:W-:Y:S01]  /*1680*/  ULDC.64 UR6, c[0x0][0x218] ;  /* 0x0000860000067ab9 */ /* 0x000fe20000000a00 */
[----:B------:R-:W-:Y:S01]  /*1690*/  LOP3.LUT P0, RZ, R3, UR5, RZ, 0xfc, !PT ;  /* 0x0000000503ff7c12 */ /* 0x000fe2000f80fcff */
[----:B------:R-:W-:Y:S01]  /*16a0*/  ULDC UR10, c[0x0][0x2a4] ;  /* 0x0000a900000a7ab9 */ /* 0x000fe20000000800 */
[----:B------:R-:W-:Y:S01]  /*16b0*/  ISETP.EQ.U32.AND P1, PT, RZ, UR6, PT ;  /* 0x00000006ff007c0c */ /* 0x000fe2000bf22070 */
[----:B------:R-:W-:Y:S01]  /*16c0*/  UMOV UR6, 0x400 ;  /* 0x0000040000067882 */ /* 0x000fe20000000000 */
[----:B01----:R-:W-:Y:S01]  /*16d0*/  SHF.L.U32 R12, R28, 0x2, RZ ;  /* 0x000000021c0c7819 */ /* 0x003fe200000006ff */
[----:B------:R-:W-:Y:S01]  /*16e0*/  ULDC.64 UR12, c[0x0][0x228] ;  /* 0x00008a00000c7ab9 */ /* 0x000fe20000000a00 */
[----:B------:R-:W-:Y:S01]  /*16f0*/  ISETP.EQ.OR.EX P0, PT, RZ, UR7, P0, P1 ;  /* 0x00000007ff007c0c */ /* 0x000fe20008702710 */
[----:B------:R-:W0:Y:S01]  /*1700*/  S2UR UR7, SR_CgaCtaId ;  /* 0x00000000000779c3 */ /* 0x000e220000008800 */
[----:B------:R-:W-:Y:S01]  /*1710*/  SHF.R.S32.HI R11, RZ, 0x1f, R28 ;  /* 0x0000001fff0b7819 */ /* 0x000fe2000001141c */
[----:B------:R-:W-:Y:S01]  /*1720*/  ULDC.64 UR14, c[0x0][0x230] ;  /* 0x00008c00000e7ab9 */ /* 0x000fe20000000a00 */
[----:B------:R-:W-:-:S02]  /*1730*/  IADD3 R10, P1, R12, UR12, RZ ;  /* 0x0000000c0c0a7c10 */ /* 0x000fc4000ff3e0ff */
[----:B------:R-:W-:Y:S02]  /*1740*/  SHF.L.U64.HI R28, R28, 0x2, R11 ;  /* 0x000000021c1c7819 */ /* 0x000fe4000001020b */
[----:B------:R-:W-:Y:S02]  /*1750*/  IADD3 R12, P3, R12, UR14, RZ ;  /* 0x0000000e0c0c7c10 */ /* 0x000fe4000ff7e0ff */
[C---:B------:R-:W-:Y:S02]  /*1760*/  IADD3.X R11, R28.reuse, UR13, RZ, P1, !PT ;  /* 0x0000000d1c0b7c10 */ /* 0x040fe40008ffe4ff */
[----:B------:R-:W-:Y:S01]  /*1770*/  IADD3.X R13, R28, UR15, RZ, P3, !PT ;  /* 0x0000000f1c0d7c10 */ /* 0x000fe20009ffe4ff */
[----:B------:R-:W1:Y:S01]  /*1780*/  @!P0 LDC.64 R8, c[0x0][0x218] ;  /* 0x00008600ff088b82 */ /* 0x000e620000000a00 */
[----:B------:R-:W-:Y:S01]  /*1790*/  @!P0 FMUL.FTZ R15, R17, UR10 ;  /* 0x0000000a110f8c20 */ /* 0x000fe20008410000 */
[----:B------:R-:W-:Y:S01]  /*17a0*/  @!P0 FMUL.FTZ R14, R16, UR10 ;  /* 0x0000000a100e8c20 */ /* 0x000fe20008410000 */
[----:B0-----:R-:W-:-:S09]  /*17b0*/  ULEA UR6, UR7, UR6, 0x18 ;  /* 0x0000000607067291 */ /* 0x001fd2000f8ec03f */
[----:B------:R0:W-:Y:S01]  /*17c0*/  @!P2 STS.64 [UR6+0x50], R16 ;  /* 0x00005010ff00a988 */ /* 0x0001e20008000a06 */
[----:B-1----:R-:W-:-:S05]  /*17d0*/  @!P0 IMAD.WIDE R18, R2, 0x8, R8 ;  /* 0x0000000802128825 */ /* 0x002fca00078e0208 */
[----:B------:R1:W-:Y:S01]  /*17e0*/  @!P0 STG.E.64 desc[UR8][R18.64], R14 ;  /* 0x0000000e12008986 */ /* 0x0003e2000c101b08 */
[----:B0-----:R-:W0:Y:S08]  /*17f0*/  LDC R16, c[0x0][0x294] ;  /* 0x0000a500ff107b82 */ /* 0x001e300000000800 */
[----:B------:R-:W-:Y:S06]  /*1800*/  BAR.SYNC.DEFER_BLOCKING 0x0 ;  /* 0x0000000000007b1d */ /* 0x000fec0000010000 */
[----:B------:R-:W2:Y:S04]  /*1810*/  LDG.E.64 R10, desc[UR8][R10.64] ;  /* 0x000000080a0a7981 */ /* 0x000ea8000c1e1b00 */
[----:B------:R-:W2:Y:S01]  /*1820*/  LDG.E.64 R12, desc[UR8][R12.64] ;  /* 0x000000080c0c7981 */ /* 0x000ea2000c1e1b00 */
[----:B-1----:R-:W-:-:S03]  /*1830*/  SHF.R.U32.HI R18, RZ, 0x3, R3 ;  /* 0x00000003ff127819 */ /* 0x002fc60000011603 */
[----:B------:R-:W1:Y:S01]  /*1840*/  LDS.64 R28, [UR6+0x50] ;  /* 0x00005006ff1c7984 */ /* 0x000e620008000a00 */
[----:B------:R-:W-:Y:S01]  /*1850*/  ULDC.64 UR6, c[0x0][0x278] ;  /* 0x00009e0000067ab9 */ /* 0x000fe20000000a00 */
[----:B-1----:R-:W-:-:S04]  /*1860*/  FMUL.FTZ R9, R28, UR10 ;  /* 0x0000000a1c097c20 */ /* 0x002fc80008410000 */
[C---:B------:R-:W-:Y:S01]  /*1870*/  FMUL.FTZ R8, R9.reuse, R9 ;  /* 0x0000000909087220 */ /* 0x040fe20000410000 */
[C---:B------:R-:W-:Y:S01]  /*1880*/  FADD.FTZ R15, -R9.reuse, R23 ;  /* 0x00000017090f7221 */ /* 0x040fe20000010100 */
[C---:B------:R-:W-:Y:S01]  /*1890*/  FADD.FTZ R19, -R9.reuse, R20 ;  /* 0x0000001409137221 */ /* 0x040fe20000010100 */
[----:B------:R-:W-:Y:S01]  /*18a0*/  FADD.FTZ R23, -R9, R24 ;  /* 0x0000001809177221 */ /* 0x000fe20000010100 */
[----:B------:R-:W-:Y:S01]  /*18b0*/  FFMA.FTZ R8, R29, UR10, -R8 ;  /* 0x0000000a1d087c23 */ /* 0x000fe20008010808 */
[C---:B------:R-:W-:Y:S01]  /*18c0*/  FADD.FTZ R26, -R9.reuse, R26 ;  /* 0x0000001a091a7221 */ /* 0x040fe20000010100 */
[C---:B------:R-:W-:Y:S01]  /*18d0*/  FADD.FTZ R21, -R9.reuse, R21 ;  /* 0x0000001509157221 */ /* 0x040fe20000010100 */
[C---:B------:R-:W-:Y:S01]  /*18e0*/  FADD.FTZ R25, -R9.reuse, R25 ;  /* 0x0000001909197221 */ /* 0x040fe20000010100 */
[----:B------:R-:W-:Y:S01]  /*18f0*/  FADD.FTZ R17, -R9, R27 ;  /* 0x0000001b09117221 */ /* 0x000fe20000010100 */
[----:B------:R-:W-:-:S13]  /*1900*/  FSETP.GTU.FTZ.AND P0, PT, R8, RZ, PT ;  /* 0x000000ff0800720b */ /* 0x000fda0003f1c000 */
[----:B------:R-:W1:Y:S02]  /*1910*/  @P0 LDC R29, c[0x0][0x238] ;  /* 0x00008e00ff1d0b82 */ /* 0x000e640000000800 */
[----:B-1----:R-:W-:Y:S01]  /*1920*/  @P0 FADD.FTZ R14, R8, R29 ;  /* 0x0000001d080e0221 */ /* 0x002fe20000010000 */
[----:B------:R-:W-:Y:S01]  /*1930*/  HFMA2.MMA R8, -RZ, RZ, 1.875, 0 ;  /* 0x3f800000ff087435 */ /* 0x000fe200000001ff */
[----:B------:R-:W-:Y:S01]  /*1940*/  FADD.FTZ R29, -R9, R22 ;  /* 0x00000016091d7221 */ /* 0x000fe20000010100 */
[----:B0-----:R-:W-:Y:S01]  /*1950*/  IMAD R9, R16, UR5, R18 ;  /* 0x0000000510097c24 */ /* 0x001fe2000f8e0212 */
[----:B------:R-:W-:Y:S02]  /*1960*/  ULDC.U8 UR5, c[0x0][0x28c] ;  /* 0x0000a30000057ab9 */ /* 0x000fe40000000000 */
[----:B------:R-:W-:Y:S02]  /*1970*/  ISETP.NE.AND P4, PT, RZ, UR5, PT ;  /* 0x00000005ff007c0c */ /* 0x000fe4000bf85270 */
[----:B------:R-:W-:-:S02]  /*1980*/  IADD3 R22, R9, 0x60, RZ ;  /* 0x0000006009167810 */ /* 0x000fc40007ffe0ff */
[----:B------:R-:W-:Y:S01]  /*1990*/  ISETP.GE.U32.AND P3, PT, R9, UR6, PT ;  /* 0x0000000609007c0c */ /* 0x000fe2000bf66070 */
[----:B------:R-:W0:Y:S01]  /*19a0*/  @P0 MUFU.RSQ R8, R14 ;  /* 0x0000000e00080308 */ /* 0x000e220000001400 */
[----:B------:R-:W-:Y:S02]  /*19b0*/  SHF.R.S32.HI R24, RZ, 0x1f, R9 ;  /* 0x0000001fff187819 */ /* 0x000fe40000011409 */
[----:B------:R-:W-:Y:S02]  /*19c0*/  ISETP.GE.U32.AND P1, PT, R22, UR6, PT ;  /* 0x0000000616007c0c */ /* 0x000fe4000bf26070 */
[----:B------:R-:W-:-:S04]  /*19d0*/  ISETP.GE.AND.EX P3, PT, R24, UR7, PT, P3 ;  /* 0x0000000718007c0c */ /* 0x000fc8000bf66330 */
[----:B------:R-:W-:Y:S01]  /*19e0*/  ISETP.GT.U32.OR P3, PT, R3, 0xff, P3 ;  /* 0x000000ff0300780c */ /* 0x000fe20001f64470 */
[-C--:B0-----:R-:W-:Y:S01]  /*19f0*/  FMUL.FTZ R19, R19, R8.reuse ;  /* 0x0000000813137220 */ /* 0x081fe20000410000 */
[-C--:B------:R-:W-:Y:S01]  /*1a00*/  FMUL.FTZ R29, R29, R8.reuse ;  /* 0x000000081d1d7220 */ /* 0x080fe20000410000 */
[-C--:B------:R-:W-:Y:S01]  /*1a10*/  FMUL.FTZ R23, R23, R8.reuse ;  /* 0x0000000817177220 */ /* 0x080fe20000410000 */
[-C--:B------:R-:W-:Y:S01]  /*1a20*/  FMUL.FTZ R27, R26, R8.reuse ;  /* 0x000000081a1b7220 */ /* 0x080fe20000410000 */
[-C--:B------:R-:W-:Y:S01]  /*1a30*/  FMUL.FTZ R28, R15, R8.reuse ;  /* 0x000000080f1c7220 */ /* 0x080fe20000410000 */
[-C--:B------:R-:W-:Y:S01]  /*1a40*/  FMUL.FTZ R25, R25, R8.reuse ;  /* 0x0000000819197220 */ /* 0x080fe20000410000 */
[C-C-:B--2---:R-:W-:Y:S01]  /*1a50*/  FFMA.FTZ R20, R10.reuse, R19, R12.reuse ;  /* 0x000000130a147223 */ /* 0x144fe2000001000c */
[C-C-:B------:R-:W-:Y:S01]  /*1a60*/  FFMA.FTZ R14, R10.reuse, R29, R12.reuse ;  /* 0x0000001d0a0e7223 */ /* 0x140fe2000001000c */
[C-C-:B------:R-:W-:Y:S01]  /*1a70*/  FFMA.FTZ R16, R10.reuse, R23, R12.reuse ;  /* 0x000000170a107223 */ /* 0x140fe2000001000c */
[----:B------:R-:W-:Y:S01]  /*1a80*/  FFMA.FTZ R18, R10, R27, R12 ;  /* 0x0000001b0a127223 */ /* 0x000fe2000001000c */
[----:B------:R-:W-:Y:S01]  /*1a90*/  IADD3 R10, R9, 0x20, RZ ;  /* 0x00000020090a7810 */ /* 0x000fe20007ffe0ff */
[-C--:B------:R-:W-:Y:S01]  /*1aa0*/  FMUL.FTZ R19, R17, R8.reuse ;  /* 0x0000000811137220 */ /* 0x080fe20000410000 */
[----:B------:R-:W-:Y:S01]  /*1ab0*/  IADD3 R12, R9, 0x40, RZ ;  /* 0x00000040090c7810 */ /* 0x000fe20007ffe0ff */
[----:B------:R-:W-:Y:S01]  /*1ac0*/  FMUL.FTZ R8, R21, R8 ;  /* 0x0000000815087220 */ /* 0x000fe20000410000 */
[----:B------:R-:W-:Y:S01]  /*1ad0*/  ISETP.GE.U32.AND P2, PT, R10, UR6, PT ;  /* 0x000000060a007c0c */ /* 0x000fe2000bf46070 */
[C-C-:B------:R-:W-:Y:S01]  /*1ae0*/  FFMA.FTZ R15, R11.reuse, R28, R13.reuse ;  /* 0x0000001c0b0f7223 */ /* 0x140fe2000001000d */
[----:B------:R-:W-:Y:S01]  /*1af0*/  ISETP.GE.U32.AND P0, PT, R12, UR6, PT ;  /* 0x000000060c007c0c */ /* 0x000fe2000bf06070 */
[C-C-:B------:R-:W-:Y:S01]  /*1b00*/  FFMA.FTZ R17, R11.reuse, R25, R13.reuse ;  /* 0x000000190b117223 */ /* 0x140fe2000001000d */
[----:B------:R-:W-:Y:S01]  /*1b10*/  SHF.R.S32.HI R23, RZ, 0x1f, R10 ;  /* 0x0000001fff177819 */ /* 0x000fe2000001140a */
[C-C-:B------:R-:W-:Y:S01]  /*1b20*/  FFMA.FTZ R19, R11.reuse, R19, R13.reuse ;  /* 0x000000130b137223 */ /* 0x140fe2000001000d */
[----:B------:R-:W-:Y:S01]  /*1b30*/  SHF.R.S32.HI R26, RZ, 0x1f, R12 ;  /* 0x0000001fff1a7819 */ /* 0x000fe2000001140c */
[----:B------:R-:W-:Y:S01]  /*1b40*/  FFMA.FTZ R21, R11, R8, R13 ;  /* 0x000000080b157223 */ /* 0x000fe2000001000d */
[----:B------:R-:W-:-:S02]  /*1b50*/  SHF.R.S32.HI R27, RZ, 0x1f, R22 ;  /* 0x0000001fff1b7819 */ /* 0x000fc40000011416 */
[----:B------:R-:W-:Y:S02]  /*1b60*/  ISETP.GE.AND.EX P2, PT, R23, UR7, PT, P2 ;  /* 0x0000000717007c0c */ /* 0x000fe4000bf46320 */
[----:B------:R-:W-:Y:S02]  /*1b70*/  ISETP.GE.AND.EX P0, PT, R26, UR7, PT, P0 ;  /* 0x000000071a007c0c */ /* 0x000fe4000bf06300 */
[----:B------:R-:W-:Y:S02]  /*1b80*/  ISETP.GE.AND.EX P1, PT, R27, UR7, PT, P1 ;  /* 0x000000071b007c0c */ /* 0x000fe4000bf26310 */
[C---:B------:R-:W-:Y:S02]  /*1b90*/  ISETP.GT.U32.OR P2, PT, R3.reuse, 0xff, P2 ;  /* 0x000000ff0300780c */ /* 0x040fe40001744470 */
[C---:B------:R-:W-:Y:S02]  /*1ba0*/  ISETP.GT.U32.OR P0, PT, R3.reuse, 0xff, P0 ;  /* 0x000000ff0300780c */ /* 0x040fe40000704470 */
        /* <DEDUP_REMOVED lines=12> */
.L_x_2910:
[----:B------:R-:W-:Y:S04]  /*1c70*/  BSSY B0, `(.L_x_2911) ;  /* 0x000000d000007945 */ /* 0x000fe80003800000 */
[----:B------:R-:W-:Y:S05]  /*1c80*/  @P3 BRA `(.L_x_2912) ;  /* 0x00000000002c3947 */ /* 0x000fea0003800000 */
[----:B------:R-:W-:Y:S01]  /*1c90*/  ULDC.64 UR6, c[0x0][0x270] ;  /* 0x00009c0000067ab9 */ /* 0x000fe20000000a00 */
[----:B------:R-:W-:Y:S01]  /*1ca0*/  MOV R25, R7 ;  /* 0x0000000700197202 */ /* 0x000fe20000000f00 */
        /* <DEDUP_REMOVED lines=8> */
[----:B------:R0:W-:Y:S02]  /*1d30*/  STG.E.64 desc[UR8][R8.64], R20 ;  /* 0x0000001408007986 */ /* 0x0001e4000c101b08 */
.L_x_2912:
[----:B------:R-:W-:Y:S05]  /*1d40*/  BSYNC B0 ;  /* 0x0000000000007941 */ /* 0x000fea0003800000 */
.L_x_2911:
        /* <DEDUP_REMOVED lines=11> */
.L_x_2913:
[----:B------:R-:W-:Y:S04]  /*1e00*/  BSSY B0, `(.L_x_2914) ;  /* 0x000000d000007945 */ /* 0x000fe80003800000 */
[----:B------:R-:W-:Y:S05]  /*1e10*/  @P2 BRA `(.L_x_2915) ;  /* 0x00000000002c2947 */ /* 0x000fea0003800000 */
[----:B------:R-:W-:Y:S01]  /*1e20*/  ULDC.64 UR6, c[0x0][0x270] ;  /* 0x00009c0000067ab9 */ /* 0x000fe20000000a00 */
[----:B0-----:R-:W-:Y:S01]  /*1e30*/  MOV R8, R4 ;  /* 0x0000000400087202 */ /* 0x001fe20000000f00 */
        /* <DEDUP_REMOVED lines=9> */
.L_x_2915:
[----:B------:R-:W-:Y:S05]  /*1ed0*/  BSYNC B0 ;  /* 0x0000000000007941 */ /* 0x000fea0003800000 */
.L_x_2914:
[----:B------:R-:W-:Y:S05]  /*1ee0*/  @!P4 BRA `(.L_x_2916) ;  /* 0x000000000028c947 */ /* 0x000fea0003800000 */
        /* <DEDUP_REMOVED lines=10> */
.L_x_2916:
[----:B------:R-:W-:Y:S04]  /*1f90*/  BSSY B0, `(.L_x_2917) ;  /* 0x000000d000007945 */ /* 0x000fe80003800000 */
[----:B------:R-:W-:Y:S05]  /*1fa0*/  @P0 BRA `(.L_x_2918) ;  /* 0x00000000002c0947 */ /* 0x000fea0003800000 */
[----:B------:R-:W-:Y:S01]  /*1fb0*/  ULDC.64 UR6, c[0x0][0x270] ;  /* 0x00009c0000067ab9 */ /* 0x000fe20000000a00 */
[----:B0-----:R-:W-:Y:S01]  /*1fc0*/  MOV R8, R4 ;  /* 0x0000000400087202 */ /* 0x001fe20000000f00 */
[----:B-1----:R-:W-:Y:S01]  /*1fd0*/  IMAD R11, R26, UR6, RZ ;  /* 0x000000061a0b7c24 */ /* 0x002fe2000f8e02ff */
        /* <DEDUP_REMOVED lines=8> */
.L_x_2918:
[----:B------:R-:W-:Y:S05]  /*2060*/  BSYNC B0 ;  /* 0x0000000000007941 */ /* 0x000fea0003800000 */
.L_x_2917:
[----:B------:R-:W-:Y:S05]  /*2070*/  @!P4 BRA `(.L_x_2919) ;  /* 0x000000000028c947 */ /* 0x000fea0003800000 */
[----:B0-----:R-:W-:Y:S01]  /*2080*/  FMUL.FTZ R8, R18, -1.4426950216293334961 ;  /* 0xbfb8aa3b12087820 */ /* 0x001fe20000410000 */
[----:B-12---:R-:W-:-:S05]  /*2090*/  FMUL.FTZ R10, R19, -1.4426950216293334961 ;  /* 0xbfb8aa3b130a7820 */ /* 0x006fca0000410000 */
        /* <DEDUP_REMOVED lines=8> */
.L_x_2919:
        /* <DEDUP_REMOVED lines=12> */
.L_x_2921:
[----:B------:R-:W-:Y:S05]  /*21e0*/  BSYNC B0 ;  /* 0x0000000000007941 */ /* 0x000fea0003800000 */
.L_x_2920:
[----:B---3--:R-:W3:Y:S01]  /*21f0*/  LDC R5, c[0x0][0x10] ;  /* 0x00000400ff057b82 */ /* 0x008ee20000000800 */
[----:B------:R-:W-:Y:S02]  /*2200*/  IADD3 R0, R0, 0x1, RZ ;  /* 0x0000000100007810 */ /* 0x000fe40007ffe0ff */
[----:B---3--:R-:W-:-:S04]  /*2210*/  IADD3 R2, R5, R2, RZ ;  /* 0x0000000205027210 */ /* 0x008fc80007ffe0ff */
[----:B------:R-:W-:-:S13]  /*2220*/  ISETP.GE.AND P0, PT, R2, UR4, PT ;  /* 0x0000000402007c0c */ /* 0x000fda000bf06270 */
[----:B------:R-:W-:Y:S05]  /*2230*/  @!P0 BRA `(.L_x_2922) ;  /* 0xffffffdc00988947 */ /* 0x000fea000383ffff */
[----:B------:R-:W-:Y:S05]  /*2240*/  EXIT ;  /* 0x000000000000794d */ /* 0x000fea0003800000 */
.L_x_2923:
        /* <DEDUP_REMOVED lines=11> */
.L_x_3357:


//--------------------- .text._Z35group_norm_nhwc_fwd_one_pass_kernelI11Fp32IOFp32WLi256ELi16ELi256EEv26Group_norm_nhwc_fwd_params --------------------------
	.section	.text._Z35group_norm_nhwc_fwd_one_pass_kernelI11Fp32IOFp32WLi256ELi16ELi256EEv26Group_norm_nhwc_fwd_params,"ax",@progbits
	.align	128
        .global         _Z35group_norm_nhwc_fwd_one_pass_kernelI11Fp32IOFp32WLi256ELi16ELi256EEv26Group_norm_nhwc_fwd_params
        .type           _Z35group_norm_nhwc_fwd_one_pass_kernelI11Fp32IOFp32WLi256ELi16ELi256EEv26Group_norm_nhwc_fwd_params,@function
        .size           _Z35group_norm_nhwc_fwd_one_pass_kernelI11Fp32IOFp32WLi256ELi16ELi256EEv26Group_norm_nhwc_fwd_params,(.L_x_3358 - _Z35group_norm_nhwc_fwd_one_pass_kernelI11Fp32IOFp32WLi256ELi16ELi256EEv26Group_norm_nhwc_fwd_params)
        .other          _Z35group_norm_nhwc_fwd_one_pass_kernelI11Fp32IOFp32WLi256ELi16ELi256EEv26Group_norm_nhwc_fwd_params,@"STO_CUDA_ENTRY STV_DEFAULT"
_Z35group_norm_nhwc_fwd_one_pass_kernelI11Fp32IOFp32WLi256ELi16ELi256EEv26Group_norm_nhwc_fwd_params:
.text._Z35group_norm_nhwc_fwd_one_pass_kernelI11Fp32IOFp32WLi256ELi16ELi256EEv26Group_norm_nhwc_fwd_params:
        /* <DEDUP_REMOVED lines=26> */
[C---:B------:R-:W-:Y:S02]  /*01a0*/  IADD3 R40, R4.reuse, 0x60, RZ ;  /* 0x0000006004287810 */ /* 0x040fe40007ffe0ff */
[----:B------:R-:W-:Y:S02]  /*01b0*/  ISETP.LT.U32.AND P4, PT, R4, UR8, PT ;  /* 0x0000000804007c0c */ /* 0x000fe4000bf81070 */
[----:B------:R-:W-:Y:S02]  /*01c0*/  SHF.R.S32.HI R8, RZ, 0x1f, R4 ;  /* 0x0000001fff087819 */ /* 0x000fe40000011404 */
[----:B------:R-:W-:-:S02]  /*01d0*/  ISETP.LT.U32.AND P3, PT, R42, UR8, PT ;  /* 0x000000082a007c0c */ /* 0x000fc4000bf61070 */
[----:B------:R-:W-:Y:S02]  /*01e0*/  ISETP.LT.U32.AND P2, PT, R41, UR8, PT ;  /* 0x0000000829007c0c */ /* 0x000fe4000bf41070 */
[----:B------:R-:W-:Y:S02]  /*01f0*/  SHF.R.S32.HI R7, RZ, 0x1f, R42 ;  /* 0x0000001fff077819 */ /* 0x000fe4000001142a */
[----:B------:R-:W-:Y:S02]  /*0200*/  SHF.R.S32.HI R6, RZ, 0x1f, R41 ;  /* 0x0000001fff067819 */ /* 0x000fe40000011429 */
[----:B------:R-:W-:Y:S02]  /*0210*/  ISETP.LT.U32.AND P0, PT, R40, UR8, PT ;  /* 0x0000000828007c0c */ /* 0x000fe4000bf01070 */
[----:B------:R-:W-:Y:S02]  /*0220*/  SHF.R.S32.HI R2, RZ, 0x1f, R40 ;  /* 0x0000001fff027819 */ /* 0x000fe40000011428 */
[----:B------:R-:W-:-:S02]  /*0230*/  ISETP.LT.AND.EX P4, PT, R8, UR9, !P1, P4 ;  /* 0x0000000908007c0c */ /* 0x000fc4000cf81340 */
[----:B------:R-:W-:Y:S02]  /*0240*/  ISETP.LT.AND.EX P3, PT, R7, UR9, !P1, P3 ;  /* 0x0000000907007c0c */ /* 0x000fe4000cf61330 */
[----:B------:R-:W-:Y:S02]  /*0250*/  ISETP.LT.AND.EX P2, PT, R6, UR9, !P1, P2 ;  /* 0x0000000906007c0c */ /* 0x000fe4000cf41320 */
[----:B------:R-:W-:Y:S01]  /*0260*/  ISETP.LT.AND.EX P1, PT, R2, UR9, !P1, P0 ;  /* 0x0000000902007c0c */ /* 0x000fe2000cf21300 */
[----:B------:R-:W-:Y:S01]  /*0270*/  ULDC.64 UR8, c[0x0][0x208] ;  /* 0x0000820000087ab9 */ /* 0x000fe20000000a00 */
[----:B------:R-:W-:Y:S02]  /*0280*/  SHF.R.S32.HI R39, RZ, 0x5, R0 ;  /* 0x00000005ff277819 */ /* 0x000fe40000011400 */
[C---:B------:R-:W-:Y:S02]  /*0290*/  IADD3 R3, R4.reuse, 0x80, RZ ;  /* 0x0000008004037810 */ /* 0x040fe40007ffe0ff */
[----:B------:R-:W-:-:S02]  /*02a0*/  IADD3 R2, R4, 0xa0, RZ ;  /* 0x000000a004027810 */ /* 0x000fc40007ffe0ff */
[C---:B------:R-:W-:Y:S02]  /*02b0*/  IADD3 R0, R4.reuse, 0xc0, RZ ;  /* 0x000000c004007810 */ /* 0x040fe40007ffe0ff */
[----:B------:R-:W-:Y:S02]  /*02c0*/  IADD3 R38, R4, 0xe0, RZ ;  /* 0x000000e004267810 */ /* 0x000fe40007ffe0ff */
[----:B------:R-:W-:Y:S02]  /*02d0*/  SHF.R.S32.HI R8, RZ, 0x1f, R3 ;  /* 0x0000001fff087819 */ /* 0x000fe40000011403 */
[----:B------:R-:W-:Y:S02]  /*02e0*/  SHF.R.S32.HI R7, RZ, 0x1f, R2 ;  /* 0x0000001fff077819 */ /* 0x000fe40000011402 */
[----:B------:R-:W-:Y:S02]  /*02f0*/  SHF.R.S32.HI R6, RZ, 0x1f, R0 ;  /* 0x0000001fff067819 */ /* 0x000fe40000011400 */
[----:B------:R-:W-:-:S02]  /*0300*/  SHF.R.S32.HI R45, RZ, 0x1f, R38 ;  /* 0x0000001fff2d7819 */ /* 0x000fc40000011426 */
[----:B------:R-:W-:Y:S01]  /*0310*/  LEA R39, R39, UR4, 0x3 ;  /* 0x0000000427277c11 */ /* 0x000fe2000f8e18ff */
[----:B--2---:R-:W-:-:S06]  /*0320*/  UMOV UR4, URZ ;  /* 0x0000003f00047c82 */ /* 0x004fcc0008000000 */
.L_x_2960:
[----:B0-----:R-:W0:Y:S01]  /*0330*/  LDC R15, c[0x0][0x288] ;  /* 0x0000a200ff0f7b82 */ /* 0x001e220000000800 */
[----:B------:R-:W-:Y:S01]  /*0340*/  ULDC.64 UR6, c[0x0][0x280] ;  /* 0x0000a00000067ab9 */ /* 0x000fe20000000a00 */
[----:B------:R-:W-:Y:S01]  /*0350*/  SHF.R.S32.HI R18, RZ, 0x1f, R4 ;  /* 0x0000001fff127819 */ /* 0x000fe20000011404 */
[----:B------:R-:W-:Y:S01]  /*0360*/  ULDC.64 UR14, c[0x0][0x278] ;  /* 0x00009e00000e7ab9 */ /* 0x000fe20000000a00 */
[----:B------:R-:W-:Y:S02]  /*0370*/  SHF.R.S32.HI R25, RZ, 0x1f, R3 ;  /* 0x0000001fff197819 */ /* 0x000fe40000011403 */
[----:B------:R-:W-:Y:S02]  /*0380*/  SHF.R.S32.HI R28, RZ, 0x1f, R2 ;  /* 0x0000001fff1c7819 */ /* 0x000fe40000011402 */
[----:B-1----:R-:W1:Y:S01]  /*0390*/  @P4 LDC.64 R12, c[0x0][0x270] ;  /* 0x00009c00ff0c4b82 */ /* 0x002e620000000a00 */
[----:B------:R-:W-:-:S07]  /*03a0*/  SHF.R.S32.HI R26, RZ, 0x1f, R41 ;  /* 0x0000001fff1a7819 */ /* 0x000fce0000011429 */
        /* <DEDUP_REMOVED lines=12> */
[----:B------:R-:W-:Y:S01]  /*0470*/  IMAD R11, R10, R9, RZ ;  /* 0x000000090a0b7224 */ /* 0x000fe200078e02ff */
[----:B------:R-:W-:-:S03]  /*0480*/  IABS R10, UR13 ;  /* 0x0000000d000a7c13 */ /* 0x000fc60008000000 */
[----:B------:R-:W-:Y:S01]  /*0490*/  IMAD.HI.U32 R7, R7, R11, R6 ;  /* 0x0000000b07077227 */ /* 0x000fe200078e0006 */
[----:B------:R-:W-:-:S04]  /*04a0*/  LOP3.LUT R6, R15, UR13, RZ, 0x3c, !PT ;  /* 0x0000000d0f067c12 */ /* 0x000fc8000f8e3cff */
[----:B------:R-:W-:Y:S01]  /*04b0*/  ISETP.GE.AND P5, PT, R6, RZ, PT ;  /* 0x000000ff0600720c */ /* 0x000fe20003fa6270 */
[----:B------:R-:W-:Y:S01]  /*04c0*/  IMAD.HI.U32 R7, R7, R10, RZ ;  /* 0x0000000a07077227 */ /* 0x000fe200078e00ff */
[----:B------:R-:W-:-:S04]  /*04d0*/  SHF.L.U32 R6, R43, 0x1, RZ ;  /* 0x000000012b067819 */ /* 0x000fc800000006ff */
[----:B------:R-:W-:Y:S02]  /*04e0*/  IADD3 R8, -R7, RZ, RZ ;  /* 0x000000ff07087210 */ /* 0x000fe40007ffe1ff */
[----:B------:R-:W-:-:S03]  /*04f0*/  LOP3.LUT R35, R6, 0xe, RZ, 0xc0, !PT ;  /* 0x0000000e06237812 */ /* 0x000fc600078ec0ff */
[C---:B------:R-:W-:Y:S02]  /*0500*/  IMAD R8, R9.reuse, R8, R10 ;  /* 0x0000000809087224 */ /* 0x040fe400078e020a */
[----:B------:R-:W1:Y:S03]  /*0510*/  @P2 LDC.64 R10, c[0x0][0x220] ;  /* 0x00008800ff0a2b82 */ /* 0x000e660000000a00 */
[----:B------:R-:W-:-:S13]  /*0520*/  ISETP.GT.U32.AND P6, PT, R9, R8, PT ;  /* 0x000000080900720c */ /* 0x000fda0003fc4070 */
[-C--:B------:R-:W-:Y:S02]  /*0530*/  @!P6 IADD3 R8, R8, -R9.reuse, RZ ;  /* 0x800000090808e210 */ /* 0x080fe40007ffe0ff */
[----:B------:R-:W-:Y:S02]  /*0540*/  @!P6 IADD3 R7, R7, 0x1, RZ ;  /* 0x000000010707e810 */ /* 0x000fe40007ffe0ff */
[----:B------:R-:W-:Y:S02]  /*0550*/  ISETP.GE.U32.AND P0, PT, R8, R9, PT ;  /* 0x000000090800720c */ /* 0x000fe40003f06070 */
[----:B------:R-:W-:Y:S01]  /*0560*/  ISETP.NE.AND P6, PT, R15, RZ, PT ;  /* 0x000000ff0f00720c */ /* 0x000fe20003fc5270 */
[----:B------:R-:W3:Y:S10]  /*0570*/  @P3 LDC.64 R8, c[0x0][0x270] ;  /* 0x00009c00ff083b82 */ /* 0x000ef40000000a00 */
[----:B------:R-:W-:-:S02]  /*0580*/  @P0 IADD3 R7, R7, 0x1, RZ ;  /* 0x0000000107070810 */ /* 0x000fc40007ffe0ff */
[----:B------:R-:W-:Y:S02]  /*0590*/  ISETP.GE.U32.AND P0, PT, R2, UR14, PT ;  /* 0x0000000e02007c0c */ /* 0x000fe4000bf06070 */
[----:B------:R-:W-:Y:S02]  /*05a0*/  @!P5 IADD3 R7, -R7, RZ, RZ ;  /* 0x000000ff0707d210 */ /* 0x000fe40007ffe1ff */
[----:B------:R-:W-:Y:S02]  /*05b0*/  @!P6 LOP3.LUT R7, RZ, R15, RZ, 0x33, !PT ;  /* 0x0000000fff07e212 */ /* 0x000fe400078e33ff */
[----:B------:R-:W-:Y:S02]  /*05c0*/  ISETP.GE.U32.AND P5, PT, R3, UR14, PT ;  /* 0x0000000e03007c0c */ /* 0x000fe4000bfa6070 */
[----:B------:R-:W-:Y:S02]  /*05d0*/  IADD3 R34, -R7, RZ, RZ ;  /* 0x000000ff07227210 */ /* 0x000fe40007ffe1ff */
[----:B------:R-:W-:-:S02]  /*05e0*/  SHF.R.S32.HI R6, RZ, 0x1f, R7 ;  /* 0x0000001fff067819 */ /* 0x000fc40000011407 */
[----:B------:R-:W-:Y:S01]  /*05f0*/  ISETP.GE.AND.EX P5, PT, R25, UR15, PT, P5 ;  /* 0x0000000f19007c0c */ /* 0x000fe2000bfa6350 */
[----:B------:R-:W-:Y:S01]  /*0600*/  IMAD R34, R15, R34, UR13 ;  /* 0x0000000d0f227e24 */ /* 0x000fe2000f8e0222 */
[----:B------:R-:W-:Y:S01]  /*0610*/  ISETP.GE.AND.EX P0, PT, R28, UR15, PT, P0 ;  /* 0x0000000f1c007c0c */ /* 0x000fe2000bf06300 */
[----:B------:R-:W-:Y:S01]  /*0620*/  IMAD R6, R6, UR6, RZ ;  /* 0x0000000606067c24 */ /* 0x000fe2000f8e02ff */
[----:B------:R-:W4:Y:S01]  /*0630*/  @P4 LDC.64 R14, c[0x0][0x220] ;  /* 0x00008800ff0e4b82 */ /* 0x000f220000000a00 */
[----:B------:R-:W-:Y:S01]  /*0640*/  ISETP.LT.U32.AND P5, PT, R43, 0x100, !P5 ;  /* 0x000001002b00780c */ /* 0x000fe20006fa1070 */
[----:B---3--:R-:W-:Y:S01]  /*0650*/  @P3 IMAD R24, R18, R8, RZ ;  /* 0x0000000812183224 */ /* 0x008fe200078e02ff */
[----:B------:R-:W-:Y:S01]  /*0660*/  LEA R34, R34, R35, 0x4 ;  /* 0x0000002322227211 */ /* 0x000fe200078e20ff */
[----:B------:R-:W-:Y:S01]  /*0670*/  IMAD R31, R7, UR7, R6 ;  /* 0x00000007071f7c24 */ /* 0x000fe2000f8e0206 */
[----:B------:R-:W-:Y:S01]  /*0680*/  ISETP.LT.U32.AND P0, PT, R43, 0x100, !P0 ;  /* 0x000001002b00780c */ /* 0x000fe20004701070 */
[----:B------:R-:W-:Y:S01]  /*0690*/  @P3 IMAD R24, R42, R9, R24 ;  /* 0x000000092a183224 */ /* 0x000fe200078e0218 */
[----:B------:R-:W-:-:S03]  /*06a0*/  SHF.R.S32.HI R35, RZ, 0x1f, R34 ;  /* 0x0000001fff237819 */ /* 0x000fc60000011422 */
[----:B------:R-:W-:Y:S02]  /*06b0*/  IMAD.WIDE.U32 R32, R7, UR6, R34 ;  /* 0x0000000607207c25 */ /* 0x000fe4000f8e0022 */
[----:B------:R-:W3:Y:S03]  /*06c0*/  @P3 LDC.64 R6, c[0x0][0x220] ;  /* 0x00008800ff063b82 */ /* 0x000ee60000000a00 */
[----:B------:R-:W-:Y:S02]  /*06d0*/  IADD3 R31, R33, R31, RZ ;  /* 0x0000001f211f7210 */ /* 0x000fe40007ffe0ff */
[-C--:B------:R-:W-:Y:S02]  /*06e0*/  @P4 MOV R30, R32.reuse ;  /* 0x00000020001e4202 */ /* 0x080fe40000000f00 */
[----:B------:R-:W-:Y:S01]  /*06f0*/  @P3 MOV R18, R32 ;  /* 0x0000002000123202 */ /* 0x000fe20000000f00 */
[----:B------:R-:W5:Y:S02]  /*0700*/  @P5 LDC.64 R22, c[0x0][0x270] ;  /* 0x00009c00ff165b82 */ /* 0x000f640000000a00 */
[----:B------:R-:W-:-:S05]  /*0710*/  @P4 IMAD.WIDE.U32 R12, R4, R12, R30 ;  /* 0x0000000c040c4225 */ /* 0x000fca00078e001e */
[----:B------:R-:W-:Y:S02]  /*0720*/  @P4 IADD3 R13, R13, R19, RZ ;  /* 0x000000130d0d4210 */ /* 0x000fe40007ffe0ff */
[----:B------:R-:W-:Y:S02]  /*0730*/  @P3 MOV R19, R31 ;  /* 0x0000001f00133202 */ /* 0x000fe40000000f00 */
[----:B----4-:R-:W-:Y:S01]  /*0740*/  @P4 LEA R14, P6, R12, R14, 0x2 ;  /* 0x0000000e0c0e4211 */ /* 0x010fe200078c10ff */
[----:B------:R-:W-:-:S03]  /*0750*/  @P3 IMAD.WIDE.U32 R8, R42, R8, R18 ;  /* 0x000000082a083225 */ /* 0x000fc600078e0012 */
[----:B------:R-:W-:Y:S02]  /*0760*/  @P4 LEA.HI.X R15, R12, R15, R13, 0x2, P6 ;  /* 0x0000000f0c0f4211 */ /* 0x000fe400030f140d */
[----:B------:R-:W-:Y:S01]  /*0770*/  @P2 MOV R19, R31 ;  /* 0x0000001f00132202 */ /* 0x000fe20000000f00 */
[----:B--2---:R-:W-:Y:S01]  /*0780*/  @P2 IMAD R18, R26, R16, RZ ;  /* 0x000000101a122224 */ /* 0x004fe200078e02ff */
[----:B------:R-:W-:Y:S01]  /*0790*/  @P3 IADD3 R9, R9, R24, RZ ;  /* 0x0000001809093210 */ /* 0x000fe20007ffe0ff */
[----:B------:R-:W2:Y:S01]  /*07a0*/  @P1 LDC.64 R12, c[0x0][0x220] ;  /* 0x00008800ff0c1b82 */ /* 0x000ea20000000a00 */
[C---:B---3--:R-:W-:Y:S01]  /*07b0*/  @P3 LEA R6, P6, R8.reuse, R6, 0x2 ;  /* 0x0000000608063211 */ /* 0x048fe200078c10ff */
[----:B------:R-:W-:Y:S01]  /*07c0*/  @P2 IMAD R24, R41, R17, R18 ;  /* 0x0000001129182224 */ /* 0x000fe200078e0212 */
[----:B------:R-:W-:Y:S01]  /*07d0*/  @P2 MOV R18, R32 ;  /* 0x0000002000122202 */ /* 0x000fe20000000f00 */
[----:B-----5:R-:W-:Y:S01]  /*07e0*/  @P5 IMAD R27, R25, R22, RZ ;  /* 0x00000016191b5224 */ /* 0x020fe200078e02ff */
[----:B------:R-:W-:-:S02]  /*07f0*/  @P3 LEA.HI.X R7, R8, R7, R9, 0x2, P6 ;  /* 0x0000000708073211 */ /* 0x000fc400030f1409 */
[----:B------:R-:W-:Y:S01]  /*0800*/  SHF.R.S32.HI R26, RZ, 0x1f, R40 ;  /* 0x0000001fff1a7819 */ /* 0x000fe20000011428 */
[----:B------:R-:W-:Y:S01]  /*0810*/  @P2 IMAD.WIDE.U32 R16, R41, R16, R18 ;  /* 0x0000001029102225 */ /* 0x000fe200078e0012 */
[----:B------:R-:W3:Y:S01]  /*0820*/  @P0 LDC.64 R8, c[0x0][0x270] ;  /* 0x00009c00ff080b82 */ /* 0x000ee20000000a00 */
[----:B------:R-:W-:Y:S02]  /*0830*/  @P5 MOV R25, R31 ;  /* 0x0000001f00195202 */ /* 0x000fe40000000f00 */
[----:B0-----:R-:W-:Y:S01]  /*0840*/  @P1 IMAD R26, R26, R20, RZ ;  /* 0x000000141a1a1224 */ /* 0x001fe200078e02ff */
[----:B------:R-:W-:Y:S01]  /*0850*/  @P2 IADD3 R24, R17, R24, RZ ;  /* 0x0000001811182210 */ /* 0x000fe20007ffe0ff */
[----:B------:R-:W-:Y:S01]  /*0860*/  @P5 IMAD R27, R3, R23, R27 ;  /* 0x00000017031b5224 */ /* 0x000fe200078e021b */
[----:B-1----:R-:W-:Y:S01]  /*0870*/  @P2 LEA R10, P6, R16, R10, 0x2 ;  /* 0x0000000a100a2211 */ /* 0x002fe200078c10ff */
[----:B------:R-:W-:Y:S01]  /*0880*/  @P1 IMAD R26, R40, R21, R26 ;  /* 0x00000015281a1224 */ /* 0x000fe200078e021a */
[----:B------:R-:W0:Y:S01]  /*0890*/  @P5 LDC.64 R18, c[0x0][0x220] ;  /* 0x00008800ff125b82 */ /* 0x000e220000000a00 */
[----:B------:R-:W-:-:S02]  /*08a0*/  @P1 MOV R17, R31 ;  /* 0x0000001f00111202 */ /* 0x000fc40000000f00 */
[----:B------:R-:W-:Y:S02]  /*08b0*/  @P2 LEA.HI.X R11, R16, R11, R24, 0x2, P6 ;  /* 0x0000000b100b2211 */ /* 0x000fe400030f1418 */
[-C--:B------:R-:W-:Y:S02]  /*08c0*/  @P1 MOV R16, R32.reuse ;  /* 0x0000002000101202 */ /* 0x080fe40000000f00 */
[----:B------:R-:W-:-:S03]  /*08d0*/  @P5 MOV R24, R32 ;  /* 0x0000002000185202 */ /* 0x000fc60000000f00 */
[----:B------:R-:W-:Y:S02]  /*08e0*/  @P1 IMAD.WIDE.U32 R20, R40, R20, R16 ;  /* 0x0000001428141225 */ /* 0x000fe400078e0010 */
[----:B------:R-:W1:Y:S02]  /*08f0*/  @P0 LDC.64 R16, c[0x0][0x220] ;  /* 0x00008800ff100b82 */ /* 0x000e640000000a00 */
[----:B------:R-:W-:Y:S01]  /*0900*/  @P5 IMAD.WIDE.U32 R22, R3, R22, R24 ;  /* 0x0000001603165225 */ /* 0x000fe200078e0018 */
[----:B------:R-:W-:Y:S02]  /*0910*/  @P1 IADD3 R26, R21, R26, RZ ;  /* 0x0000001a151a1210 */ /* 0x000fe40007ffe0ff */
[C---:B--2---:R-:W-:Y:S02]  /*0920*/  @P1 LEA R12, P6, R20.reuse, R12, 0x2 ;  /* 0x0000000c140c1211 */ /* 0x044fe400078c10ff */
[----:B------:R-:W-:Y:S02]  /*0930*/  @P5 IADD3 R27, R23, R27, RZ ;  /* 0x0000001b171b5210 */ /* 0x000fe40007ffe0ff */
[----:B------:R-:W-:Y:S01]  /*0940*/  @P1 LEA.HI.X R13, R20, R13, R26, 0x2, P6 ;  /* 0x0000000d140d1211 */ /* 0x000fe200030f141a */
[----:B---3--:R-:W-:Y:S01]  /*0950*/  @P0 IMAD R20, R28, R8, RZ ;  /* 0x000000081c140224 */ /* 0x008fe200078e02ff */
[----:B------:R-:W-:-:S02]  /*0960*/  @P0 MOV R21, R31 ;  /* 0x0000001f00150202 */ /* 0x000fc40000000f00 */
[----:B------:R-:W-:Y:S02]  /*0970*/  CS2R R28, SRZ ;  /* 0x00000000001c7805 */ /* 0x000fe4000001ff00 */
[----:B0-----:R-:W-:Y:S01]  /*0980*/  @P5 LEA R18, P6, R22, R18, 0x2 ;  /* 0x0000001216125211 */ /* 0x001fe200078c10ff */
[----:B------:R-:W-:Y:S01]  /*0990*/  @P0 IMAD R9, R2, R9, R20 ;  /* 0x0000000902090224 */ /* 0x000fe200078e0214 */
[----:B------:R-:W-:Y:S02]  /*09a0*/  @P0 MOV R20, R32 ;  /* 0x0000002000140202 */ /* 0x000fe40000000f00 */
[----:B------:R-:W-:Y:S02]  /*09b0*/  @P5 LEA.HI.X R19, R22, R19, R27, 0x2, P6 ;  /* 0x0000001316135211 */ /* 0x000fe400030f141b */
[----:B------:R-:W-:Y:S01]  /*09c0*/  SHF.R.S32.HI R36, RZ, 0x1f, R0 ;  /* 0x0000001fff247819 */ /* 0x000fe20000011400 */
[----:B------:R-:W-:Y:S01]  /*09d0*/  @P0 IMAD.WIDE.U32 R20, R2, R8, R20 ;  /* 0x0000000802140225 */ /* 0x000fe200078e0014 */
[----:B------:R-:W-:Y:S01]  /*09e0*/  ISETP.GE.U32.AND P6, PT, R0, UR14, PT ;  /* 0x0000000e00007c0c */ /* 0x000fe2000bfc6070 */
[----:B------:R-:W2:Y:S01]  /*09f0*/  @P5 LDG.E.64 R28, desc[UR8][R18.64] ;  /* 0x00000008121c5981 */ /* 0x000ea2000c1e1b00 */
[----:B------:R-:W-:-:S02]  /*0a00*/  CS2R R24, SRZ ;  /* 0x0000000000187805 */ /* 0x000fc4000001ff00 */
[----:B------:R-:W-:Y:S02]  /*0a10*/  CS2R R26, SRZ ;  /* 0x00000000001a7805 */ /* 0x000fe4000001ff00 */
[----:B------:R-:W-:Y:S02]  /*0a20*/  ISETP.GE.AND.EX P6, PT, R36, UR15, PT, P6 ;  /* 0x0000000f24007c0c */ /* 0x000fe4000bfc6360 */
[----:B------:R-:W-:Y:S02]  /*0a30*/  @P0 IADD3 R9, R21, R9, RZ ;  /* 0x0000000915090210 */ /* 0x000fe40007ffe0ff */
[C---:B-1----:R-:W-:Y:S01]  /*0a40*/  @P0 LEA R16, P5, R20.reuse, R16, 0x2 ;  /* 0x0000001014100211 */ /* 0x042fe200078a10ff */
[----:B------:R0:W3:Y:S01]  /*0a50*/  @P3 LDG.E.64 R24, desc[UR8][R6.64] ;  /* 0x0000000806183981 */ /* 0x0000e2000c1e1b00 */
[----:B------:R-:W-:Y:S02]  /*0a60*/  ISETP.LT.U32.AND P6, PT, R43, 0x100, !P6 ;  /* 0x000001002b00780c */ /* 0x000fe400077c1070 */
[----:B------:R-:W-:-:S02]  /*0a70*/  @P0 LEA.HI.X R17, R20, R17, R9, 0x2, P5 ;  /* 0x0000001114110211 */ /* 0x000fc400028f1409 */
[----:B------:R-:W-:Y:S02]  /*0a80*/  CS2R R22, SRZ ;  /* 0x0000000000167805 */ /* 0x000fe4000001ff00 */
[----:B------:R-:W-:Y:S01]  /*0a90*/  ISETP.GE.U32.AND P5, PT, R38, UR14, PT ;  /* 0x0000000e26007c0c */ /* 0x000fe2000bfa6070 */
[----:B------:R-:W4:Y:S03]  /*0aa0*/  @P4 LDG.E.64 R26, desc[UR8][R14.64] ;  /* 0x000000080e1a4981 */ /* 0x000f26000c1e1b00 */
[----:B------:R-:W-:Y:S01]  /*0ab0*/  ISETP.GE.AND.EX P5, PT, R45, UR15, PT, P5 ;  /* 0x0000000f2d007c0c */ /* 0x000fe2000bfa6350 */
[----:B------:R1:W5:Y:S03]  /*0ac0*/  @P2 LDG.E.64 R22, desc[UR8][R10.64] ;  /* 0x000000080a162981 */ /* 0x000366000c1e1b00 */
[----:B------:R-:W-:Y:S01]  /*0ad0*/  ISETP.LT.U32.AND P5, PT, R43, 0x100, !P5 ;  /* 0x000001002b00780c */ /* 0x000fe20006fa1070 */
[----:B------:R-:W1:Y:S01]  /*0ae0*/  @P6 LDC.64 R8, c[0x0][0x270] ;  /* 0x00009c00ff086b82 */ /* 0x000e620000000a00 */
[----:B------:R-:W-:-:S07]  /*0af0*/  CS2R R20, SRZ ;  /* 0x0000000000147805 */ /* 0x000fce000001ff00 */
[----:B0-----:R-:W0:Y:S01]  /*0b00*/  @P6 LDC.64 R6, c[0x0][0x220] ;  /* 0x00008800ff066b82 */ /* 0x001e220000000a00 */
[----:B-1----:R-:W-:Y:S01]  /*0b10*/  CS2R R10, SRZ ;  /* 0x00000000000a7805 */ /* 0x002fe2000001ff00 */
[----:B------:R1:W2:Y:S05]  /*0b20*/  @P1 LDG.E.64 R20, desc[UR8][R12.64] ;  /* 0x000000080c141981 */ /* 0x0002aa000c1e1b00 */
[----:B------:R1:W2:Y:S01]  /*0b30*/  @P0 LDG.E.64 R10, desc[UR8][R16.64] ;  /* 0x00000008100a0981 */ /* 0x0002a2000c1e1b00 */
[----:B------:R-:W0:Y:S08]  /*0b40*/  @P5 LDC.64 R14, c[0x0][0x270] ;  /* 0x00009c00ff0e5b82 */ /* 0x000e300000000a00 */
[----:B-1----:R-:W1:Y:S01]  /*0b50*/  @P5 LDC.64 R12, c[0x0][0x220] ;  /* 0x00008800ff0c5b82 */ /* 0x002e620000000a00 */
[----:B------:R-:W-:Y:S01]  /*0b60*/  @P6 IMAD R18, R36, R8, RZ ;  /* 0x0000000824126224 */ /* 0x000fe200078e02ff */
[----:B------:R-:W-:-:S02]  /*0b70*/  @P6 MOV R16, R32 ;  /* 0x0000002000106202 */ /* 0x000fc40000000f00 */
[----:B------:R-:W-:Y:S01]  /*0b80*/  @P6 MOV R17, R31 ;  /* 0x0000001f00116202 */ /* 0x000fe20000000f00 */
[C---:B------:R-:W-:Y:S02]  /*0b90*/  @P6 IMAD R18, R0.reuse, R9, R18 ;  /* 0x0000000900126224 */ /* 0x040fe400078e0212 */
[----:B------:R-:W-:Y:S01]  /*0ba0*/  @P6 IMAD.WIDE.U32 R8, R0, R8, R16 ;  /* 0x0000000800086225 */ /* 0x000fe200078e0010 */
[----:B------:R-:W-:-:S04]  /*0bb0*/  @P5 MOV R16, R32 ;  /* 0x0000002000105202 */ /* 0x000fc80000000f00 */
[----:B------:R-:W-:Y:S02]  /*0bc0*/  @P6 IADD3 R18, R9, R18, RZ ;  /* 0x0000001209126210 */ /* 0x000fe40007ffe0ff */
[C---:B0-----:R-:W-:Y:S01]  /*0bd0*/  @P6 LEA R6, P0, R8.reuse, R6, 0x2 ;  /* 0x0000000608066211 */ /* 0x041fe200078010ff */
[-C--:B------:R-:W-:Y:S01]  /*0be0*/  @P5 IMAD R19, R45, R14.reuse, RZ ;  /* 0x0000000e2d135224 */ /* 0x080fe200078e02ff */
[----:B------:R-:W-:Y:S02]  /*0bf0*/  @P5 MOV R17, R31 ;  /* 0x0000001f00115202 */ /* 0x000fe40000000f00 */
[----:B------:R-:W-:Y:S02]  /*0c00*/  @P6 LEA.HI.X R7, R8, R7, R18, 0x2, P0 ;  /* 0x0000000708076211 */ /* 0x000fe400000f1412 */
[----:B------:R-:W-:Y:S01]  /*0c10*/  CS2R R8, SRZ ;  /* 0x0000000000087805 */ /* 0x000fe2000001ff00 */
[C---:B------:R-:W-:Y:S02]  /*0c20*/  @P5 IMAD R19, R38.reuse, R15, R19 ;  /* 0x0000000f26135224 */ /* 0x040fe400078e0213 */
[----:B------:R-:W-:-:S03]  /*0c30*/  @P5 IMAD.WIDE.U32 R14, R38, R14, R16 ;  /* 0x0000000e260e5225 */ /* 0x000fc600078e0010 */
[----:B------:R0:W2:Y:S02]  /*0c40*/  @P6 LDG.E.64 R8, desc[UR8][R6.64] ;  /* 0x0000000806086981 */ /* 0x0000a4000c1e1b00 */
[----:B------:R-:W-:Y:S02]  /*0c50*/  @P5 IADD3 R19, R15, R19, RZ ;  /* 0x000000130f135210 */ /* 0x000fe40007ffe0ff */
[C---:B-1----:R-:W-:Y:S01]  /*0c60*/  @P5 LEA R12, P0, R14.reuse, R12, 0x2 ;  /* 0x0000000c0e0c5211 */ /* 0x042fe200078010ff */
[----:B0-----:R-:W-:Y:S01]  /*0c70*/  HFMA2.MMA R7, -RZ, RZ, 0, 0 ;  /* 0x00000000ff077435 */ /* 0x001fe200000001ff */
[----:B------:R-:W-:Y:S02]  /*0c80*/  MOV R6, RZ ;  /* 0x000000ff00067202 */ /* 0x000fe40000000f00 */
[----:B------:R-:W-:-:S07]  /*0c90*/  @P5 LEA.HI.X R13, R14, R13, R19, 0x2, P0 ;  /* 0x0000000d0e0d5211 */ /* 0x000fce00000f1413 */
[----:B------:R3:W2:Y:S01]  /*0ca0*/  @P5 LDG.E.64 R6, desc[UR8][R12.64] ;  /* 0x000000080c065981 */ /* 0x0006a2000c1e1b00 */
[C---:B------:R-:W-:Y:S02]  /*0cb0*/  ISETP.GT.AND P0, PT, R44.reuse, 0x1e, PT ;  /* 0x0000001e2c00780c */ /* 0x040fe40003f04270 */
[----:B------:R-:W-:Y:S02]  /*0cc0*/  ISETP.NE.AND P6, PT, R44, RZ, PT ;  /* 0x000000ff2c00720c */ /* 0x000fe40003fc5270 */
[----:B------:R-:W-:Y:S01]  /*0cd0*/  ISETP.NE.AND P5, PT, R43, RZ, PT ;  /* 0x000000ff2b00720c */ /* 0x000fe20003fa5270 */
[----:B------:R-:W-:Y:S01]  /*0ce0*/  BSSY B0, `(.L_x_2924) ;  /* 0x000005b000007945 */ /* 0x000fe20003800000 */
[----:B---3--:R-:W-:Y:S01]  /*0cf0*/  FMUL.FTZ R13, R25, R25 ;  /* 0x00000019190d7220 */ /* 0x008fe20000410000 */
[----:B----4-:R-:W-:Y:S01]  /*0d00*/  FMUL.FTZ R15, R27, R27 ;  /* 0x0000001b1b0f7220 */ /* 0x010fe20000410000 */
[----:B------:R-:W-:-:S03]  /*0d10*/  FADD.FTZ R16, R26, R27 ;  /* 0x0000001b1a107221 */ /* 0x000fc60000010000 */
[----:B------:R-:W-:Y:S01]  /*0d20*/  FFMA.FTZ R14, R26, R26, R15 ;  /* 0x0000001a1a0e7223 */ /* 0x000fe2000001000f */
[C---:B------:R-:W-:Y:S01]  /*0d30*/  FADD.FTZ R15, R24.reuse, R25 ;  /* 0x00000019180f7221 */ /* 0x040fe20000010000 */
[----:B------:R-:W-:Y:S01]  /*0d40*/  FADD.FTZ R16, RZ, R16 ;  /* 0x00000010ff107221 */ /* 0x000fe20000010000 */
[----:B------:R-:W-:Y:S01]  /*0d50*/  FFMA.FTZ R13, R24, R24, R13 ;  /* 0x00000018180d7223 */ /* 0x000fe2000001000d */
[----:B------:R-:W-:Y:S01]  /*0d60*/  FADD.FTZ R14, RZ, R14 ;  /* 0x0000000eff0e7221 */ /* 0x000fe20000010000 */
[----:B-----5:R-:W-:Y:S01]  /*0d70*/  FMUL.FTZ R12, R23, R23 ;  /* 0x00000017170c7220 */ /* 0x020fe20000410000 */
[----:B------:R-:W-:Y:S01]  /*0d80*/  FADD.FTZ R15, R16, R15 ;  /* 0x0000000f100f7221 */ /* 0x000fe20000010000 */
[----:B------:R-:W-:Y:S01]  /*0d90*/  FADD.FTZ R16, R22, R23 ;  /* 0x0000001716107221 */ /* 0x000fe20000010000 */
[----:B------:R-:W-:Y:S01]  /*0da0*/  FADD.FTZ R13, R14, R13 ;  /* 0x0000000d0e0d7221 */ /* 0x000fe20000010000 */
[----:B------:R-:W-:Y:S02]  /*0db0*/  FFMA.FTZ R12, R22, R22, R12 ;  /* 0x00000016160c7223 */ /* 0x000fe4000001000c */
[----:B------:R-:W-:Y:S01]  /*0dc0*/  FADD.FTZ R15, R15, R16 ;  /* 0x000000100f0f7221 */ /* 0x000fe20000010000 */
[----:B--2---:R-:W-:Y:S01]  /*0dd0*/  FMUL.FTZ R14, R21, R21 ;  /* 0x00000015150e7220 */ /* 0x004fe20000410000 */
[----:B------:R-:W-:Y:S01]  /*0de0*/  FADD.FTZ R13, R13, R12 ;  /* 0x0000000c0d0d7221 */ /* 0x000fe20000010000 */
[C---:B------:R-:W-:Y:S01]  /*0df0*/  FADD.FTZ R16, R20.reuse, R21 ;  /* 0x0000001514107221 */ /* 0x040fe20000010000 */
[----:B------:R-:W-:Y:S01]  /*0e00*/  FMUL.FTZ R12, R29, R29 ;  /* 0x0000001d1d0c7220 */ /* 0x000fe20000410000 */
[----:B------:R-:W-:-:S02]  /*0e10*/  FFMA.FTZ R14, R20, R20, R14 ;  /* 0x00000014140e7223 */ /* 0x000fc4000001000e */
[----:B------:R-:W-:Y:S01]  /*0e20*/  FADD.FTZ R15, R15, R16 ;  /* 0x000000100f0f7221 */ /* 0x000fe20000010000 */
[C---:B------:R-:W-:Y:S01]  /*0e30*/  FFMA.FTZ R16, R28.reuse, R28, R12 ;  /* 0x0000001c1c107223 */ /* 0x040fe2000001000c */
[----:B------:R-:W-:Y:S01]  /*0e40*/  FADD.FTZ R14, R13, R14 ;  /* 0x0000000e0d0e7221 */ /* 0x000fe20000010000 */
[----:B------:R-:W-:Y:S01]  /*0e50*/  FADD.FTZ R13, R28, R29 ;  /* 0x0000001d1c0d7221 */ /* 0x000fe20000010000 */
[----:B------:R-:W-:Y:S02]  /*0e60*/  FMUL.FTZ R12, R11, R11 ;  /* 0x0000000b0b0c7220 */ /* 0x000fe40000410000 */
[----:B------:R-:W-:Y:S01]  /*0e70*/  FADD.FTZ R16, R14, R16 ;  /* 0x000000100e107221 */ /* 0x000fe20000010000 */
[----:B------:R-:W-:Y:S01]  /*0e80*/  FADD.FTZ R13, R15, R13 ;  /* 0x0000000d0f0d7221 */ /* 0x000fe20000010000 */
[C---:B------:R-:W-:Y:S01]  /*0e90*/  FADD.FTZ R14, R10.reuse, R11 ;  /* 0x0000000b0a0e7221 */ /* 0x040fe20000010000 */
[----:B------:R-:W-:-:S03]  /*0ea0*/  FFMA.FTZ R15, R10, R10, R12 ;  /* 0x0000000a0a0f7223 */ /* 0x000fc6000001000c */
[----:B------:R-:W-:Y:S01]  /*0eb0*/  FADD.FTZ R13, R13, R14 ;  /* 0x0000000e0d0d7221 */ /* 0x000fe20000010000 */
[----:B------:R-:W-:Y:S01]  /*0ec0*/  FADD.FTZ R15, R16, R15 ;  /* 0x0000000f100f7221 */ /* 0x000fe20000010000 */
[----:B------:R-:W-:Y:S01]  /*0ed0*/  FMUL.FTZ R12, R9, R9 ;  /* 0x00000009090c7220 */ /* 0x000fe20000410000 */
[----:B------:R-:W-:-:S03]  /*0ee0*/  FADD.FTZ R14, R8, R9 ;  /* 0x00000009080e7221 */ /* 0x000fc60000010000 */
[----:B------:R-:W-:Y:S01]  /*0ef0*/  FFMA.FTZ R12, R8, R8, R12 ;  /* 0x00000008080c7223 */ /* 0x000fe2000001000c */
[----:B------:R-:W-:-:S03]  /*0f00*/  FADD.FTZ R13, R13, R14 ;  /* 0x0000000e0d0d7221 */ /* 0x000fc60000010000 */
[----:B------:R-:W-:Y:S01]  /*0f10*/  FADD.FTZ R12, R15, R12 ;  /* 0x0000000c0f0c7221 */ /* 0x000fe20000010000 */
        /* <DEDUP_REMOVED lines=40> */
[----:B------:R-:W-:Y:S02]  /*11a0*/  FADD.FTZ R17, R37, R17 ;  /* 0x0000001125117221 */ /* 0x000fe40000010000 */
[----:B0-----:R-:W-:Y:S01]  /*11b0*/  LDS.64 R36, [UR6+0x40] ;  /* 0x00004006ff247984 */ /* 0x001fe20008000a00 */
[----:B------:R-:W-:Y:S01]  /*11c0*/  FADD.FTZ R16, R16, R18 ;  /* 0x0000001210107221 */ /* 0x000fe20000010000 */
[----:B------:R-:W-:-:S03]  /*11d0*/  FADD.FTZ R17, R17, R19 ;  /* 0x0000001311117221 */ /* 0x000fc60000010000 */
[----:B--2---:R-:W-:Y:S01]  /*11e0*/  FADD.FTZ R12, R16, R12 ;  /* 0x0000000c100c7221 */ /* 0x004fe20000010000 */
[----:B------:R-:W-:Y:S02]  /*11f0*/  FADD.FTZ R13, R17, R13 ;  /* 0x0000000d110d7221 */ /* 0x000fe40000010000 */
[----:B------:R-:W0:Y:S01]  /*1200*/  LDS.128 R16, [UR6+0x30] ;  /* 0x00003006ff107984 */ /* 0x000e220008000c00 */
        /* <DEDUP_REMOVED lines=8> */
.L_x_2925:
[----:B------:R-:W-:Y:S05]  /*1290*/  BSYNC B0 ;  /* 0x0000000000007941 */ /* 0x000fea0003800000 */
.L_x_2924:
        /* <DEDUP_REMOVED lines=21> */
[----:B------:R-:W-:Y:S01]  /*13f0*/  IMAD.WIDE.U32 R18, R13, 0x8, R16 ;  /* 0x000000080d127825 */ /* 0x000fe200078e0010 */
[----:B------:R-:W-:-:S04]  /*1400*/  MOV R13, UR6 ;  /* 0x00000006000d7c02 */ /* 0x000fc80008000f00 */
[----:B------:R-:W-:Y:S01]  /*1410*/  STG.E.64 desc[UR8][R18.64], R36 ;  /* 0x0000002412007986 */ /* 0x000fe2000c101b08 */
[----:B------:R-:W-:Y:S06]  /*1420*/  MEMBAR.ALL.GPU ;  /* 0x0000000000007992 */ /* 0x000fec000000a000 */
[----:B------:R-:W-:-:S00]  /*1430*/  ERRBAR ;  /* 0x00000000000079ab */ /* 0x000fc00000000000 */
[----:B------:R-:W-:Y:S06]  /*1440*/  CGAERRBAR ;  /* 0x00000000000075ab */ /* 0x000fec0000000000 */
[----:B------:R1:W-:Y:S02]  /*1450*/  REDG.E.ADD.S32.STRONG.GPU desc[UR8][R14.64], R13 ;  /* 0x0000000d0e00798e */ /* 0x0003e4000c10e388 */
[----:B-1----:R-:W-:-:S04]  /*1460*/  SEL R13, R12, RZ, !P0 ;  /* 0x000000ff0c0d7207 */ /* 0x002fc80004000000 */
[----:B------:R-:W-:-:S13]  /*1470*/  ISETP.NE.AND P0, PT, R13, -0x1, PT ;  /* 0xffffffff0d00780c */ /* 0x000fda0003f05270 */
[----:B------:R-:W-:Y:S05]  /*1480*/  @!P0 BRA `(.L_x_2927) ;  /* 0x0000000000148947 */ /* 0x000fea0003800000 */
.L_x_2928:
[----:B------:R-:W2:Y:S04]  /*1490*/  LDG.E.STRONG.GPU R18, desc[UR8][R14.64] ;  /* 0x000000080e127981 */ /* 0x000ea8000c1ef900 */
[----:B--2---:R-:W-:Y:S01]  /*14a0*/  CCTL.IVALL ;  /* 0x00000000ff00798f */ /* 0x004fe20002000000 */
[----:B------:R-:W-:Y:S05]  /*14b0*/  YIELD ;  /* 0x0000000000007946 */ /* 0x000fea0003800000 */
[----:B------:R-:W-:-:S13]  /*14c0*/  ISETP.NE.AND P0, PT, R18, R13, PT ;  /* 0x0000000d1200720c */ /* 0x000fda0003f05270 */
[----:B------:R-:W-:Y:S05]  /*14d0*/  @P0 BRA `(.L_x_2928) ;  /* 0xfffffffc00ec0947 */ /* 0x000fea000383ffff */
.L_x_2927:
        /* <DEDUP_REMOVED lines=17> */
.L_x_2932:
        /* <DEDUP_REMOVED lines=115> */
.L_x_2931:
[----:B------:R-:W-:-:S13]  /*1d20*/  ISETP.GT.AND P6, PT, R13, 0x4, PT ;  /* 0x000000040d00780c */ /* 0x000fda0003fc4270 */
[----:B------:R-:W-:Y:S05]  /*1d30*/  @!P6 BRA `(.L_x_2933) ;  /* 0x0000000000ece947 */ /* 0x000fea0003800000 */
[----:B------:R-:W-:-:S13]  /*1d40*/  ISETP.EQ.OR P0, PT, R14, UR10, P5 ;  /* 0x0000000a0e007c0c */ /* 0x000fda000af02670 */
[----:B------:R-:W-:-:S04]  /*1d50*/  @!P0 IMAD R18, R14, UR11, R5 ;  /* 0x0000000b0e128c24 */ /* 0x000fc8000f8e0205 */
[----:B------:R-:W-:-:S06]  /*1d60*/  @!P0 IMAD.WIDE.U32 R18, R18, 0x8, R16 ;  /* 0x0000000812128825 */ /* 0x000fcc00078e0010 */
[----:B------:R-:W0:Y:S01]  /*1d70*/  @!P0 LDG.E.64 R18, desc[UR8][R18.64] ;  /* 0x0000000812128981 */ /* 0x000e22000c1e1b00 */
[----:B------:R-:W-:-:S04]  /*1d80*/  IADD3 R15, R14, 0x1, RZ ;  /* 0x000000010e0f7810 */ /* 0x000fc80007ffe0ff */
[----:B------:R-:W-:Y:S01]  /*1d90*/  ISETP.EQ.OR P6, PT, R15, UR10, P5 ;  /* 0x0000000a0f007c0c */ /* 0x000fe2000afc2670 */
[----:B0-----:R-:W-:-:S12]  /*1da0*/  @!P0 FADD.FTZ R36, R36, R18 ;  /* 0x0000001224248221 */ /* 0x001fd80000010000 */
[----:B------:R-:W-:Y:S02]  /*1db0*/  @!P6 IMAD R18, R15, UR11, R5 ;  /* 0x0000000b0f12ec24 */ /* 0x000fe4000f8e0205 */
[----:B------:R-:W-:Y:S02]  /*1dc0*/  @!P0 FADD.FTZ R37, R37, R19 ;  /* 0x0000001325258221 */ /* 0x000fe40000010000 */
        /* <DEDUP_REMOVED lines=50> */
.L_x_2933:
[----:B------:R-:W-:-:S13]  /*20f0*/  ISETP.NE.OR P0, PT, R13, RZ, P0 ;  /* 0x000000ff0d00720c */ /* 0x000fda0000705670 */
[----:B------:R-:W-:Y:S05]  /*2100*/  @!P0 BRA `(.L_x_2929) ;  /* 0x00000000007c8947 */ /* 0x000fea0003800000 */
.L_x_2930:
        /* <DEDUP_REMOVED lines=19> */
[----:B------:R-:W-:Y:S02]  /*2240*/  ISETP.EQ.OR P6, PT, R15, UR10, P5 ;  /* 0x0000000a0f007c0c */ /* 0x000fe4000afc2670 */
[----:B------:R-:W-:Y:S01]  /*2250*/  IADD3 R13, R13, -0x4, RZ ;  /* 0xfffffffc0d0d7810 */ /* 0x000fe20007ffe0ff */
[----:B--2---:R-:W-:-:S10]  /*2260*/  @!P0 FADD.FTZ R36, R36, R18 ;  /* 0x0000001224248221 */ /* 0x004fd40000010000 */
[----:B------:R-:W-:Y:S02]  /*2270*/  @!P6 IMAD R18, R15, UR11, R5 ;  /* 0x0000000b0f12ec24 */ /* 0x000fe4000f8e0205 */
[----:B------:R-:W-:Y:S02]  /*2280*/  @!P0 FADD.FTZ R37, R37, R19 ;  /* 0x0000001325258221 */ /* 0x000fe40000010000 */
[----:B------:R-:W-:-:S06]  /*2290*/  @!P6 IMAD.WIDE.U32 R18, R18, 0x8, R16 ;  /* 0x000000081212e825 */ /* 0x000fcc00078e0010 */
[----:B------:R-:W2:Y:S01]  /*22a0*/  @!P6 LDG.E.64 R18, desc[UR8][R18.64] ;  /* 0x000000081212e981 */ /* 0x000ea2000c1e1b00 */
[----:B------:R-:W-:Y:S02]  /*22b0*/  ISETP.NE.AND P0, PT, R13, RZ, PT ;  /* 0x000000ff0d00720c */ /* 0x000fe40003f05270 */
[----:B------:R-:W-:Y:S01]  /*22c0*/  IADD3 R14, R14, 0x4, RZ ;  /* 0x000000040e0e7810 */ /* 0x000fe20007ffe0ff */
[----:B--2---:R-:W-:Y:S01]  /*22d0*/  @!P6 FADD.FTZ R36, R36, R18 ;  /* 0x000000122424e221 */ /* 0x004fe20000010000 */
[----:B------:R-:W-:-:S09]  /*22e0*/  @!P6 FADD.FTZ R37, R37, R19 ;  /* 0x000000132525e221 */ /* 0x000fd20000010000 */
[----:B------:R-:W-:Y:S05]  /*22f0*/  @P0 BRA `(.L_x_2930) ;  /* 0xfffffffc00840947 */ /* 0x000fea000383ffff */
.L_x_2929:
        /* <DEDUP_REMOVED lines=11> */
.L_x_2935:
[----:B------:R-:W-:Y:S05]  /*23b0*/  BSYNC B0 ;  /* 0x0000000000007941 */ /* 0x000fea0003800000 */
.L_x_2934:
        /* <DEDUP_REMOVED lines=16> */
.L_x_2926:
        /* <DEDUP_REMOVED lines=9> */
[C---:B------:R-:W-:Y:S01]  /*2550*/  SHF.L.U32 R16, R34.reuse, 0x2, RZ ;  /* 0x0000000222107819 */ /* 0x040fe200000006ff */
[----:B------:R-:W-:Y:S01]  /*2560*/  ULDC.64 UR18, c[0x0][0x230] ;  /* 0x00008c0000127ab9 */ /* 0x000fe20000000a00 */
[----:B------:R-:W-:-:S09]  /*2570*/  SHF.L.U64.HI R34, R34, 0x2, R35 ;  /* 0x0000000222227819 */ /* 0x000fd20000010223 */
[----:B------:R-:W2:Y:S01]  /*2580*/  @!P0 LDC.64 R12, c[0x0][0x218] ;  /* 0x00008600ff0c8b82 */ /* 0x000ea20000000a00 */
[----:B------:R-:W-:Y:S01]  /*2590*/  @!P0 FMUL.FTZ R15, R37, UR14 ;  /* 0x0000000e250f8c20 */ /* 0x000fe20008410000 */
[----:B-1----:R-:W-:-:S09]  /*25a0*/  ULEA UR6, UR7, UR6, 0x18 ;  /* 0x0000000607067291 */ /* 0x002fd2000f8ec03f */
[----:B------:R-:W-:Y:S01]  /*25b0*/  @!P5 STS.64 [UR6+0x50], R36 ;  /* 0x00005024ff00d988 */ /* 0x000fe20008000a06 */
[----:B--2---:R-:W-:-:S04]  /*25c0*/  @!P0 IMAD.WIDE R12, R14, 0x8, R12 ;  /* 0x000000080e0c8825 */ /* 0x004fc800078e020c */
[----:B------:R-:W-:-:S05]  /*25d0*/  @!P0 FMUL.FTZ R14, R36, UR14 ;  /* 0x0000000e240e8c20 */ /* 0x000fca0008410000 */
[----:B------:R1:W-:Y:S01]  /*25e0*/  @!P0 STG.E.64 desc[UR8][R12.64], R14 ;  /* 0x0000000e0c008986 */ /* 0x0003e2000c101b08 */
[----:B------:R-:W-:Y:S01]  /*25f0*/  BAR.SYNC.DEFER_BLOCKING 0x0 ;  /* 0x0000000000007b1d */ /* 0x000fe20000010000 */
[C---:B-1----:R-:W-:Y:S02]  /*2600*/  IADD3 R14, P0, R16.reuse, UR16, RZ ;  /* 0x00000010100e7c10 */ /* 0x042fe4000ff1e0ff */
[----:B------:R-:W-:Y:S02]  /*2610*/  IADD3 R16, P6, R16, UR18, RZ ;  /* 0x0000001210107c10 */ /* 0x000fe4000ffde0ff */
[C---:B------:R-:W-:Y:S02]  /*2620*/  IADD3.X R15, R34.reuse, UR17, RZ, P0, !PT ;  /* 0x00000011220f7c10 */ /* 0x040fe400087fe4ff */
[----:B------:R-:W-:-:S04]  /*2630*/  IADD3.X R17, R34, UR19, RZ, P6, !PT ;  /* 0x0000001322117c10 */ /* 0x000fc8000b7fe4ff */
[----:B------:R-:W2:Y:S04]  /*2640*/  LDG.E.64 R14, desc[UR8][R14.64] ;  /* 0x000000080e0e7981 */ /* 0x000ea8000c1e1b00 */
[----:B------:R-:W2:Y:S01]  /*2650*/  LDG.E.64 R16, desc[UR8][R16.64] ;  /* 0x0000000810107981 */ /* 0x000ea2000c1e1b00 */
[----:B------:R-:W-:-:S03]  /*2660*/  ISETP.NE.AND P6, PT, RZ, UR12, PT ;  /* 0x0000000cff007c0c */ /* 0x000fc6000bfc5270 */
[----:B------:R-:W1:Y:S02]  /*2670*/  LDS.64 R12, [UR6+0x50] ;  /* 0x00005006ff0c7984 */ /* 0x000e640008000a00 */
[----:B-1----:R-:W-:-:S04]  /*2680*/  FMUL.FTZ R12, R12, UR14 ;  /* 0x0000000e0c0c7c20 */ /* 0x002fc80008410000 */
[C---:B------:R-:W-:Y:S01]  /*2690*/  FMUL.FTZ R18, R12.reuse, R12 ;  /* 0x0000000c0c127220 */ /* 0x040fe20000410000 */
[C---:B------:R-:W-:Y:S01]  /*26a0*/  FADD.FTZ R26, -R12.reuse, R26 ;  /* 0x0000001a0c1a7221 */ /* 0x040fe20000010100 */
[C---:B------:R-:W-:Y:S01]  /*26b0*/  FADD.FTZ R27, -R12.reuse, R27 ;  /* 0x0000001b0c1b7221 */ /* 0x040fe20000010100 */
[C---:B------:R-:W-:Y:S01]  /*26c0*/  FADD.FTZ R35, -R12.reuse, R24 ;  /* 0x000000180c237221 */ /* 0x040fe20000010100 */
[----:B------:R-:W-:Y:S01]  /*26d0*/  FFMA.FTZ R13, R13, UR14, -R18 ;  /* 0x0000000e0d0d7c23 */ /* 0x000fe20008010812 */
[----:B------:R-:W-:-:S04]  /*26e0*/  FADD.FTZ R34, -R12, R25 ;  /* 0x000000190c227221 */ /* 0x000fc80000010100 */
[----:B------:R-:W-:-:S13]  /*26f0*/  FSETP.GTU.FTZ.AND P0, PT, R13, RZ, PT ;  /* 0x000000ff0d00720b */ /* 0x000fda0003f1c000 */
[----:B------:R-:W1:Y:S02]  /*2700*/  @P0 LDC R18, c[0x0][0x238] ;  /* 0x00008e00ff120b82 */ /* 0x000e640000000800 */
[----:B-1----:R-:W-:Y:S01]  /*2710*/  @P0 FADD.FTZ R18, R13, R18 ;  /* 0x000000120d120221 */ /* 0x002fe20000010000 */
[----:B------:R-:W-:-:S10]  /*2720*/  HFMA2.MMA R13, -RZ, RZ, 1.875, 0 ;  /* 0x3f800000ff0d7435 */ /* 0x000fd400000001ff */
[----:B------:R-:W1:Y:S02]  /*2730*/  @P0 MUFU.RSQ R13, R18 ;  /* 0x00000012000d0308 */ /* 0x000e640000001400 */
[-C--:B-1----:R-:W-:Y:S01]  /*2740*/  FMUL.FTZ R26, R26, R13.reuse ;  /* 0x0000000d1a1a7220 */ /* 0x082fe20000410000 */
[-C--:B------:R-:W-:Y:S01]  /*2750*/  FMUL.FTZ R27, R27, R13.reuse ;  /* 0x0000000d1b1b7220 */ /* 0x080fe20000410000 */
[-C--:B------:R-:W-:Y:S01]  /*2760*/  FMUL.FTZ R35, R35, R13.reuse ;  /* 0x0000000d23237220 */ /* 0x080fe20000410000 */
[----:B------:R-:W-:Y:S01]  /*2770*/  FMUL.FTZ R34, R34, R13 ;  /* 0x0000000d22227220 */ /* 0x000fe20000410000 */
[----:B--2---:R-:W-:Y:S01]  /*2780*/  FFMA.FTZ R18, R14, R26, R16 ;  /* 0x0000001a0e127223 */ /* 0x004fe20000010010 */
        /* <DEDUP_REMOVED lines=12> */
.L_x_2936:
[----:B------:R-:W-:Y:S04]  /*2850*/  BSSY B0, `(.L_x_2937) ;  /* 0x000000e000007945 */ /* 0x000fe80003800000 */
[----:B------:R-:W-:Y:S05]  /*2860*/  @!P4 BRA `(.L_x_2938) ;  /* 0x000000000030c947 */ /* 0x000fea0003800000 */
        /* <DEDUP_REMOVED lines=11> */
[----:B------:R1:W-:Y:S04]  /*2920*/  STG.E.64 desc[UR8][R26.64], R18 ;  /* 0x000000121a007986 */ /* 0x0003e8000c101b08 */
.L_x_2938:
[----:B------:R-:W-:Y:S05]  /*2930*/  BSYNC B0 ;  /* 0x0000000000007941 */ /* 0x000fea0003800000 */
.L_x_2937:
[----:B------:R-:W-:Y:S01]  /*2940*/  ULDC.64 UR14, c[0x0][0x278] ;  /* 0x00009e00000e7ab9 */ /* 0x000fe20000000a00 */
[----:B------:R-:W-:Y:S01]  /*2950*/  FADD.FTZ R22, -R12, R22 ;  /* 0x000000160c167221 */ /* 0x000fe20000010100 */
[----:B-1----:R-:W-:Y:S01]  /*2960*/  FFMA.FTZ R18, R14, R35, R16 ;  /* 0x000000230e127223 */ /* 0x002fe20000010010 */
[----:B------:R-:W-:Y:S01]  /*2970*/  FFMA.FTZ R19, R15, R34, R17 ;  /* 0x000000220f137223 */ /* 0x000fe20000010011 */
[----:B------:R-:W-:Y:S06]  /*2980*/  @!P6 BRA `(.L_x_2939) ;  /* 0x000000000028e947 */ /* 0x000fec0003800000 */
[----:B------:R-:W-:Y:S01]  /*2990*/  FMUL.FTZ R24, R19, -1.4426950216293334961 ;  /* 0xbfb8aa3b13187820 */ /* 0x000fe20000410000 */
[----:B------:R-:W-:-:S04]  /*29a0*/  FMUL.FTZ R26, R18, -1.4426950216293334961 ;  /* 0xbfb8aa3b121a7820 */ /* 0x000fc80000410000 */
        /* <DEDUP_REMOVED lines=8> */
.L_x_2939:
        /* <DEDUP_REMOVED lines=14> */
.L_x_2941:
[----:B------:R-:W-:Y:S05]  /*2b10*/  BSYNC B0 ;  /* 0x0000000000007941 */ /* 0x000fea0003800000 */
.L_x_2940:
[C---:B-1----:R-:W-:Y:S01]  /*2b20*/  FADD.FTZ R18, -R12.reuse, R23 ;  /* 0x000000170c127221 */ /* 0x042fe20000010100 */
[----:B------:R-:W-:Y:S01]  /*2b30*/  FADD.FTZ R24, -R12, R20 ;  /* 0x000000140c187221 */ /* 0x000fe20000010100 */
[-C--:B------:R-:W-:Y:S01]  /*2b40*/  FMUL.FTZ R19, R22, R13.reuse ;  /* 0x0000000d16137220 */ /* 0x080fe20000410000 */
[----:B------:R-:W-:Y:S01]  /*2b50*/  FADD.FTZ R26, -R12, R21 ;  /* 0x000000150c1a7221 */ /* 0x000fe20000010100 */
[-C--:B------:R-:W-:Y:S01]  /*2b60*/  FMUL.FTZ R20, R18, R13.reuse ;  /* 0x0000000d12147220 */ /* 0x080fe20000410000 */
[----:B------:R-:W-:Y:S01]  /*2b70*/  FMUL.FTZ R25, R24, R13 ;  /* 0x0000000d18197220 */ /* 0x000fe20000410000 */
[----:B------:R-:W-:Y:S01]  /*2b80*/  FFMA.FTZ R18, R14, R19, R16 ;  /* 0x000000130e127223 */ /* 0x000fe20000010010 */
[----:B------:R-:W-:Y:S01]  /*2b90*/  ISETP.GE.U32.AND P0, PT, R3, UR14, PT ;  /* 0x0000000e03007c0c */ /* 0x000fe2000bf06070 */
[----:B------:R-:W-:Y:S01]  /*2ba0*/  FMUL.FTZ R24, R26, R13 ;  /* 0x0000000d1a187220 */ /* 0x000fe20000410000 */
[----:B------:R-:W-:Y:S01]  /*2bb0*/  FFMA.FTZ R19, R15, R20, R17 ;  /* 0x000000140f137223 */ /* 0x000fe20000010011 */
[----:B------:R-:W-:Y:S10]  /*2bc0*/  @!P6 BRA `(.L_x_2942) ;  /* 0x000000000028e947 */ /* 0x000ff40003800000 */
        /* <DEDUP_REMOVED lines=10> */
.L_x_2942:
        /* <DEDUP_REMOVED lines=14> */
.L_x_2944:
[----:B------:R-:W-:Y:S05]  /*2d50*/  BSYNC B0 ;  /* 0x0000000000007941 */ /* 0x000fea0003800000 */
.L_x_2943:
[----:B-1----:R-:W-:Y:S01]  /*2d60*/  FFMA.FTZ R18, R14, R25, R16 ;  /* 0x000000190e127223 */ /* 0x002fe20000010010 */
        /* <DEDUP_REMOVED lines=12> */
.L_x_2945:
        /* <DEDUP_REMOVED lines=14> */
.L_x_2947:
[----:B------:R-:W-:Y:S05]  /*2f10*/  BSYNC B0 ;  /* 0x0000000000007941 */ /* 0x000fea0003800000 */
.L_x_2946:
[C---:B------:R-:W-:Y:S01]  /*2f20*/  FADD.FTZ R28, -R12.reuse, R28 ;  /* 0x0000001c0c1c7221 */ /* 0x040fe20000010100 */
[----:B------:R-:W-:Y:S01]  /*2f30*/  SHF.R.S32.HI R26, RZ, 0x1f, R3 ;  /* 0x0000001fff1a7819 */ /* 0x000fe20000011403 */
[----:B-1----:R-:W-:Y:S01]  /*2f40*/  FADD.FTZ R18, -R12, R29 ;  /* 0x0000001d0c127221 */ /* 0x002fe20000010100 */
[----:B------:R-:W-:Y:S01]  /*2f50*/  ISETP.GE.U32.AND P5, PT, R2, UR14, PT ;  /* 0x0000000e02007c0c */ /* 0x000fe2000bfa6070 */
[-C--:B------:R-:W-:Y:S01]  /*2f60*/  FMUL.FTZ R19, R28, R13.reuse ;  /* 0x0000000d1c137220 */ /* 0x080fe20000410000 */
[----:B------:R-:W-:Y:S01]  /*2f70*/  SHF.R.S32.HI R25, RZ, 0x1f, R2 ;  /* 0x0000001fff197819 */ /* 0x000fe20000011402 */
[----:B------:R-:W-:Y:S01]  /*2f80*/  FMUL.FTZ R20, R18, R13 ;  /* 0x0000000d12147220 */ /* 0x000fe20000410000 */
[----:B------:R-:W-:Y:S01]  /*2f90*/  ISETP.GE.AND.EX P0, PT, R26, UR15, PT, P0 ;  /* 0x0000000f1a007c0c */ /* 0x000fe2000bf06300 */
[----:B------:R-:W-:Y:S01]  /*2fa0*/  FFMA.FTZ R18, R14, R19, R16 ;  /* 0x000000130e127223 */ /* 0x000fe20000010010 */
[----:B------:R-:W-:Y:S01]  /*2fb0*/  ISETP.GE.AND.EX P5, PT, R25, UR15, PT, P5 ;  /* 0x0000000f19007c0c */ /* 0x000fe2000bfa6350 */
[----:B------:R-:W-:Y:S01]  /*2fc0*/  FADD.FTZ R10, -R12, R10 ;  /* 0x0000000a0c0a7221 */ /* 0x000fe20000010100 */
[----:B------:R-:W-:Y:S01]  /*2fd0*/  ISETP.LT.U32.AND P0, PT, R43, 0x100, !P0 ;  /* 0x000001002b00780c */ /* 0x000fe20004701070 */
[----:B------:R-:W-:Y:S01]  /*2fe0*/  FFMA.FTZ R19, R15, R20, R17 ;  /* 0x000000140f137223 */ /* 0x000fe20000010011 */
[----:B------:R-:W-:Y:S11]  /*2ff0*/  @!P6 BRA `(.L_x_2948) ;  /* 0x000000000028e947 */ /* 0x000ff60003800000 */
        /* <DEDUP_REMOVED lines=10> */
.L_x_2948:
        /* <DEDUP_REMOVED lines=13> */
.L_x_2950:
[----:B------:R-:W-:Y:S05]  /*3170*/  BSYNC B0 ;  /* 0x0000000000007941 */ /* 0x000fea0003800000 */
.L_x_2949:
[----:B-1----:R-:W-:Y:S01]  /*3180*/  FADD.FTZ R18, -R12, R11 ;  /* 0x0000000b0c127221 */ /* 0x002fe20000010100 */
[-C--:B------:R-:W-:Y:S01]  /*3190*/  FMUL.FTZ R11, R10, R13.reuse ;  /* 0x0000000d0a0b7220 */ /* 0x080fe20000410000 */
[----:B------:R-:W-:Y:S02]  /*31a0*/  ISETP.GE.U32.AND P0, PT, R0, UR14, PT ;  /* 0x0000000e00007c0c */ /* 0x000fe4000bf06070 */
[----:B------:R-:W-:Y:S01]  /*31b0*/  FMUL.FTZ R18, R18, R13 ;  /* 0x0000000d12127220 */ /* 0x000fe20000410000 */
[----:B------:R-:W-:Y:S01]  /*31c0*/  FFMA.FTZ R10, R14, R11, R16 ;  /* 0x0000000b0e0a7223 */ /* 0x000fe20000010010 */
[----:B------:R-:W-:Y:S02]  /*31d0*/  ISETP.LT.U32.AND P5, PT, R43, 0x100, !P5 ;  /* 0x000001002b00780c */ /* 0x000fe40006fa1070 */
        /* <DEDUP_REMOVED lines=12> */
.L_x_2951:
        /* <DEDUP_REMOVED lines=13> */
.L_x_2953:
[----:B------:R-:W-:Y:S05]  /*3370*/  BSYNC B0 ;  /* 0x0000000000007941 */ /* 0x000fea0003800000 */
.L_x_2952:
[C---:B------:R-:W-:Y:S01]  /*3380*/  FADD.FTZ R8, -R12.reuse, R8 ;  /* 0x000000080c087221 */ /* 0x040fe20000010100 */
[C---:B-1----:R-:W-:Y:S01]  /*3390*/  FADD.FTZ R10, -R12.reuse, R9 ;  /* 0x000000090c0a7221 */ /* 0x042fe20000010100 */
[C---:B------:R-:W-:Y:S01]  /*33a0*/  FADD.FTZ R6, -R12.reuse, R6 ;  /* 0x000000060c067221 */ /* 0x040fe20000010100 */
[----:B------:R-:W-:Y:S01]  /*33b0*/  SHF.R.S32.HI R18, RZ, 0x1f, R0 ;  /* 0x0000001fff127819 */ /* 0x000fe20000011400 */
[----:B------:R-:W-:Y:S01]  /*33c0*/  FADD.FTZ R12, -R12, R7 ;  /* 0x000000070c0c7221 */ /* 0x000fe20000010100 */
[----:B------:R-:W-:Y:S01]  /*33d0*/  ISETP.GE.U32.AND P5, PT, R38, UR14, PT ;  /* 0x0000000e26007c0c */ /* 0x000fe2000bfa6070 */
[-C--:B------:R-:W-:Y:S01]  /*33e0*/  FMUL.FTZ R7, R8, R13.reuse ;  /* 0x0000000d08077220 */ /* 0x080fe20000410000 */
[-C--:B------:R-:W-:Y:S01]  /*33f0*/  FMUL.FTZ R9, R6, R13.reuse ;  /* 0x0000000d06097220 */ /* 0x080fe20000410000 */
[----:B------:R-:W-:Y:S01]  /*3400*/  ISETP.GE.AND.EX P0, PT, R18, UR15, PT, P0 ;  /* 0x0000000f12007c0c */ /* 0x000fe2000bf06300 */
[-C--:B------:R-:W-:Y:S01]  /*3410*/  FMUL.FTZ R12, R12, R13.reuse ;  /* 0x0000000d0c0c7220 */ /* 0x080fe20000410000 */
[----:B------:R-:W-:Y:S01]  /*3420*/  ISETP.GE.AND.EX P5, PT, R45, UR15, PT, P5 ;  /* 0x0000000f2d007c0c */ /* 0x000fe2000bfa6350 */
[----:B------:R-:W-:Y:S01]  /*3430*/  FMUL.FTZ R10, R10, R13 ;  /* 0x0000000d0a0a7220 */ /* 0x000fe20000410000 */
[C-C-:B------:R-:W-:Y:S01]  /*3440*/  FFMA.FTZ R8, R14.reuse, R7, R16.reuse ;  /* 0x000000070e087223 */ /* 0x140fe20000010010 */
[----:B------:R-:W-:Y:S01]  /*3450*/  FFMA.FTZ R6, R14, R9, R16 ;  /* 0x000000090e067223 */ /* 0x000fe20000010010 */
[----:B------:R-:W-:Y:S01]  /*3460*/  ISETP.LT.U32.AND P0, PT, R43, 0x100, !P0 ;  /* 0x000001002b00780c */ /* 0x000fe20004701070 */
[--C-:B------:R-:W-:Y:S01]  /*3470*/  FFMA.FTZ R7, R15, R12, R17.reuse ;  /* 0x0000000c0f077223 */ /* 0x100fe20000010011 */
        /* <DEDUP_REMOVED lines=13> */
.L_x_2954:
        /* <DEDUP_REMOVED lines=13> */
.L_x_2956:
[----:B------:R-:W-:Y:S05]  /*3620*/  BSYNC B0 ;  /* 0x0000000000007941 */ /* 0x000fea0003800000 */
.L_x_2955:
        /* <DEDUP_REMOVED lines=11> */
.L_x_2957:
[----:B------:R-:W-:Y:S04]  /*36e0*/  BSSY B0, `(.L_x_2958) ;  /* 0x000000d000007945 */ /* 0x000fe80003800000 */
[----:B------:R-:W-:Y:S05]  /*36f0*/  @!P5 BRA `(.L_x_2959) ;  /* 0x00000000002cd947 */ /* 0x000fea0003800000 */
[----:B------:R-:W-:Y:S01]  /*3700*/  ULDC.64 UR6, c[0x0][0x270] ;  /* 0x00009c0000067ab9 */ /* 0x000fe20000000a00 */
[----:B-1----:R-:W-:Y:S01]  /*3710*/  MOV R8, R32 ;  /* 0x0000002000087202 */ /* 0x002fe20000000f00 */
        /* <DEDUP_REMOVED lines=9> */
.L_x_2959:
[----:B------:R-:W-:Y:S05]  /*37b0*/  BSYNC B0 ;  /* 0x0000000000007941 */ /* 0x000fea0003800000 */
.L_x_2958:
[----:B------:R-:W-:Y:S02]  /*37c0*/  UIADD3 UR13, UR11, UR13, URZ ;  /* 0x0000000d0b0d7290 */ /* 0x000fe4000fffe03f */
[----:B------:R-:W-:Y:S02]  /*37d0*/  UIADD3 UR4, UR4, 0x1, URZ ;  /* 0x0000000104047890 */ /* 0x000fe4000fffe03f */
[----:B------:R-:W-:-:S06]  /*37e0*/  UISETP.GE.AND UP0, UPT, UR13, UR5, UPT ;  /* 0x000000050d00728c */ /* 0x000fcc000bf06270 */
[----:B------:R-:W-:-:S13]  /*37f0*/  PLOP3.LUT P0, PT, PT, PT, UP0, 0x80, 0x0 ;  /* 0x000000000000781c */ /* 0x000fda0003f0f008 */
[----:B------:R-:W-:Y:S05]  /*3800*/  @!P0 BRA `(.L_x_2960) ;  /* 0xffffffc800c88947 */ /* 0x000fea000383ffff */
[----:B------:R-:W-:Y:S05]  /*3810*/  EXIT ;  /* 0x000000000000794d */ /* 0x000fea0003800000 */
.L_x_2961:
        /* <DEDUP_REMOVED lines=14> */
.L_x_3358:


//--------------------- .text._Z35group_norm_nhwc_fwd_one_pass_kernelI11Fp32IOFp32WLi512ELi16ELi256EEv26Group_norm_nhwc_fwd_params --------------------------
	.section	.text._Z35group_norm_nhwc_fwd_one_pass_kernelI11Fp32IOFp32WLi512ELi16ELi256EEv26Group_norm_nhwc_fwd_params,"ax",@progbits
	.align	128
        .global         _Z35group_norm_nhwc_fwd_one_pass_kernelI11Fp32IOFp32WLi512ELi16ELi256EEv26Group_norm_nhwc_fwd_params
        .type           _Z35group_norm_nhwc_fwd_one_pass_kernelI11Fp32IOFp32WLi512ELi16ELi256EEv26Group_norm_nhwc_fwd_params,@function
        .size           _Z35group_norm_nhwc_fwd_one_pass_kernelI11Fp32IOFp32WLi512ELi16ELi256EEv26Group_norm_nhwc_fwd_params,(.L_x_3359 - _Z35group_norm_nhwc_fwd_one_pass_kernelI11Fp32IOFp32WLi512ELi16ELi256EEv26Group_norm_nhwc_fwd_params)
        .other          _Z35group_norm_nhwc_fwd_one_pass_kernelI11Fp32IOFp32WLi512ELi16ELi256EEv26Group_norm_nhwc_fwd_params,@"STO_CUDA_ENTRY STV_DEFAULT"
_Z35group_norm_nhwc_fwd_one_pass_kernelI11Fp32IOFp32WLi512ELi16ELi256EEv26Group_norm_nhwc_fwd_params:
.text._Z35group_norm_nhwc_fwd_one_pass_kernelI11Fp32IOFp32WLi512ELi16ELi256EEv26Group_norm_nhwc_fwd_params:
        /* <DEDUP_REMOVED lines=9> */
[----:B------:R-:W-:Y:S01]  /*0090*/  ULDC.U8 UR10, c[0x0][0x28c] ;  /* 0x0000a300000a7ab9 */ /* 0x000fe20000000000 */
[----:B------:R-:W-:Y:S01]  /*00a0*/  ULDC.64 UR8, c[0x0][0x208] ;  /* 0x0000820000087ab9 */ /* 0x000fe20000000a00 */
[----:B------:R-:W1:Y:S08]  /*00b0*/  S2R R2, SR_LANEID ;  /* 0x0000000000027919 */ /* 0x000e700000000000 */
.L_x_3019:
[----:B--234-:R-:W2:Y:S01]  /*00c0*/  LDC R10, c[0x0][0x288] ;  /* 0x0000a200ff0a7b82 */ /* 0x01cea20000000800 */
[----:B------:R-:W-:Y:S01]  /*00d0*/  IABS R11, R3 ;  /* 0x00000003000b7213 */ /* 0x000fe20000000000 */
[----:B------:R-:W-:Y:S01]  /*00e0*/  ULDC.64 UR12, c[0x0][0x278] ;  /* 0x00009e00000c7ab9 */ /* 0x000fe20000000a00 */
[----:B0-----:R-:W-:Y:S01]  /*00f0*/  ISETP.GT.U32.AND P6, PT, R0, 0xff, PT ;  /* 0x000000ff0000780c */ /* 0x001fe20003fc4070 */
[----:B------:R-:W-:Y:S01]  /*0100*/  ULDC.64 UR6, c[0x0][0x280] ;  /* 0x0000a00000067ab9 */ /* 0x000fe20000000a00 */
[----:B------:R-:W-:-:S03]  /*0110*/  CS2R R54, SRZ ;  /* 0x0000000000367805 */ /* 0x000fc6000001ff00 */
[----:B------:R-:W0:Y:S01]  /*0120*/  S2UR UR5, SR_CTAID.X ;  /* 0x00000000000579c3 */ /* 0x000e220000002500 */
[----:B--2---:R-:W-:-:S04]  /*0130*/  IABS R8, R10 ;  /* 0x0000000a00087213 */ /* 0x004fc80000000000 */
[----:B------:R-:W2:Y:S08]  /*0140*/  I2F.RP R5, R8 ;  /* 0x0000000800057306 */ /* 0x000eb00000209400 */
[----:B--2---:R-:W2:Y:S02]  /*0150*/  MUFU.RCP R5, R5 ;  /* 0x0000000500057308 */ /* 0x004ea40000001000 */
[----:B--2---:R-:W-:-:S06]  /*0160*/  IADD3 R6, R5, 0xffffffe, RZ ;  /* 0x0ffffffe05067810 */ /* 0x004fcc0007ffe0ff */
[----:B------:R2:W3:Y:S02]  /*0170*/  F2I.FTZ.U32.TRUNC.NTZ R7, R6 ;  /* 0x0000000600077305 */ /* 0x0004e4000021f000 */
[----:B--2---:R-:W-:Y:S02]  /*0180*/  MOV R6, RZ ;  /* 0x000000ff00067202 */ /* 0x004fe40000000f00 */
[----:B---3--:R-:W-:-:S05]  /*0190*/  IADD3 R9, RZ, -R7, RZ ;  /* 0x80000007ff097210 */ /* 0x008fca0007ffe0ff */
[----:B------:R-:W-:-:S04]  /*01a0*/  IMAD R9, R9, R8, RZ ;  /* 0x0000000809097224 */ /* 0x000fc800078e02ff */
[----:B------:R-:W-:Y:S01]  /*01b0*/  IMAD.HI.U32 R7, R7, R9, R6 ;  /* 0x0000000907077227 */ /* 0x000fe200078e0006 */
[----:B------:R-:W-:Y:S01]  /*01c0*/  MOV R9, R11 ;  /* 0x0000000b00097202 */ /* 0x000fe20000000f00 */
[----:B------:R-:W0:Y:S04]  /*01d0*/  LDC R6, c[0x0][0x294] ;  /* 0x0000a500ff067b82 */ /* 0x000e280000000800 */
[----:B------:R-:W-:-:S05]  /*01e0*/  IMAD.HI.U32 R7, R7, R9, RZ ;  /* 0x0000000907077227 */ /* 0x000fca00078e00ff */
[----:B------:R-:W-:-:S05]  /*01f0*/  IADD3 R5, -R7, RZ, RZ ;  /* 0x000000ff07057210 */ /* 0x000fca0007ffe1ff */
[----:B------:R-:W-:-:S05]  /*0200*/  IMAD R5, R8, R5, R9 ;  /* 0x0000000508057224 */ /* 0x000fca00078e0209 */
[----:B------:R-:W-:-:S13]  /*0210*/  ISETP.GT.U32.AND P1, PT, R8, R5, PT ;  /* 0x000000050800720c */ /* 0x000fda0003f24070 */
[-C--:B------:R-:W-:Y:S02]  /*0220*/  @!P1 IADD3 R5, R5, -R8.reuse, RZ ;  /* 0x8000000805059210 */ /* 0x080fe40007ffe0ff */
[----:B------:R-:W-:Y:S02]  /*0230*/  @!P1 IADD3 R7, R7, 0x1, RZ ;  /* 0x0000000107079810 */ /* 0x000fe40007ffe0ff */
[----:B------:R-:W-:Y:S02]  /*0240*/  ISETP.GE.U32.AND P0, PT, R5, R8, PT ;  /* 0x000000080500720c */ /* 0x000fe40003f06070 */
[----:B------:R-:W-:Y:S02]  /*0250*/  SHF.R.U32.HI R5, RZ, 0x3, R0 ;  /* 0x00000003ff057819 */ /* 0x000fe40000011600 */
[----:B------:R-:W-:Y:S02]  /*0260*/  LOP3.LUT R8, R3, R10, RZ, 0x3c, !PT ;  /* 0x0000000a03087212 */ /* 0x000fe400078e3cff */
[----:B------:R-:W-:Y:S01]  /*0270*/  ISETP.NE.AND P1, PT, R10, RZ, PT ;  /* 0x000000ff0a00720c */ /* 0x000fe20003f25270 */
[----:B0-----:R-:W-:Y:S01]  /*0280*/  IMAD R5, R6, UR5, R5 ;  /* 0x0000000506057c24 */ /* 0x001fe2000f8e0205 */
[----:B------:R-:W-:-:S02]  /*0290*/  ISETP.GE.AND P2, PT, R8, RZ, PT ;  /* 0x000000ff0800720c */ /* 0x000fc40003f46270 */
[----:B------:R-:W-:Y:S02]  /*02a0*/  SHF.L.U32 R6, R0, 0x1, RZ ;  /* 0x0000000100067819 */ /* 0x000fe400000006ff */
[----:B------:R-:W-:Y:S02]  /*02b0*/  IADD3 R23, R5, 0x1a0, RZ ;  /* 0x000001a005177810 */ /* 0x000fe40007ffe0ff */
[----:B------:R-:W-:Y:S02]  /*02c0*/  @P0 IADD3 R7, R7, 0x1, RZ ;  /* 0x0000000107070810 */ /* 0x000fe40007ffe0ff */
[----:B------:R-:W-:Y:S02]  /*02d0*/  ISETP.GE.U32.AND P0, PT, R23, UR12, PT ;  /* 0x0000000c17007c0c */ /* 0x000fe4000bf06070 */
[----:B------:R-:W-:Y:S02]  /*02e0*/  SHF.R.S32.HI R9, RZ, 0x1f, R23 ;  /* 0x0000001fff097819 */ /* 0x000fe40000011417 */
[----:B-1----:R-:W-:-:S02]  /*02f0*/  IADD3 R21, R5, 0x1c0, RZ ;  /* 0x000001c005157810 */ /* 0x002fc40007ffe0ff */
[----:B------:R-:W-:Y:S02]  /*0300*/  ISETP.GE.AND.EX P0, PT, R9, UR13, PT, P0 ;  /* 0x0000000d09007c0c */ /* 0x000fe4000bf06300 */
[----:B------:R-:W-:Y:S02]  /*0310*/  ISETP.GE.U32.AND P5, PT, R21, UR12, PT ;  /* 0x0000000c15007c0c */ /* 0x000fe4000bfa6070 */
[----:B------:R-:W-:Y:S02]  /*0320*/  ISETP.GT.U32.OR P3, PT, R0, 0xff, P0 ;  /* 0x000000ff0000780c */ /* 0x000fe40000764470 */
[----:B------:R-:W-:Y:S02]  /*0330*/  SHF.R.S32.HI R31, RZ, 0x1f, R21 ;  /* 0x0000001fff1f7819 */ /* 0x000fe40000011415 */
[----:B------:R-:W-:Y:S02]  /*0340*/  @!P2 IADD3 R7, -R7, RZ, RZ ;  /* 0x000000ff0707a210 */ /* 0x000fe40007ffe1ff */
[----:B------:R-:W-:-:S02]  /*0350*/  @!P1 LOP3.LUT R7, RZ, R10, RZ, 0x33, !PT ;  /* 0x0000000aff079212 */ /* 0x000fc400078e33ff */
[----:B------:R-:W-:Y:S02]  /*0360*/  ISETP.GE.AND.EX P5, PT, R31, UR13, PT, P5 ;  /* 0x0000000d1f007c0c */ /* 0x000fe4000bfa6350 */
[----:B------:R-:W-:Y:S02]  /*0370*/  IADD3 R66, -R7, RZ, RZ ;  /* 0x000000ff07427210 */ /* 0x000fe40007ffe1ff */
[C---:B------:R-:W-:Y:S01]  /*0380*/  IADD3 R19, R5.reuse, 0x40, RZ ;  /* 0x0000004005137810 */ /* 0x040fe20007ffe0ff */
[----:B------:R-:W0:Y:S01]  /*0390*/  @!P3 LDC.64 R32, c[0x0][0x270] ;  /* 0x00009c00ff20bb82 */ /* 0x000e220000000a00 */
[----:B------:R-:W-:Y:S01]  /*03a0*/  ISETP.GT.U32.OR P5, PT, R0, 0xff, P5 ;  /* 0x000000ff0000780c */ /* 0x000fe20002fa4470 */
[----:B------:R-:W-:Y:S01]  /*03b0*/  IMAD R66, R10, R66, R3 ;  /* 0x000000420a427224 */ /* 0x000fe200078e0203 */
[----:B------:R-:W-:Y:S02]  /*03c0*/  IADD3 R12, R5, 0x80, RZ ;  /* 0x00000080050c7810 */ /* 0x000fe40007ffe0ff */
[----:B------:R-:W-:-:S02]  /*03d0*/  ISETP.GE.U32.AND P0, PT, R19, UR12, PT ;  /* 0x0000000c13007c0c */ /* 0x000fc4000bf06070 */
[----:B------:R-:W-:Y:S01]  /*03e0*/  SHF.R.S32.HI R25, RZ, 0x1f, R19 ;  /* 0x0000001fff197819 */ /* 0x000fe20000011413 */
[----:B------:R-:W2:Y:S01]  /*03f0*/  @!P3 LDC.64 R44, c[0x0][0x220] ;  /* 0x00008800ff2cbb82 */ /* 0x000ea20000000a00 */
[----:B------:R-:W-:Y:S02]  /*0400*/  LOP3.LUT R67, R6, 0xe, RZ, 0xc0, !PT ;  /* 0x0000000e06437812 */ /* 0x000fe400078ec0ff */
[----:B------:R-:W-:Y:S02]  /*0410*/  ISETP.GE.U32.AND P1, PT, R12, UR12, PT ;  /* 0x0000000c0c007c0c */ /* 0x000fe4000bf26070 */
[----:B------:R-:W-:Y:S02]  /*0420*/  SHF.R.S32.HI R29, RZ, 0x1f, R12 ;  /* 0x0000001fff1d7819 */ /* 0x000fe4000001140c */
[----:B------:R-:W-:Y:S01]  /*0430*/  P2R R20, PR, RZ, 0x8 ;  /* 0x00000008ff147803 */ /* 0x000fe20000000000 */
[----:B------:R-:W3:Y:S01]  /*0440*/  @!P5 LDC.64 R16, c[0x0][0x270] ;  /* 0x00009c00ff10db82 */ /* 0x000ee20000000a00 */
[----:B------:R-:W-:-:S02]  /*0450*/  ISETP.GE.OR.EX P2, PT, R25, UR13, P6, P0 ;  /* 0x0000000d19007c0c */ /* 0x000fc4000b746700 */
[----:B------:R-:W-:Y:S02]  /*0460*/  LEA R66, R66, R67, 0x4 ;  /* 0x0000004342427211 */ /* 0x000fe400078e20ff */
[----:B------:R-:W-:Y:S02]  /*0470*/  IADD3 R18, R5, 0x60, RZ ;  /* 0x0000006005127810 */ /* 0x000fe40007ffe0ff */
[----:B------:R-:W-:Y:S01]  /*0480*/  SHF.R.S32.HI R6, RZ, 0x1f, R7 ;  /* 0x0000001fff067819 */ /* 0x000fe20000011407 */
[----:B------:R-:W4:Y:S01]  /*0490*/  @!P5 LDC.64 R42, c[0x0][0x220] ;  /* 0x00008800ff2adb82 */ /* 0x000f220000000a00 */
[----:B------:R-:W-:Y:S02]  /*04a0*/  ISETP.GE.OR.EX P3, PT, R29, UR13, P6, P1 ;  /* 0x0000000d1d007c0c */ /* 0x000fe4000b766710 */
[----:B------:R-:W-:Y:S01]  /*04b0*/  ISETP.NE.AND P1, PT, R20, RZ, PT ;  /* 0x000000ff1400720c */ /* 0x000fe20003f25270 */
[----:B------:R-:W-:Y:S01]  /*04c0*/  IMAD R6, R6, UR6, RZ ;  /* 0x0000000606067c24 */ /* 0x000fe2000f8e02ff */
[----:B------:R-:W-:-:S02]  /*04d0*/  ISETP.GE.U32.AND P0, PT, R18, UR12, PT ;  /* 0x0000000c12007c0c */ /* 0x000fc4000bf06070 */
[----:B------:R-:W-:Y:S01]  /*04e0*/  SHF.R.S32.HI R27, RZ, 0x1f, R18 ;  /* 0x0000001fff1b7819 */ /* 0x000fe20000011412 */
[----:B------:R-:W-:Y:S01]  /*04f0*/  IMAD R57, R7, UR7, R6 ;  /* 0x0000000707397c24 */ /* 0x000fe2000f8e0206 */
[--C-:B------:R-:W-:Y:S01]  /*0500*/  SHF.R.S32.HI R67, RZ, 0x1f, R66.reuse ;  /* 0x0000001fff437819 */ /* 0x100fe20000011442 */
[----:B------:R-:W5:Y:S01]  /*0510*/  @!P2 LDC.64 R10, c[0x0][0x270] ;  /* 0x00009c00ff0aab82 */ /* 0x000f620000000a00 */
[----:B------:R-:W-:Y:S02]  /*0520*/  ISETP.GE.OR.EX P4, PT, R27, UR13, P6, P0 ;  /* 0x0000000d1b007c0c */ /* 0x000fe4000b786700 */
[----:B------:R-:W-:Y:S01]  /*0530*/  P2R R15, PR, RZ, 0x8 ;  /* 0x00000008ff0f7803 */ /* 0x000fe20000000000 */
[----:B------:R-:W-:Y:S01]  /*0540*/  IMAD.WIDE.U32 R64, R7, UR6, R66 ;  /* 0x0000000607407c25 */ /* 0x000fe2000f8e0042 */
[----:B------:R-:W-:Y:S02]  /*0550*/  P2R R14, PR, RZ, 0x10 ;  /* 0x00000010ff0e7803 */ /* 0x000fe40000000000 */
[----:B------:R-:W-:Y:S01]  /*0560*/  P2R R13, PR, RZ, 0x4 ;  /* 0x00000004ff0d7803 */ /* 0x000fe20000000000 */
[----:B0-----:R-:W-:Y:S01]  /*0570*/  @!P1 IMAD R6, R9, R32, RZ ;  /* 0x0000002009069224 */ /* 0x001fe200078e02ff */
[----:B------:R-:W-:Y:S01]  /*0580*/  IADD3 R57, R65, R57, RZ ;  /* 0x0000003941397210 */ /* 0x000fe20007ffe0ff */
[----:B------:R-:W0:Y:S01]  /*0590*/  @!P2 LDC.64 R34, c[0x0][0x220] ;  /* 0x00008800ff22ab82 */ /* 0x000e220000000a00 */
[----:B------:R-:W-:Y:S01]  /*05a0*/  @!P1 MOV R56, R64 ;  /* 0x0000004000389202 */ /* 0x000fe20000000f00 */
[----:B------:R-:W-:Y:S01]  /*05b0*/  @!P1 IMAD R33, R23, R33, R6 ;  /* 0x0000002117219224 */ /* 0x000fe200078e0206 */
[----:B------:R-:W-:Y:S01]  /*05c0*/  IADD3 R49, R5, 0x1e0, RZ ;  /* 0x000001e005317810 */ /* 0x000fe20007ffe0ff */
[----:B---3--:R-:W-:-:S02]  /*05d0*/  @!P5 IMAD R24, R31, R16, RZ ;  /* 0x000000101f18d224 */ /* 0x008fc400078e02ff */
[----:B------:R-:W-:Y:S01]  /*05e0*/  @!P1 IMAD.WIDE.U32 R22, R23, R32, R56 ;  /* 0x0000002017169225 */ /* 0x000fe200078e0038 */
[----:B------:R-:W-:Y:S01]  /*05f0*/  SHF.R.S32.HI R47, RZ, 0x1f, R49 ;  /* 0x0000001fff2f7819 */ /* 0x000fe20000011431 */
[----:B------:R-:W3:Y:S02]  /*0600*/  @!P4 LDC.64 R8, c[0x0][0x270] ;  /* 0x00009c00ff08cb82 */ /* 0x000ee40000000a00 */
[----:B------:R-:W-:Y:S01]  /*0610*/  @!P5 IMAD R37, R21, R17, R24 ;  /* 0x000000111525d224 */ /* 0x000fe200078e0218 */
[----:B------:R-:W-:Y:S02]  /*0620*/  @!P1 IADD3 R23, R23, R33, RZ ;  /* 0x0000002117179210 */ /* 0x000fe40007ffe0ff */
[C---:B--2---:R-:W-:Y:S01]  /*0630*/  @!P1 LEA R44, P0, R22.reuse, R44, 0x2 ;  /* 0x0000002c162c9211 */ /* 0x044fe200078010ff */
[----:B-----5:R-:W-:Y:S02]  /*0640*/  @!P2 IMAD R24, R25, R10, RZ ;  /* 0x0000000a1918a224 */ /* 0x020fe400078e02ff */
[----:B------:R-:W2:Y:S01]  /*0650*/  @!P3 LDC.64 R6, c[0x0][0x270] ;  /* 0x00009c00ff06bb82 */ /* 0x000ea20000000a00 */
[----:B------:R-:W-:-:S02]  /*0660*/  @!P1 LEA.HI.X R45, R22, R45, R23, 0x2, P0 ;  /* 0x0000002d162d9211 */ /* 0x000fc400000f1417 */
[----:B------:R-:W-:Y:S02]  /*0670*/  @!P5 MOV R22, R64 ;  /* 0x000000400016d202 */ /* 0x000fe40000000f00 */
[----:B------:R-:W-:-:S03]  /*0680*/  @!P5 MOV R23, R57 ;  /* 0x000000390017d202 */ /* 0x000fc60000000f00 */
[----:B------:R-:W5:Y:S01]  /*0690*/  @!P4 LDC.64 R32, c[0x0][0x220] ;  /* 0x00008800ff20cb82 */ /* 0x000f620000000a00 */
[----:B------:R-:W-:Y:S01]  /*06a0*/  @!P5 IMAD.WIDE.U32 R16, R21, R16, R22 ;  /* 0x000000101510d225 */ /* 0x000fe200078e0016 */
[----:B------:R-:W-:Y:S02]  /*06b0*/  @!P2 MOV R22, R64 ;  /* 0x000000400016a202 */ /* 0x000fe40000000f00 */
[----:B------:R-:W-:Y:S01]  /*06c0*/  @!P2 MOV R23, R57 ;  /* 0x000000390017a202 */ /* 0x000fe20000000f00 */
[----:B------:R-:W-:Y:S01]  /*06d0*/  @!P2 IMAD R21, R19, R11, R24 ;  /* 0x0000000b1315a224 */ /* 0x000fe200078e0218 */
[----:B------:R-:W-:Y:S02]  /*06e0*/  @!P5 IADD3 R17, R17, R37, RZ ;  /* 0x000000251111d210 */ /* 0x000fe40007ffe0ff */
[----:B------:R-:W1:Y:S01]  /*06f0*/  @!P3 LDC.64 R30, c[0x0][0x220] ;  /* 0x00008800ff1ebb82 */ /* 0x000e620000000a00 */
[----:B----4-:R-:W-:Y:S01]  /*0700*/  @!P5 LEA R42, P0, R16, R42, 0x2 ;  /* 0x0000002a102ad211 */ /* 0x010fe200078010ff */
[----:B------:R-:W-:-:S03]  /*0710*/  @!P2 IMAD.WIDE.U32 R10, R19, R10, R22 ;  /* 0x0000000a130aa225 */ /* 0x000fc600078e0016 */
[----:B------:R-:W-:Y:S01]  /*0720*/  @!P5 LEA.HI.X R43, R16, R43, R17, 0x2, P0 ;  /* 0x0000002b102bd211 */ /* 0x000fe200000f1411 */
[----:B---3--:R-:W-:Y:S01]  /*0730*/  @!P4 IMAD R27, R27, R8, RZ ;  /* 0x000000081b1bc224 */ /* 0x008fe200078e02ff */
[----:B------:R-:W-:Y:S01]  /*0740*/  @!P2 IADD3 R11, R11, R21, RZ ;  /* 0x000000150b0ba210 */ /* 0x000fe20007ffe0ff */
[----:B--2---:R-:W-:Y:S01]  /*0750*/  @!P3 IMAD R29, R29, R6, RZ ;  /* 0x000000061d1db224 */ /* 0x004fe200078e02ff */
[----:B0-----:R-:W-:Y:S01]  /*0760*/  @!P2 LEA R34, P0, R10, R34, 0x2 ;  /* 0x000000220a22a211 */ /* 0x001fe200078010ff */
[----:B------:R-:W-:Y:S01]  /*0770*/  @!P4 IMAD R27, R18, R9, R27 ;  /* 0x00000009121bc224 */ /* 0x000fe200078e021b */
[----:B------:R-:W-:Y:S01]  /*0780*/  @!P4 MOV R16, R64 ;  /* 0x000000400010c202 */ /* 0x000fe20000000f00 */
[----:B------:R-:W-:Y:S01]  /*0790*/  @!P3 IMAD R29, R12, R7, R29 ;  /* 0x000000070c1db224 */ /* 0x000fe200078e021d */
[----:B------:R-:W-:Y:S02]  /*07a0*/  @!P4 MOV R17, R57 ;  /* 0x000000390011c202 */ /* 0x000fe40000000f00 */
[----:B------:R-:W-:-:S02]  /*07b0*/  @!P2 LEA.HI.X R35, R10, R35, R11, 0x2, P0 ;  /* 0x000000230a23a211 */ /* 0x000fc400000f140b */
[----:B------:R-:W-:Y:S01]  /*07c0*/  @!P3 MOV R10, R64 ;  /* 0x00000040000ab202 */ /* 0x000fe20000000f00 */
[----:B------:R-:W-:Y:S01]  /*07d0*/  @!P4 IMAD.WIDE.U32 R8, R18, R8, R16 ;  /* 0x000000081208c225 */ /* 0x000fe200078e0010 */
[----:B------:R-:W-:-:S04]  /*07e0*/  @!P3 MOV R11, R57 ;  /* 0x00000039000bb202 */ /* 0x000fc80000000f00 */
[----:B------:R-:W-:Y:S01]  /*07f0*/  @!P4 IADD3 R9, R9, R27, RZ ;  /* 0x0000001b0909c210 */ /* 0x000fe20007ffe0ff */
[----:B------:R-:W-:Y:S01]  /*0800*/  @!P3 IMAD.WIDE.U32 R6, R12, R6, R10 ;  /* 0x000000060c06b225 */ /* 0x000fe200078e000a */
[----:B-----5:R-:W-:-:S04]  /*0810*/  @!P4 LEA R32, P0, R8, R32, 0x2 ;  /* 0x000000200820c211 */ /* 0x020fc800078010ff */
[----:B------:R-:W-:Y:S02]  /*0820*/  @!P4 LEA.HI.X R33, R8, R33, R9, 0x2, P0 ;  /* 0x000000210821c211 */ /* 0x000fe400000f1409 */
[----:B------:R-:W-:Y:S02]  /*0830*/  @!P3 IADD3 R7, R7, R29, RZ ;  /* 0x0000001d0707b210 */ /* 0x000fe40007ffe0ff */
[C---:B-1----:R-:W-:Y:S02]  /*0840*/  @!P3 LEA R30, P0, R6.reuse, R30, 0x2 ;  /* 0x0000001e061eb211 */ /* 0x042fe400078010ff */
[----:B------:R-:W-:Y:S02]  /*0850*/  IADD3 R9, R5, 0xa0, RZ ;  /* 0x000000a005097810 */ /* 0x000fe40007ffe0ff */
[----:B------:R-:W-:Y:S02]  /*0860*/  @!P3 LEA.HI.X R31, R6, R31, R7, 0x2, P0 ;  /* 0x0000001f061fb211 */ /* 0x000fe400000f1407 */
[----:B------:R-:W-:-:S02]  /*0870*/  ISETP.GE.U32.AND P0, PT, R9, UR12, PT ;  /* 0x0000000c09007c0c */ /* 0x000fc4000bf06070 */
[----:B------:R-:W-:Y:S02]  /*0880*/  SHF.R.S32.HI R7, RZ, 0x1f, R9 ;  /* 0x0000001fff077819 */ /* 0x000fe40000011409 */
[----:B------:R-:W-:Y:S02]  /*0890*/  ISETP.GE.U32.AND P3, PT, R5, UR12, PT ;  /* 0x0000000c05007c0c */ /* 0x000fe4000bf66070 */
[----:B------:R-:W-:-:S04]  /*08a0*/  ISETP.GE.OR.EX P1, PT, R7, UR13, P6, P0 ;  /* 0x0000000d07007c0c */ /* 0x000fc8000b726700 */
[----:B------:R-:W-:-:S09]  /*08b0*/  P2R R58, PR, RZ, 0x2 ;  /* 0x00000002ff3a7803 */ /* 0x000fd20000000000 */
[----:B------:R-:W0:Y:S08]  /*08c0*/  @!P1 LDC.64 R10, c[0x0][0x270] ;  /* 0x00009c00ff0a9b82 */ /* 0x000e300000000a00 */
[----:B------:R-:W1:Y:S01]  /*08d0*/  @!P1 LDC.64 R28, c[0x0][0x220] ;  /* 0x00008800ff1c9b82 */ /* 0x000e620000000a00 */
[----:B0-----:R-:W-:Y:S01]  /*08e0*/  @!P1 IMAD R6, R7, R10, RZ ;  /* 0x0000000a07069224 */ /* 0x001fe200078e02ff */
[----:B------:R-:W-:-:S03]  /*08f0*/  @!P1 MOV R7, R57 ;  /* 0x0000003900079202 */ /* 0x000fc60000000f00 */
[----:B------:R-:W-:Y:S01]  /*0900*/  @!P1 IMAD R11, R9, R11, R6 ;  /* 0x0000000b090b9224 */ /* 0x000fe200078e0206 */
[----:B------:R-:W-:-:S05]  /*0910*/  @!P1 MOV R6, R64 ;  /* 0x0000004000069202 */ /* 0x000fca0000000f00 */
[----:B------:R-:W-:Y:S01]  /*0920*/  @!P1 IMAD.WIDE.U32 R6, R9, R10, R6 ;  /* 0x0000000a09069225 */ /* 0x000fe200078e0006 */
[----:B------:R-:W-:-:S04]  /*0930*/  IADD3 R9, R5, 0xc0, RZ ;  /* 0x000000c005097810 */ /* 0x000fc80007ffe0ff */
[----:B------:R-:W-:Y:S02]  /*0940*/  @!P1 IADD3 R7, R7, R11, RZ ;  /* 0x0000000b07079210 */ /* 0x000fe40007ffe0ff */
[----:B-1----:R-:W-:-:S04]  /*0950*/  @!P1 LEA R28, P0, R6, R28, 0x2 ;  /* 0x0000001c061c9211 */ /* 0x002fc800078010ff */
[----:B------:R-:W-:Y:S02]  /*0960*/  @!P1 LEA.HI.X R29, R6, R29, R7, 0x2, P0 ;  /* 0x0000001d061d9211 */ /* 0x000fe400000f1407 */
[----:B------:R-:W-:Y:S02]  /*0970*/  SHF.R.S32.HI R7, RZ, 0x1f, R9 ;  /* 0x0000001fff077819 */ /* 0x000fe40000011409 */
[----:B------:R-:W-:-:S04]  /*0980*/  ISETP.GE.U32.AND P0, PT, R9, UR12, PT ;  /* 0x0000000c09007c0c */ /* 0x000fc8000bf06070 */
        /* <DEDUP_REMOVED lines=56> */
[C---:B-1----:R-:W-:Y:S02]  /*0d10*/  @!P1 LEA R26, P0, R6.reuse, R26, 0x2 ;  /* 0x0000001a061a9211 */ /* 0x042fe400078010ff */
[----:B------:R-:W-:Y:S02]  /*0d20*/  ISETP.GE.U32.AND P4, PT, R9, UR12, PT ;  /* 0x0000000c09007c0c */ /* 0x000fe4000bf86070 */
[----:B------:R-:W-:Y:S02]  /*0d30*/  @!P1 LEA.HI.X R27, R6, R27, R7, 0x2, P0 ;  /* 0x0000001b061b9211 */ /* 0x000fe400000f1407 */
[----:B------:R-:W-:-:S04]  /*0d40*/  SHF.R.S32.HI R7, RZ, 0x1f, R9 ;  /* 0x0000001fff077819 */ /* 0x000fc80000011409 */
        /* <DEDUP_REMOVED lines=10> */
[----:B-1----:R-:W-:-:S04]  /*0df0*/  @!P4 LEA R24, P0, R6, R24, 0x2 ;  /* 0x000000180618c211 */ /* 0x002fc800078010ff */
[----:B------:R-:W-:Y:S02]  /*0e00*/  @!P4 LEA.HI.X R25, R6, R25, R7, 0x2, P0 ;  /* 0x000000190619c211 */ /* 0x000fe400000f1407 */
[----:B------:R-:W-:Y:S02]  /*0e10*/  SHF.R.S32.HI R7, RZ, 0x1f, R5 ;  /* 0x0000001fff077819 */ /* 0x000fe40000011405 */
[----:B------:R-:W-:Y:S02]  /*0e20*/  ISETP.NE.AND P4, PT, R20, RZ, PT ;  /* 0x000000ff1400720c */ /* 0x000fe40003f85270 */
[----:B------:R-:W-:Y:S02]  /*0e30*/  ISETP.GE.OR.EX P3, PT, R7, UR13, P6, P3 ;  /* 0x0000000d07007c0c */ /* 0x000fe4000b766730 */
[----:B------:R-:W-:-:S06]  /*0e40*/  CS2R R52, SRZ ;  /* 0x0000000000347805 */ /* 0x000fcc000001ff00 */
[----:B------:R-:W2:Y:S04]  /*0e50*/  @!P5 LDG.E.64 R52, desc[UR8][R42.64] ;  /* 0x000000082a34d981 */ /* 0x000ea8000c1e1b00 */
[----:B------:R0:W3:Y:S01]  /*0e60*/  @!P4 LDG.E.64 R54, desc[UR8][R44.64] ;  /* 0x000000082c36c981 */ /* 0x0000e2000c1e1b00 */
[----:B------:R-:W1:Y:S01]  /*0e70*/  @!P3 LDC.64 R10, c[0x0][0x270] ;  /* 0x00009c00ff0abb82 */ /* 0x000e620000000a00 */
[----:B------:R-:W-:Y:S02]  /*0e80*/  @!P3 MOV R8, R64 ;  /* 0x000000400008b202 */ /* 0x000fe40000000f00 */
[----:B------:R-:W-:-:S05]  /*0e90*/  @!P3 MOV R9, R57 ;  /* 0x000000390009b202 */ /* 0x000fca0000000f00 */
[----:B------:R-:W4:Y:S01]  /*0ea0*/  @!P3 LDC.64 R70, c[0x0][0x220] ;  /* 0x00008800ff46bb82 */ /* 0x000f220000000a00 */
[-C--:B-1----:R-:W-:Y:S02]  /*0eb0*/  @!P3 IMAD R6, R7, R10.reuse, RZ ;  /* 0x0000000a0706b224 */ /* 0x082fe400078e02ff */
[----:B------:R-:W-:-:S04]  /*0ec0*/  @!P3 IMAD.WIDE.U32 R8, R5, R10, R8 ;  /* 0x0000000a0508b225 */ /* 0x000fc800078e0008 */
[----:B------:R-:W-:Y:S01]  /*0ed0*/  @!P3 IMAD R11, R5, R11, R6 ;  /* 0x0000000b050bb224 */ /* 0x000fe200078e0206 */
[----:B----4-:R-:W-:-:S04]  /*0ee0*/  @!P3 LEA R70, P0, R8, R70, 0x2 ;  /* 0x000000460846b211 */ /* 0x010fc800078010ff */
[----:B------:R-:W-:-:S04]  /*0ef0*/  @!P3 IADD3 R6, R9, R11, RZ ;  /* 0x0000000b0906b210 */ /* 0x000fc80007ffe0ff */
[----:B------:R-:W-:Y:S02]  /*0f00*/  @!P3 LEA.HI.X R71, R8, R71, R6, 0x2, P0 ;  /* 0x000000470847b211 */ /* 0x000fe400000f1406 */
[----:B------:R-:W-:-:S04]  /*0f10*/  IADD3 R6, R5, 0x20, RZ ;  /* 0x0000002005067810 */ /* 0x000fc80007ffe0ff */
[----:B------:R-:W-:Y:S02]  /*0f20*/  SHF.R.S32.HI R9, RZ, 0x1f, R6 ;  /* 0x0000001fff097819 */ /* 0x000fe40000011406 */
[----:B------:R-:W-:-:S04]  /*0f30*/  ISETP.GE.U32.AND P2, PT, R6, UR12, PT ;  /* 0x0000000c06007c0c */ /* 0x000fc8000bf46070 */
[----:B------:R-:W-:-:S13]  /*0f40*/  ISETP.GE.OR.EX P2, PT, R9, UR13, P6, P2 ;  /* 0x0000000d09007c0c */ /* 0x000fda000b746720 */
        /* <DEDUP_REMOVED lines=10> */
[C---:B------:R-:W-:Y:S02]  /*0ff0*/  IADD3 R8, R5.reuse, 0x160, RZ ;  /* 0x0000016005087810 */ /* 0x040fe40007ffe0ff */
[----:B------:R-:W-:Y:S02]  /*1000*/  IADD3 R10, R5, 0x180, RZ ;  /* 0x00000180050a7810 */ /* 0x000fe40007ffe0ff */
[----:B------:R-:W-:Y:S02]  /*1010*/  SHF.R.S32.HI R11, RZ, 0x1f, R8 ;  /* 0x0000001fff0b7819 */ /* 0x000fe40000011408 */
[----:B------:R-:W-:Y:S02]  /*1020*/  ISETP.GE.U32.AND P1, PT, R8, UR12, PT ;  /* 0x0000000c08007c0c */ /* 0x000fe4000bf26070 */
[----:B------:R-:W-:-:S02]  /*1030*/  SHF.R.S32.HI R41, RZ, 0x1f, R10 ;  /* 0x0000001fff297819 */ /* 0x000fc4000001140a */
[----:B------:R-:W-:Y:S02]  /*1040*/  ISETP.GE.OR.EX P1, PT, R11, UR13, P6, P1 ;  /* 0x0000000d0b007c0c */ /* 0x000fe4000b726710 */
[----:B------:R-:W-:Y:S02]  /*1050*/  ISETP.GE.U32.AND P0, PT, R10, UR12, PT ;  /* 0x0000000c0a007c0c */ /* 0x000fe4000bf06070 */
[----:B------:R-:W-:Y:S02]  /*1060*/  P2R R69, PR, RZ, 0x2 ;  /* 0x00000002ff457803 */ /* 0x000fe40000000000 */
[----:B------:R-:W-:-:S04]  /*1070*/  ISETP.GE.OR.EX P0, PT, R41, UR13, P6, P0 ;  /* 0x0000000d29007c0c */ /* 0x000fc8000b706700 */
[----:B------:R-:W-:-:S03]  /*1080*/  P2R R72, PR, RZ, 0x1 ;  /* 0x00000001ff487803 */ /* 0x000fc60000000000 */
[----:B------:R-:W1:Y:S01]  /*1090*/  @!P1 LDC.64 R20, c[0x0][0x270] ;  /* 0x00009c00ff149b82 */ /* 0x000e620000000a00 */
[----:B------:R-:W-:-:S07]  /*10a0*/  @!P1 MOV R39, R57 ;  /* 0x0000003900279202 */ /* 0x000fce0000000f00 */
[----:B------:R-:W4:Y:S01]  /*10b0*/  @!P1 LDC.64 R22, c[0x0][0x220] ;  /* 0x00008800ff169b82 */ /* 0x000f220000000a00 */
[----:B-1----:R-:W-:-:S04]  /*10c0*/  @!P1 IMAD R38, R11, R20, RZ ;  /* 0x000000140b269224 */ /* 0x002fc800078e02ff */
[----:B------:R-:W-:Y:S01]  /*10d0*/  @!P1 IMAD R21, R8, R21, R38 ;  /* 0x0000001508159224 */ /* 0x000fe200078e0226 */
[----:B------:R-:W-:-:S05]  /*10e0*/  @!P1 MOV R38, R64 ;  /* 0x0000004000269202 */ /* 0x000fca0000000f00 */
[----:B------:R-:W-:-:S05]  /*10f0*/  @!P1 IMAD.WIDE.U32 R38, R8, R20, R38 ;  /* 0x0000001408269225 */ /* 0x000fca00078e0026 */
[----:B------:R-:W-:Y:S02]  /*1100*/  @!P1 IADD3 R20, R39, R21, RZ ;  /* 0x0000001527149210 */ /* 0x000fe40007ffe0ff */
[----:B----4-:R-:W-:-:S04]  /*1110*/  @!P1 LEA R22, P6, R38, R22, 0x2 ;  /* 0x0000001626169211 */ /* 0x010fc800078c10ff */
[----:B------:R-:W-:Y:S02]  /*1120*/  @!P1 LEA.HI.X R23, R38, R23, R20, 0x2, P6 ;  /* 0x0000001726179211 */ /* 0x000fe400030f1414 */
[----:B------:R-:W1:Y:S08]  /*1130*/  @!P0 LDC.64 R38, c[0x0][0x270] ;  /* 0x00009c00ff268b82 */ /* 0x000e700000000a00 */
[----:B------:R-:W4:Y:S01]  /*1140*/  @!P0 LDC.64 R20, c[0x0][0x220] ;  /* 0x00008800ff148b82 */ /* 0x000f220000000a00 */
[----:B-1----:R-:W-:Y:S01]  /*1150*/  @!P0 IMAD R40, R41, R38, RZ ;  /* 0x0000002629288224 */ /* 0x002fe200078e02ff */
[----:B------:R-:W-:-:S03]  /*1160*/  @!P0 MOV R41, R57 ;  /* 0x0000003900298202 */ /* 0x000fc60000000f00 */
[----:B------:R-:W-:Y:S01]  /*1170*/  @!P0 IMAD R39, R10, R39, R40 ;  /* 0x000000270a278224 */ /* 0x000fe200078e0228 */
[----:B------:R-:W-:-:S05]  /*1180*/  @!P0 MOV R40, R64 ;  /* 0x0000004000288202 */ /* 0x000fca0000000f00 */
[----:B------:R-:W-:-:S05]  /*1190*/  @!P0 IMAD.WIDE.U32 R40, R10, R38, R40 ;  /* 0x000000260a288225 */ /* 0x000fca00078e0028 */
[----:B------:R-:W-:Y:S02]  /*11a0*/  @!P0 IADD3 R38, R41, R39, RZ ;  /* 0x0000002729268210 */ /* 0x000fe40007ffe0ff */
[----:B----4-:R-:W-:-:S04]  /*11b0*/  @!P0 LEA R20, P6, R40, R20, 0x2 ;  /* 0x0000001428148211 */ /* 0x010fc800078c10ff */
[----:B------:R-:W-:Y:S02]  /*11c0*/  @!P0 LEA.HI.X R21, R40, R21, R38, 0x2, P6 ;  /* 0x0000001528158211 */ /* 0x000fe400030f1426 */
[----:B------:R-:W-:Y:S02]  /*11d0*/  ISETP.GE.U32.AND P6, PT, R49, UR12, PT ;  /* 0x0000000c31007c0c */ /* 0x000fe4000bfc6070 */
[----:B------:R-:W-:Y:S02]  /*11e0*/  ISETP.NE.AND P0, PT, R58, RZ, PT ;  /* 0x000000ff3a00720c */ /* 0x000fe40003f05270 */
[----:B------:R-:W-:-:S04]  /*11f0*/  ISETP.GE.AND.EX P6, PT, R47, UR13, PT, P6 ;  /* 0x0000000d2f007c0c */ /* 0x000fc8000bfc6360 */
[----:B------:R-:W-:-:S13]  /*1200*/  ISETP.GT.U32.OR P6, PT, R0, 0xff, P6 ;  /* 0x000000ff0000780c */ /* 0x000fda00037c4470 */
        /* <DEDUP_REMOVED lines=10> */
[----:B------:R-:W-:Y:S02]  /*12b0*/  P2R R38, PR, RZ, 0x1 ;  /* 0x00000001ff267803 */ /* 0x000fe40000000000 */
[----:B------:R-:W-:-:S04]  /*12c0*/  ISETP.NE.AND P0, PT, R15, RZ, PT ;  /* 0x000000ff0f00720c */ /* 0x000fc80003f05270 */
[----:B------:R-:W-:Y:S02]  /*12d0*/  P2R R39, PR, RZ, 0x1 ;  /* 0x00000001ff277803 */ /* 0x000fe40000000000 */
[----:B------:R-:W-:-:S04]  /*12e0*/  ISETP.NE.AND P0, PT, R14, RZ, PT ;  /* 0x000000ff0e00720c */ /* 0x000fc80003f05270 */
[----:B------:R-:W-:Y:S02]  /*12f0*/  P2R R73, PR, RZ, 0x1 ;  /* 0x00000001ff497803 */ /* 0x000fe40000000000 */
[----:B------:R-:W-:Y:S02]  /*1300*/  ISETP.NE.AND P0, PT, R13, RZ, PT ;  /* 0x000000ff0d00720c */ /* 0x000fe40003f05270 */
[----:B0-----:R-:W-:Y:S02]  /*1310*/  CS2R R44, SRZ ;  /* 0x00000000002c7805 */ /* 0x001fe4000001ff00 */
[----:B------:R-:W-:-:S09]  /*1320*/  CS2R R42, SRZ ;  /* 0x00000000002a7805 */ /* 0x000fd2000001ff00 */
[----:B------:R-:W4:Y:S01]  /*1330*/  @!P0 LDG.E.64 R44, desc[UR8][R34.64] ;  /* 0x00000008222c8981 */ /* 0x000f22000c1e1b00 */
[----:B------:R-:W-:Y:S02]  /*1340*/  ISETP.NE.AND P0, PT, R73, RZ, PT ;  /* 0x000000ff4900720c */ /* 0x000fe40003f05270 */
[----:B------:R-:W-:Y:S02]  /*1350*/  CS2R R48, SRZ ;  /* 0x0000000000307805 */ /* 0x000fe4000001ff00 */
[----:B------:R-:W-:Y:S02]  /*1360*/  CS2R R50, SRZ ;  /* 0x0000000000327805 */ /* 0x000fe4000001ff00 */
[----:B------:R-:W-:Y:S02]  /*1370*/  CS2R R46, SRZ ;  /* 0x00000000002e7805 */ /* 0x000fe4000001ff00 */
[----:B------:R-:W5:Y:S04]  /*1380*/  @!P3 LDG.E.64 R48, desc[UR8][R70.64] ;  /* 0x000000084630b981 */ /* 0x000f68000c1e1b00 */
[----:B------:R0:W2:Y:S04]  /*1390*/  @!P6 LDG.E.64 R50, desc[UR8][R40.64] ;  /* 0x000000082832e981 */ /* 0x0000a8000c1e1b00 */
[----:B------:R-:W3:Y:S01]  /*13a0*/  @!P0 LDG.E.64 R42, desc[UR8][R32.64] ;  /* 0x00000008202a8981 */ /* 0x000ee2000c1e1b00 */
[----:B------:R-:W-:-:S03]  /*13b0*/  ISETP.NE.AND P0, PT, R39, RZ, PT ;  /* 0x000000ff2700720c */ /* 0x000fc60003f05270 */
[----:B------:R1:W2:Y:S01]  /*13c0*/  @!P2 LDG.E.64 R46, desc[UR8][R36.64] ;  /* 0x00000008242ea981 */ /* 0x0002a2000c1e1b00 */
[----:B0-----:R-:W-:Y:S02]  /*13d0*/  CS2R R40, SRZ ;  /* 0x0000000000287805 */ /* 0x001fe4000001ff00 */
[----:B------:R-:W-:-:S07]  /*13e0*/  ISETP.NE.AND P1, PT, R59, RZ, PT ;  /* 0x000000ff3b00720c */ /* 0x000fce0003f25270 */
[----:B------:R0:W3:Y:S01]  /*13f0*/  @!P0 LDG.E.64 R40, desc[UR8][R30.64] ;  /* 0x000000081e288981 */ /* 0x0000e2000c1e1b00 */
[----:B------:R-:W-:Y:S02]  /*1400*/  ISETP.NE.AND P0, PT, R38, RZ, PT ;  /* 0x000000ff2600720c */ /* 0x000fe40003f05270 */
[----:B------:R-:W-:Y:S02]  /*1410*/  CS2R R38, SRZ ;  /* 0x0000000000267805 */ /* 0x000fe4000001ff00 */
[----:B------:R-:W-:Y:S02]  /*1420*/  ISETP.NE.AND P4, PT, R62, RZ, PT ;  /* 0x000000ff3e00720c */ /* 0x000fe40003f85270 */
[----:B-1----:R-:W-:Y:S02]  /*1430*/  CS2R R36, SRZ ;  /* 0x0000000000247805 */ /* 0x002fe4000001ff00 */
[----:B------:R-:W-:Y:S02]  /*1440*/  ISETP.NE.AND P6, PT, R63, RZ, PT ;  /* 0x000000ff3f00720c */ /* 0x000fe40003fc5270 */
[----:B------:R-:W-:-:S02]  /*1450*/  CS2R R34, SRZ ;  /* 0x0000000000227805 */ /* 0x000fc4000001ff00 */
[----:B------:R-:W-:Y:S01]  /*1460*/  ISETP.NE.AND P5, PT, R12, RZ, PT ;  /* 0x000000ff0c00720c */ /* 0x000fe20003fa5270 */
[----:B------:R-:W3:Y:S04]  /*1470*/  @!P1 LDG.E.64 R36, desc[UR8][R18.64] ;  /* 0x0000000812249981 */ /* 0x000ee8000c1e1b00 */
[----:B------:R1:W3:Y:S01]  /*1480*/  @!P0 LDG.E.64 R38, desc[UR8][R28.64] ;  /* 0x000000081c268981 */ /* 0x0002e2000c1e1b00 */
[----:B------:R-:W-:-:S03]  /*1490*/  CS2R R32, SRZ ;  /* 0x0000000000207805 */ /* 0x000fc6000001ff00 */
[----:B------:R1:W3:Y:S01]  /*14a0*/  @!P4 LDG.E.64 R34, desc[UR8][R16.64] ;  /* 0x000000081022c981 */ /* 0x0002e2000c1e1b00 */
[----:B------:R-:W-:Y:S02]  /*14b0*/  ISETP.NE.AND P4, PT, R68, RZ, PT ;  /* 0x000000ff4400720c */ /* 0x000fe40003f85270 */
[----:B0-----:R-:W-:Y:S01]  /*14c0*/  CS2R R30, SRZ ;  /* 0x00000000001e7805 */ /* 0x001fe2000001ff00 */
[----:B------:R-:W3:Y:S01]  /*14d0*/  @!P6 LDG.E.64 R32, desc[UR8][R60.64] ;  /* 0x000000083c20e981 */ /* 0x000ee2000c1e1b00 */
[----:B------:R-:W-:Y:S02]  /*14e0*/  ISETP.NE.AND P1, PT, R69, RZ, PT ;  /* 0x000000ff4500720c */ /* 0x000fe40003f25270 */
[----:B-1----:R-:W-:Y:S02]  /*14f0*/  CS2R R28, SRZ ;  /* 0x00000000001c7805 */ /* 0x002fe4000001ff00 */
[----:B------:R-:W3:Y:S01]  /*1500*/  @!P5 LDG.E.64 R30, desc[UR8][R26.64] ;  /* 0x000000081a1ed981 */ /* 0x000ee2000c1e1b00 */
[----:B------:R-:W-:-:S02]  /*1510*/  ISETP.NE.AND P0, PT, R72, RZ, PT ;  /* 0x000000ff4800720c */ /* 0x000fc40003f05270 */
[----:B------:R-:W-:Y:S02]  /*1520*/  CS2R R18, SRZ ;  /* 0x0000000000127805 */ /* 0x000fe4000001ff00 */
[----:B------:R-:W3:Y:S01]  /*1530*/  @!P4 LDG.E.64 R28, desc[UR8][R24.64] ;  /* 0x00000008181cc981 */ /* 0x000ee2000c1e1b00 */
[----:B------:R-:W-:-:S03]  /*1540*/  CS2R R16, SRZ ;  /* 0x0000000000107805 */ /* 0x000fc6000001ff00 */
[----:B------:R-:W3:Y:S05]  /*1550*/  @!P1 LDG.E.64 R18, desc[UR8][R22.64] ;  /* 0x0000000816129981 */ /* 0x000eea000c1e1b00 */
[----:B------:R4:W3:Y:S01]  /*1560*/  @!P0 LDG.E.64 R16, desc[UR8][R20.64] ;  /* 0x0000000814108981 */ /* 0x0008e2000c1e1b00 */
[----:B------:R-:W-:Y:S01]  /*1570*/  ISETP.GT.AND P5, PT, R2, 0x1e, PT ;  /* 0x0000001e0200780c */ /* 0x000fe20003fa4270 */
[----:B------:R-:W0:Y:S01]  /*1580*/  S2UR UR7, SR_CgaCtaId ;  /* 0x00000000000779c3 */ /* 0x000e220000008800 */
[----:B------:R-:W-:Y:S01]  /*1590*/  UMOV UR6, 0x400 ;  /* 0x0000040000067882 */ /* 0x000fe20000000000 */
[----:B----4-:R-:W-:Y:S01]  /*15a0*/  FADD.FTZ R20, R44, R45 ;  /* 0x0000002d2c147221 */ /* 0x010fe20000010000 */
[----:B-----5:R-:W-:Y:S01]  /*15b0*/  FADD.FTZ R60, R48, R49 ;  /* 0x00000031303c7221 */ /* 0x020fe20000010000 */
[----:B------:R-:W-:-:S03]  /*15c0*/  FMUL.FTZ R61, R49, R49 ;  /* 0x00000031313d7220 */ /* 0x000fc60000410000 */
[----:B------:R-:W-:Y:S01]  /*15d0*/  FADD.FTZ R60, RZ, R60 ;  /* 0x0000003cff3c7221 */ /* 0x000fe20000010000 */
[----:B------:R-:W-:Y:S01]  /*15e0*/  FFMA.FTZ R61, R48, R48, R61 ;  /* 0x00000030303d7223 */ /* 0x000fe2000001003d */
[----:B--2---:R-:W-:Y:S01]  /*15f0*/  FADD.FTZ R25, R46, R47 ;  /* 0x0000002f2e197221 */ /* 0x004fe20000010000 */
[----:B------:R-:W-:-:S03]  /*1600*/  FMUL.FTZ R69, R47, R47 ;  /* 0x0000002f2f457220 */ /* 0x000fc60000410000 */
[----:B------:R-:W-:Y:S01]  /*1610*/  FADD.FTZ R25, R60, R25 ;  /* 0x000000193c197221 */ /* 0x000fe20000010000 */
[----:B---3--:R-:W-:Y:S01]  /*1620*/  FADD.FTZ R21, R42, R43 ;  /* 0x0000002b2a157221 */ /* 0x008fe20000010000 */
[----:B------:R-:W-:Y:S02]  /*1630*/  FFMA.FTZ R24, R46, R46, R69 ;  /* 0x0000002e2e187223 */ /* 0x000fe40000010045 */
[----:B------:R-:W-:Y:S01]  /*1640*/  FADD.FTZ R20, R25, R20 ;  /* 0x0000001419147221 */ /* 0x000fe20000010000 */
[----:B------:R-:W-:Y:S01]  /*1650*/  FADD.FTZ R61, RZ, R61 ;  /* 0x0000003dff3d7221 */ /* 0x000fe20000010000 */
[----:B------:R-:W-:Y:S02]  /*1660*/  FMUL.FTZ R23, R45, R45 ;  /* 0x0000002d2d177220 */ /* 0x000fe40000410000 */
[----:B------:R-:W-:Y:S01]  /*1670*/  FADD.FTZ R20, R20, R21 ;  /* 0x0000001514147221 */ /* 0x000fe20000010000 */
[----:B------:R-:W-:Y:S01]  /*1680*/  FADD.FTZ R21, R40, R41 ;  /* 0x0000002928157221 */ /* 0x000fe20000010000 */
[----:B------:R-:W-:Y:S01]  /*1690*/  FADD.FTZ R24, R61, R24 ;  /* 0x000000183d187221 */ /* 0x000fe20000010000 */
[----:B------:R-:W-:Y:S01]  /*16a0*/  FFMA.FTZ R23, R44, R44, R23 ;  /* 0x0000002c2c177223 */ /* 0x000fe20000010017 */
[----:B------:R-:W-:Y:S01]  /*16b0*/  FMUL.FTZ R27, R43, R43 ;  /* 0x0000002b2b1b7220 */ /* 0x000fe20000410000 */
[----:B------:R-:W-:Y:S01]  /*16c0*/  FADD.FTZ R20, R20, R21 ;  /* 0x0000001514147221 */ /* 0x000fe20000010000 */
[----:B------:R-:W-:Y:S01]  /*16d0*/  FMUL.FTZ R25, R41, R41 ;  /* 0x0000002929197220 */ /* 0x000fe20000410000 */
[----:B------:R-:W-:Y:S01]  /*16e0*/  FADD.FTZ R23, R24, R23 ;  /* 0x0000001718177221 */ /* 0x000fe20000010000 */
[----:B------:R-:W-:Y:S01]  /*16f0*/  FFMA.FTZ R22, R42, R42, R27 ;  /* 0x0000002a2a167223 */ /* 0x000fe2000001001b */
[----:B------:R-:W-:-:S03]  /*1700*/  FADD.FTZ R21, R38, R39 ;  /* 0x0000002726157221 */ /* 0x000fc60000010000 */
[----:B------:R-:W-:Y:S01]  /*1710*/  FADD.FTZ R22, R23, R22 ;  /* 0x0000001617167221 */ /* 0x000fe20000010000 */
[----:B------:R-:W-:Y:S01]  /*1720*/  FFMA.FTZ R25, R40, R40, R25 ;  /* 0x0000002828197223 */ /* 0x000fe20000010019 */
[----:B------:R-:W-:Y:S01]  /*1730*/  FMUL.FTZ R23, R39, R39 ;  /* 0x0000002727177220 */ /* 0x000fe20000410000 */
[----:B------:R-:W-:Y:S01]  /*1740*/  FADD.FTZ R20, R20, R21 ;  /* 0x0000001514147221 */ /* 0x000fe20000010000 */
[----:B------:R-:W-:Y:S01]  /*1750*/  FADD.FTZ R21, R36, R37 ;  /* 0x0000002524157221 */ /* 0x000fe20000010000 */
        /* <DEDUP_REMOVED lines=48> */
[----:B------:R-:W-:-:S02]  /*1a60*/  FADD.FTZ R60, R20, R21 ;  /* 0x00000015143c7221 */ /* 0x000fc40000010000 */
[----:B------:R-:W-:Y:S01]  /*1a70*/  FADD.FTZ R22, R22, R25 ;  /* 0x0000001916167221 */ /* 0x000fe20000010000 */
[----:B------:R-:W-:Y:S02]  /*1a80*/  FFMA.FTZ R23, R50, R50, R23 ;  /* 0x0000003232177223 */ /* 0x000fe40000010017 */
[----:B------:R-:W1:Y:S02]  /*1a90*/  SHFL.DOWN PT, R21, R60, 0x1, 0x1f ;  /* 0x08201f003c157f89 */ /* 0x000e6400000e0000 */
[----:B------:R-:W-:-:S05]  /*1aa0*/  FADD.FTZ R61, R22, R23 ;  /* 0x00000017163d7221 */ /* 0x000fca0000010000 */
[----:B------:R-:W2:Y:S01]  /*1ab0*/  SHFL.DOWN PT, R20, R61, 0x1, 0x1f ;  /* 0x08201f003d147f89 */ /* 0x000ea200000e0000 */
[----:B-1----:R-:W-:-:S05]  /*1ac0*/  @!P5 FADD.FTZ R60, R60, R21 ;  /* 0x000000153c3cd221 */ /* 0x002fca0000010000 */
[----:B------:R-:W1:Y:S01]  /*1ad0*/  SHFL.DOWN PT, R21, R60, 0x2, 0x1f ;  /* 0x08401f003c157f89 */ /* 0x000e6200000e0000 */
[----:B--2---:R-:W-:-:S05]  /*1ae0*/  @!P5 FADD.FTZ R61, R61, R20 ;  /* 0x000000143d3dd221 */ /* 0x004fca0000010000 */
[----:B------:R-:W2:Y:S01]  /*1af0*/  SHFL.DOWN PT, R20, R61, 0x2, 0x1f ;  /* 0x08401f003d147f89 */ /* 0x000ea200000e0000 */
[----:B------:R-:W-:-:S13]  /*1b00*/  ISETP.GT.AND P5, PT, R2, 0x1d, PT ;  /* 0x0000001d0200780c */ /* 0x000fda0003fa4270 */
        /* <DEDUP_REMOVED lines=14> */
[----:B------:R-:W-:Y:S01]  /*1bf0*/  ISETP.GT.AND P5, PT, R2, 0xf, PT ;  /* 0x0000000f0200780c */ /* 0x000fe20003fa4270 */
[----:B0-----:R-:W-:-:S12]  /*1c00*/  ULEA UR6, UR7, UR6, 0x18 ;  /* 0x0000000607067291 */ /* 0x001fd8000f8ec03f */
[----:B-1----:R-:W-:Y:S01]  /*1c10*/  @!P5 FADD.FTZ R60, R60, R21 ;  /* 0x000000153c3cd221 */ /* 0x002fe20000010000 */
[----:B------:R-:W-:-:S04]  /*1c20*/  SHF.R.S32.HI R21, RZ, 0x1f, R0 ;  /* 0x0000001fff157819 */ /* 0x000fc80000011400 */
[----:B------:R-:W-:Y:S01]  /*1c30*/  LEA.HI R21, R21, R0, RZ, 0x5 ;  /* 0x0000000015157211 */ /* 0x000fe200078f28ff */
[----:B--2---:R-:W-:Y:S01]  /*1c40*/  @!P5 FADD.FTZ R61, R61, R20 ;  /* 0x000000143d3dd221 */ /* 0x004fe20000010000 */
[----:B------:R-:W-:Y:S02]  /*1c50*/  ISETP.NE.AND P5, PT, R2, RZ, PT ;  /* 0x000000ff0200720c */ /* 0x000fe40003fa5270 */
[----:B------:R-:W-:-:S04]  /*1c60*/  SHF.R.S32.HI R21, RZ, 0x5, R21 ;  /* 0x00000005ff157819 */ /* 0x000fc80000011415 */
[----:B------:R-:W-:-:S07]  /*1c70*/  LEA R21, R21, UR6, 0x3 ;  /* 0x0000000615157c11 */ /* 0x000fce000f8e18ff */
[----:B------:R0:W-:Y:S01]  /*1c80*/  @!P5 STS.64 [R21+0x8], R60 ;  /* 0x0000083c1500d388 */ /* 0x0001e20000000a00 */
[----:B------:R-:W-:Y:S01]  /*1c90*/  BAR.SYNC.DEFER_BLOCKING 0x0 ;  /* 0x0000000000007b1d */ /* 0x000fe20000010000 */
[----:B------:R-:W-:-:S05]  /*1ca0*/  ISETP.NE.AND P5, PT, R0, RZ, PT ;  /* 0x000000ff0000720c */ /* 0x000fca0003fa5270 */
[----:B------:R-:W-:Y:S08]  /*1cb0*/  BSSY B0, `(.L_x_2962) ;  /* 0x0000017000007945 */ /* 0x000ff00003800000 */
        /* <DEDUP_REMOVED lines=22> */
.L_x_2963:
[----:B------:R-:W-:Y:S05]  /*1e20*/  BSYNC B0 ;  /* 0x0000000000007941 */ /* 0x000fea0003800000 */
.L_x_2962:
[----:B------:R-:W0:Y:S02]  /*1e30*/  LDC R22, c[0x0][0xc] ;  /* 0x00000300ff167b82 */ /* 0x000e240000000800 */
[----:B0-----:R-:W-:-:S13]  /*1e40*/  ISETP.GE.U32.AND P6, PT, R22, 0x2, PT ;  /* 0x000000021600780c */ /* 0x001fda0003fc6070 */
[----:B------:R-:W-:Y:S05]  /*1e50*/  @!P6 BRA `(.L_x_2964) ;  /* 0x000000080078e947 */ /* 0x000fea0003800000 */
[----:B------:R-:W-:Y:S05]  /*1e60*/  @P5 BRA `(.L_x_2965) ;  /* 0x0000000000745947 */ /* 0x000fea0003800000 */
[----:B------:R-:W0:Y:S01]  /*1e70*/  LDC R71, c[0x0][0x10] ;  /* 0x00000400ff477b82 */ /* 0x000e220000000800 */
[C---:B------:R-:W-:Y:S02]  /*1e80*/  LOP3.LUT R24, R4.reuse, 0x1, RZ, 0xc0, !PT ;  /* 0x0000000104187812 */ /* 0x040fe400078ec0ff */
[----:B------:R-:W-:Y:S02]  /*1e90*/  LOP3.LUT P6, RZ, R4, 0x2, RZ, 0xc0, !PT ;  /* 0x0000000204ff7812 */ /* 0x000fe400078cc0ff */
[----:B------:R-:W-:Y:S02]  /*1ea0*/  MOV R27, 0xffffffff ;  /* 0xffffffff001b7802 */ /* 0x000fe40000000f00 */
[----:B------:R-:W-:Y:S01]  /*1eb0*/  SEL R23, R22, RZ, !P6 ;  /* 0x000000ff16177207 */ /* 0x000fe20007000000 */
[----:B------:R-:W1:Y:S01]  /*1ec0*/  LDC.64 R20, c[0x0][0x248] ;  /* 0x00009200ff147b82 */ /* 0x000e620000000a00 */
[----:B------:R-:W-:Y:S01]  /*1ed0*/  SEL R27, R27, 0x1, P6 ;  /* 0x000000011b1b7807 */ /* 0x000fe20003000000 */
[----:B0-----:R-:W-:-:S04]  /*1ee0*/  IMAD R25, R24, R71, RZ ;  /* 0x0000004718197224 */ /* 0x001fc800078e02ff */
[----:B------:R-:W-:-:S05]  /*1ef0*/  IMAD R24, R25, R22, RZ ;  /* 0x0000001619187224 */ /* 0x000fca00078e02ff */
[----:B------:R-:W-:Y:S02]  /*1f00*/  SHF.L.U32 R69, R24, 0x1, RZ ;  /* 0x0000000118457819 */ /* 0x000fe400000006ff */
[----:B------:R-:W0:Y:S03]  /*1f10*/  S2R R24, SR_CTAID.Y ;  /* 0x0000000000187919 */ /* 0x000e260000002600 */
[----:B-1----:R-:W-:Y:S01]  /*1f20*/  IMAD.WIDE R20, R69, 0x4, R20 ;  /* 0x0000000445147825 */ /* 0x002fe200078e0214 */
[----:B------:R-:W-:-:S03]  /*1f30*/  ISETP.NE.AND P6, PT, R23, -0x1, PT ;  /* 0xffffffff1700780c */ /* 0x000fc60003fc5270 */
[----:B0-----:R-:W-:Y:S01]  /*1f40*/  IMAD R71, R71, UR5, R24 ;  /* 0x0000000547477c24 */ /* 0x001fe2000f8e0218 */
[----:B------:R-:W-:-:S03]  /*1f50*/  IADD3 R69, R25, R24, RZ ;  /* 0x0000001819457210 */ /* 0x000fc60007ffe0ff */
[----:B------:R-:W-:Y:S02]  /*1f60*/  IMAD.WIDE.U32 R24, R71, 0x8, R20 ;  /* 0x0000000847187825 */ /* 0x000fe400078e0014 */
[----:B------:R-:W0:Y:S03]  /*1f70*/  LDC.64 R20, c[0x0][0x240] ;  /* 0x00009000ff147b82 */ /* 0x000e260000000a00 */
[----:B------:R1:W-:Y:S01]  /*1f80*/  STG.E.64 desc[UR8][R24.64], R60 ;  /* 0x0000003c18007986 */ /* 0x0003e2000c101b08 */
[----:B0-----:R-:W-:Y:S01]  /*1f90*/  IMAD.WIDE.U32 R20, R69, 0x4, R20 ;  /* 0x0000000445147825 */ /* 0x001fe200078e0014 */
[----:B------:R-:W-:Y:S06]  /*1fa0*/  MEMBAR.ALL.GPU ;  /* 0x0000000000007992 */ /* 0x000fec000000a000 */
[----:B------:R-:W-:-:S00]  /*1fb0*/  ERRBAR ;  /* 0x00000000000079ab */ /* 0x000fc00000000000 */
[----:B------:R-:W-:Y:S06]  /*1fc0*/  CGAERRBAR ;  /* 0x00000000000075ab */ /* 0x000fec0000000000 */
[----:B------:R1:W-:Y:S01]  /*1fd0*/  REDG.E.ADD.S32.STRONG.GPU desc[UR8][R20.64], R27 ;  /* 0x0000001b1400798e */ /* 0x0003e2000c10e388 */
[----:B------:R-:W-:Y:S05]  /*1fe0*/  @!P6 BRA `(.L_x_2965) ;  /* 0x000000000014e947 */ /* 0x000fea0003800000 */
.L_x_2966:
[----:B-1----:R-:W2:Y:S04]  /*1ff0*/  LDG.E.STRONG.GPU R24, desc[UR8][R20.64] ;  /* 0x0000000814187981 */ /* 0x002ea8000c1ef900 */
[----:B--2---:R-:W-:Y:S01]  /*2000*/  CCTL.IVALL ;  /* 0x00000000ff00798f */ /* 0x004fe20002000000 */
[----:B------:R-:W-:Y:S05]  /*2010*/  YIELD ;  /* 0x0000000000007946 */ /* 0x000fea0003800000 */
[----:B------:R-:W-:-:S13]  /*2020*/  ISETP.NE.AND P6, PT, R24, R23, PT ;  /* 0x000000171800720c */ /* 0x000fda0003fc5270 */
[----:B------:R-:W-:Y:S05]  /*2030*/  @P6 BRA `(.L_x_2966) ;  /* 0xfffffffc00ec6947 */ /* 0x000fea000383ffff */
.L_x_2965:
        /* <DEDUP_REMOVED lines=8> */
[----:B------:R-:W0:Y:S01]  /*20c0*/  S2UR UR6, SR_CTAID.X ;  /* 0x00000000000679c3 */ /* 0x000e220000002500 */
[----:B------:R-:W-:Y:S02]  /*20d0*/  LOP3.LUT R21, R22, 0x3, RZ, 0xc0, !PT ;  /* 0x0000000316157812 */ /* 0x000fe400078ec0ff */
[----:B------:R-:W-:Y:S02]  /*20e0*/  MOV R23, RZ ;  /* 0x000000ff00177202 */ /* 0x000fe40000000f00 */
[----:B------:R-:W-:-:S07]  /*20f0*/  IADD3 R24, -R21, R22, RZ ;  /* 0x0000001615187210 */ /* 0x000fce0007ffe1ff */
.L_x_2968:
[----:B------:R-:W-:-:S13]  /*2100*/  ISETP.EQ.OR P6, PT, R23, UR5, P5 ;  /* 0x0000000517007c0c */ /* 0x000fda000afc2670 */
[----:B------:R-:W1:Y:S01]  /*2110*/  @!P6 LDC R26, c[0x0][0x10] ;  /* 0x00000400ff1aeb82 */ /* 0x000e620000000800 */
[----:B------:R-:W2:Y:S01]  /*2120*/  @!P6 S2R R27, SR_CTAID.Y ;  /* 0x00000000001be919 */ /* 0x000ea20000002600 */
[----:B------:R-:W-:-:S06]  /*2130*/  @!P6 LOP3.LUT R25, R4, 0x1, RZ, 0xc0, !PT ;  /* 0x000000010419e812 */ /* 0x000fcc00078ec0ff */
[----:B------:R-:W3:Y:S01]  /*2140*/  @!P6 LDC.64 R20, c[0x0][0x248] ;  /* 0x00009200ff14eb82 */ /* 0x000ee20000000a00 */
[----:B-1----:R-:W-:-:S04]  /*2150*/  @!P6 IMAD R25, R25, R26, RZ ;  /* 0x0000001a1919e224 */ /* 0x002fc800078e02ff */
[----:B------:R-:W-:-:S05]  /*2160*/  @!P6 IMAD R25, R25, R22, RZ ;  /* 0x000000161919e224 */ /* 0x000fca00078e02ff */
[----:B------:R-:W-:Y:S01]  /*2170*/  @!P6 SHF.L.U32 R25, R25, 0x1, RZ ;  /* 0x000000011919e819 */ /* 0x000fe200000006ff */
[----:B--2---:R-:W-:-:S04]  /*2180*/  @!P6 IMAD R27, R26, R23, R27 ;  /* 0x000000171a1be224 */ /* 0x004fc800078e021b */
[----:B---3--:R-:W-:-:S04]  /*2190*/  @!P6 IMAD.WIDE R20, R25, 0x4, R20 ;  /* 0x000000041914e825 */ /* 0x008fc800078e0214 */
[----:B------:R-:W-:-:S05]  /*21a0*/  @!P6 IMAD.WIDE.U32 R26, R27, 0x8, R20 ;  /* 0x000000081b1ae825 */ /* 0x000fca00078e0014 */
[----:B------:R-:W2:Y:S01]  /*21b0*/  @!P6 LDG.E.64 R20, desc[UR8][R26.64] ;  /* 0x000000081a14e981 */ /* 0x000ea2000c1e1b00 */
[----:B0-----:R-:W-:Y:S01]  /*21c0*/  UMOV UR5, UR6 ;  /* 0x0000000600057c82 */ /* 0x001fe20008000000 */
[----:B--2---:R-:W-:Y:S01]  /*21d0*/  @!P6 FADD.FTZ R60, R60, R20 ;  /* 0x000000143c3ce221 */ /* 0x004fe20000010000 */
[----:B------:R-:W-:Y:S01]  /*21e0*/  IADD3 R20, R23, 0x1, RZ ;  /* 0x0000000117147810 */ /* 0x000fe20007ffe0ff */
[----:B------:R-:W-:-:S03]  /*21f0*/  @!P6 FADD.FTZ R61, R61, R21 ;  /* 0x000000153d3de221 */ /* 0x000fc60000010000 */
[----:B------:R-:W-:-:S13]  /*2200*/  ISETP.EQ.OR P6, PT, R20, UR5, P5 ;  /* 0x0000000514007c0c */ /* 0x000fda000afc2670 */
[----:B------:R-:W0:Y:S01]  /*2210*/  @!P6 S2R R69, SR_CTAID.Y ;  /* 0x000000000045e919 */ /* 0x000e220000002600 */
[----:B------:R-:W0:Y:S01]  /*2220*/  @!P6 LDC R25, c[0x0][0x10] ;  /* 0x00000400ff19eb82 */ /* 0x000e220000000800 */
[----:B------:R-:W-:Y:S01]  /*2230*/  @!P6 LOP3.LUT R68, R4, 0x1, RZ, 0xc0, !PT ;  /* 0x000000010444e812 */ /* 0x000fe200078ec0ff */
[----:B0-----:R-:W-:-:S06]  /*2240*/  @!P6 IMAD R69, R20, R25, R69 ;  /* 0x000000191445e224 */ /* 0x001fcc00078e0245 */
[----:B------:R-:W0:Y:S01]  /*2250*/  @!P6 LDC.64 R20, c[0x0][0x248] ;  /* 0x00009200ff14eb82 */ /* 0x000e220000000a00 */
[----:B------:R-:W-:-:S04]  /*2260*/  @!P6 IMAD R25, R68, R25, RZ ;  /* 0x000000194419e224 */ /* 0x000fc800078e02ff */
[----:B------:R-:W-:-:S05]  /*2270*/  @!P6 IMAD R25, R25, R22, RZ ;  /* 0x000000161919e224 */ /* 0x000fca00078e02ff */
[----:B------:R-:W-:-:S05]  /*2280*/  @!P6 SHF.L.U32 R25, R25, 0x1, RZ ;  /* 0x000000011919e819 */ /* 0x000fca00000006ff */
[----:B0-----:R-:W-:-:S04]  /*2290*/  @!P6 IMAD.WIDE R20, R25, 0x4, R20 ;  /* 0x000000041914e825 */ /* 0x001fc800078e0214 */
[----:B------:R-:W-:-:S05]  /*22a0*/  @!P6 IMAD.WIDE.U32 R26, R69, 0x8, R20 ;  /* 0x00000008451ae825 */ /* 0x000fca00078e0014 */
[----:B------:R-:W2:Y:S02]  /*22b0*/  @!P6 LDG.E.64 R20, desc[UR8][R26.64] ;  /* 0x000000081a14e981 */ /* 0x000ea4000c1e1b00 */
        /* <DEDUP_REMOVED lines=36> */
.L_x_2967:
[----:B------:R-:W-:-:S13]  /*2500*/  LOP3.LUT P6, R24, R22, 0x3, RZ, 0xc0, !PT ;  /* 0x0000000316187812 */ /* 0x000fda00078cc0ff */
[----:B------:R-:W-:Y:S05]  /*2510*/  @!P6 BRA `(.L_x_2964) ;  /* 0x0000000000c8e947 */ /* 0x000fea0003800000 */
[----:B------:R-:W-:Y:S01]  /*2520*/  ISETP.EQ.OR P6, PT, R23, UR5, P5 ;  /* 0x0000000517007c0c */ /* 0x000fe2000afc2670 */
[----:B------:R-:W-:-:S12]  /*2530*/  BSSY B0, `(.L_x_2969) ;  /* 0x000000f000007945 */ /* 0x000fd80003800000 */
[----:B------:R-:W-:Y:S05]  /*2540*/  @P6 BRA `(.L_x_2970) ;  /* 0x0000000000346947 */ /* 0x000fea0003800000 */
        /* <DEDUP_REMOVED lines=13> */
.L_x_2970:
[----:B------:R-:W-:Y:S05]  /*2620*/  BSYNC B0 ;  /* 0x0000000000007941 */ /* 0x000fea0003800000 */
.L_x_2969:
[----:B------:R-:W-:-:S13]  /*2630*/  ISETP.NE.AND P6, PT, R24, 0x1, PT ;  /* 0x000000011800780c */ /* 0x000fda0003fc5270 */
[----:B------:R-:W-:Y:S05]  /*2640*/  @!P6 BRA `(.L_x_2964) ;  /* 0x00000000007ce947 */ /* 0x000fea0003800000 */
[----:B------:R-:W-:-:S04]  /*2650*/  IADD3 R20, R23, 0x1, RZ ;  /* 0x0000000117147810 */ /* 0x000fc80007ffe0ff */
        /* <DEDUP_REMOVED lines=12> */
[----:B------:R-:W-:Y:S01]  /*2720*/  IADD3 R25, R23, 0x2, RZ ;  /* 0x0000000217197810 */ /* 0x000fe20007ffe0ff */
[----:B--2---:R-:W-:Y:S01]  /*2730*/  @!P6 FADD.FTZ R60, R60, R20 ;  /* 0x000000143c3ce221 */ /* 0x004fe20000010000 */
[----:B------:R-:W-:Y:S02]  /*2740*/  @!P6 FADD.FTZ R61, R61, R21 ;  /* 0x000000153d3de221 */ /* 0x000fe40000010000 */
[----:B------:R-:W-:-:S04]  /*2750*/  ISETP.EQ.OR P6, PT, R25, UR5, P5 ;  /* 0x0000000519007c0c */ /* 0x000fc8000afc2670 */
[----:B------:R-:W-:-:S13]  /*2760*/  ISETP.EQ.OR P6, PT, R24, 0x2, P6 ;  /* 0x000000021800780c */ /* 0x000fda00037c2670 */
[----:B------:R-:W0:Y:S01]  /*2770*/  @!P6 LDC R24, c[0x0][0x10] ;  /* 0x00000400ff18eb82 */ /* 0x000e220000000800 */
[----:B------:R-:W-:-:S07]  /*2780*/  @!P6 LOP3.LUT R23, R4, 0x1, RZ, 0xc0, !PT ;  /* 0x000000010417e812 */ /* 0x000fce00078ec0ff */
[----:B------:R-:W1:Y:S01]  /*2790*/  @!P6 LDC.64 R20, c[0x0][0x248] ;  /* 0x00009200ff14eb82 */ /* 0x000e620000000a00 */
[----:B0-----:R-:W-:-:S04]  /*27a0*/  @!P6 IMAD R23, R23, R24, RZ ;  /* 0x000000181717e224 */ /* 0x001fc800078e02ff */
[----:B------:R-:W-:Y:S02]  /*27b0*/  @!P6 IMAD R23, R23, R22, RZ ;  /* 0x000000161717e224 */ /* 0x000fe400078e02ff */
[----:B------:R-:W0:Y:S03]  /*27c0*/  @!P6 S2R R22, SR_CTAID.Y ;  /* 0x000000000016e919 */ /* 0x000e260000002600 */
[----:B------:R-:W-:-:S05]  /*27d0*/  @!P6 SHF.L.U32 R23, R23, 0x1, RZ ;  /* 0x000000011717e819 */ /* 0x000fca00000006ff */
[----:B-1----:R-:W-:-:S04]  /*27e0*/  @!P6 IMAD.WIDE R20, R23, 0x4, R20 ;  /* 0x000000041714e825 */ /* 0x002fc800078e0214 */
[----:B0-----:R-:W-:-:S04]  /*27f0*/  @!P6 IMAD R23, R25, R24, R22 ;  /* 0x000000181917e224 */ /* 0x001fc800078e0216 */
[----:B------:R-:W-:-:S06]  /*2800*/  @!P6 IMAD.WIDE.U32 R20, R23, 0x8, R20 ;  /* 0x000000081714e825 */ /* 0x000fcc00078e0014 */
[----:B------:R-:W2:Y:S02]  /*2810*/  @!P6 LDG.E.64 R20, desc[UR8][R20.64] ;  /* 0x000000081414e981 */ /* 0x000ea4000c1e1b00 */
[----:B--2---:R-:W-:Y:S01]  /*2820*/  @!P6 FADD.FTZ R60, R60, R20 ;  /* 0x000000143c3ce221 */ /* 0x004fe20000010000 */
[----:B------:R-:W-:-:S07]  /*2830*/  @!P6 FADD.FTZ R61, R61, R21 ;  /* 0x000000153d3de221 */ /* 0x000fce0000010000 */
.L_x_2964:
[----:B------:R-:W-:Y:S01]  /*2840*/  ULDC.64 UR6, c[0x0][0x218] ;  /* 0x0000860000067ab9 */ /* 0x000fe20000000a00 */
[----:B-1----:R-:W-:Y:S01]  /*2850*/  P2R R20, PR, RZ, 0x1 ;  /* 0x00000001ff147803 */ /* 0x002fe20000000000 */
[----:B------:R-:W-:Y:S01]  /*2860*/  ULDC.64 UR12, c[0x0][0x230] ;  /* 0x00008c00000c7ab9 */ /* 0x000fe20000000a00 */
[----:B------:R-:W-:Y:S02]  /*2870*/  LOP3.LUT P0, RZ, R0, UR5, RZ, 0xfc, !PT ;  /* 0x0000000500ff7c12 */ /* 0x000fe4000f80fcff */
[----:B------:R-:W-:Y:S02]  /*2880*/  ISETP.EQ.U32.AND P6, PT, RZ, UR6, PT ;  /* 0x00000006ff007c0c */ /* 0x000fe4000bfc2070 */
[C---:B------:R-:W-:Y:S02]  /*2890*/  SHF.L.U32 R26, R66.reuse, 0x2, RZ ;  /* 0x00000002421a7819 */ /* 0x040fe400000006ff */
[----:B------:R-:W-:Y:S01]  /*28a0*/  ISETP.EQ.OR.EX P6, PT, RZ, UR7, P0, P6 ;  /* 0x00000007ff007c0c */ /* 0x000fe200087c2760 */
[----:B------:R-:W-:Y:S01]  /*28b0*/  ULDC.64 UR6, c[0x0][0x228] ;  /* 0x00008a0000067ab9 */ /* 0x000fe20000000a00 */
[----:B------:R-:W-:-:S02]  /*28c0*/  SHF.L.U64.HI R27, R66, 0x2, R67 ;  /* 0x00000002421b7819 */ /* 0x000fc40000010243 */
[----:B------:R-:W-:Y:S01]  /*28d0*/  IADD3 R24, P0, R26, UR6, RZ ;  /* 0x000000061a187c10 */ /* 0x000fe2000ff1e0ff */
[----:B------:R-:W-:-:S03]  /*28e0*/  UMOV UR6, 0x400 ;  /* 0x0000040000067882 */ /* 0x000fc60000000000 */
[----:B------:R-:W-:Y:S01]  /*28f0*/  IADD3.X R25, R27, UR7, RZ, P0, !PT ;  /* 0x000000071b197c10 */ /* 0x000fe200087fe4ff */
[----:B------:R-:W0:Y:S01]  /*2900*/  S2UR UR7, SR_CgaCtaId ;  /* 0x00000000000779c3 */ /* 0x000e220000008800 */
[----:B------:R-:W-:-:S07]  /*2910*/  ISETP.NE.AND P0, PT, R20, RZ, PT ;  /* 0x000000ff1400720c */ /* 0x000fce0003f05270 */
[----:B------:R-:W1:Y:S01]  /*2920*/  @!P6 LDC.64 R22, c[0x0][0x218] ;  /* 0x00008600ff16eb82 */ /* 0x000e620000000a00 */
[----:B0-----:R-:W-:-:S03]  /*2930*/  ULEA UR6, UR7, UR6, 0x18 ;  /* 0x0000000607067291 */ /* 0x001fc6000f8ec03f */
[----:B------:R-:W-:Y:S02]  /*2940*/  ULDC UR7, c[0x0][0x2a4] ;  /* 0x0000a90000077ab9 */ /* 0x000fe40000000800 */
[----:B------:R-:W-:Y:S01]  /*2950*/  @!P6 FMUL.FTZ R21, R61, UR7 ;  /* 0x000000073d15ec20 */ /* 0x000fe20008410000 */
[----:B------:R-:W-:Y:S01]  /*2960*/  @!P6 FMUL.FTZ R20, R60, UR7 ;  /* 0x000000073c14ec20 */ /* 0x000fe20008410000 */
[----:B-1----:R-:W-:Y:S02]  /*2970*/  @!P6 IMAD.WIDE R66, R3, 0x8, R22 ;  /* 0x000000080342e825 */ /* 0x002fe400078e0216 */
[----:B------:R0:W-:Y:S01]  /*2980*/  @!P5 STS.64 [UR6+0x50], R60 ;  /* 0x0000503cff00d988 */ /* 0x0001e20008000a06 */
[----:B------:R-:W-:-:S03]  /*2990*/  IADD3 R26, P5, R26, UR12, RZ ;  /* 0x0000000c1a1a7c10 */ /* 0x000fc6000ffbe0ff */
[----:B------:R1:W-:Y:S01]  /*29a0*/  @!P6 STG.E.64 desc[UR8][R66.64], R20 ;  /* 0x000000144200e986 */ /* 0x0003e2000c101b08 */
[----:B------:R-:W-:Y:S01]  /*29b0*/  IADD3.X R27, R27, UR13, RZ, P5, !PT ;  /* 0x0000000d1b1b7c10 */ /* 0x000fe2000affe4ff */
[----:B------:R-:W-:Y:S01]  /*29c0*/  BAR.SYNC.DEFER_BLOCKING 0x0 ;  /* 0x0000000000007b1d */ /* 0x000fe20000010000 */
[----:B0-----:R-:W-:-:S07]  /*29d0*/  HFMA2.MMA R61, -RZ, RZ, 1.875, 0 ;  /* 0x3f800000ff3d7435 */ /* 0x001fce00000001ff */
[----:B-1----:R-:W0:Y:S01]  /*29e0*/  LDC R66, c[0x0][0x294] ;  /* 0x0000a500ff427b82 */ /* 0x002e220000000800 */
[----:B------:R-:W1:Y:S04]  /*29f0*/  LDS.64 R22, [UR6+0x50] ;  /* 0x00005006ff167984 */ /* 0x000e680008000a00 */
[----:B------:R-:W2:Y:S01]  /*2a00*/  LDG.E.64 R20, desc[UR8][R24.64] ;  /* 0x0000000818147981 */ /* 0x000ea2000c1e1b00 */
[----:B-1----:R-:W-:-:S04]  /*2a10*/  FMUL.FTZ R60, R22, UR7 ;  /* 0x00000007163c7c20 */ /* 0x002fc80008410000 */
[----:B------:R-:W-:-:S04]  /*2a20*/  FMUL.FTZ R22, R60, R60 ;  /* 0x0000003c3c167220 */ /* 0x000fc80000410000 */
[----:B------:R-:W-:-:S05]  /*2a30*/  FFMA.FTZ R22, R23, UR7, -R22 ;  /* 0x0000000717167c23 */ /* 0x000fca0008010816 */
[----:B------:R-:W-:-:S13]  /*2a40*/  FSETP.GTU.FTZ.AND P5, PT, R22, RZ, PT ;  /* 0x000000ff1600720b */ /* 0x000fda0003fbc000 */
[----:B------:R-:W1:Y:S02]  /*2a50*/  @P5 LDC R23, c[0x0][0x238] ;  /* 0x00008e00ff175b82 */ /* 0x000e640000000800 */
[----:B-1----:R-:W-:Y:S02]  /*2a60*/  @P5 FADD.FTZ R67, R22, R23 ;  /* 0x0000001716435221 */ /* 0x002fe40000010000 */
[----:B------:R-:W2:Y:S02]  /*2a70*/  LDG.E.64 R22, desc[UR8][R26.64] ;  /* 0x000000081a167981 */ /* 0x000ea4000c1e1b00 */
[----:B------:R-:W1:Y:S01]  /*2a80*/  @P5 MUFU.RSQ R61, R67 ;  /* 0x00000043003d5308 */ /* 0x000e620000001400 */
[----:B------:R-:W-:Y:S01]  /*2a90*/  ISETP.NE.AND P6, PT, RZ, UR10, PT ;  /* 0x0000000aff007c0c */ /* 0x000fe2000bfc5270 */
[C---:B------:R-:W-:Y:S01]  /*2aa0*/  FADD.FTZ R48, -R60.reuse, R48 ;  /* 0x000000303c307221 */ /* 0x040fe20000010100 */
[----:B------:R-:W-:-:S03]  /*2ab0*/  FADD.FTZ R68, -R60, R49 ;  /* 0x000000313c447221 */ /* 0x000fc60000010100 */
[-C--:B-1----:R-:W-:Y:S01]  /*2ac0*/  FMUL.FTZ R49, R48, R61.reuse ;  /* 0x0000003d30317220 */ /* 0x082fe20000410000 */
[----:B------:R-:W-:Y:S01]  /*2ad0*/  FMUL.FTZ R70, R68, R61 ;  /* 0x0000003d44467220 */ /* 0x000fe20000410000 */
[C---:B------:R-:W-:Y:S01]  /*2ae0*/  FADD.FTZ R48, -R60.reuse, R46 ;  /* 0x0000002e3c307221 */ /* 0x040fe20000010100 */
[----:B------:R-:W-:Y:S01]  /*2af0*/  FADD.FTZ R68, -R60, R47 ;  /* 0x0000002f3c447221 */ /* 0x000fe20000010100 */
[----:B--2---:R-:W-:Y:S01]  /*2b00*/  FFMA.FTZ R46, R20, R49, R22 ;  /* 0x00000031142e7223 */ /* 0x004fe20000010016 */
[----:B------:R-:W-:-:S03]  /*2b10*/  FFMA.FTZ R47, R21, R70, R23 ;  /* 0x00000046152f7223 */ /* 0x000fc60000010017 */
[----:B0-----:R-:W-:Y:S05]  /*2b20*/  @!P6 BRA `(.L_x_2971) ;  /* 0x000000000028e947 */ /* 0x001fea0003800000 */
        /* <DEDUP_REMOVED lines=10> */
.L_x_2971:
        /* <DEDUP_REMOVED lines=13> */
.L_x_2973:
[----:B------:R-:W-:Y:S05]  /*2ca0*/  BSYNC B0 ;  /* 0x0000000000007941 */ /* 0x000fea0003800000 */
.L_x_2972:
[-C--:B------:R-:W-:Y:S01]  /*2cb0*/  FMUL.FTZ R7, R48, R61.reuse ;  /* 0x0000003d30077220 */ /* 0x080fe20000410000 */
[----:B------:R-:W-:Y:S01]  /*2cc0*/  FMUL.FTZ R68, R68, R61 ;  /* 0x0000003d44447220 */ /* 0x000fe20000410000 */
[C---:B------:R-:W-:Y:S01]  /*2cd0*/  FADD.FTZ R44, -R60.reuse, R44 ;  /* 0x0000002c3c2c7221 */ /* 0x040fe20000010100 */
[----:B0-----:R-:W-:Y:S01]  /*2ce0*/  FADD.FTZ R46, -R60, R45 ;  /* 0x0000002d3c2e7221 */ /* 0x001fe20000010100 */
        /* <DEDUP_REMOVED lines=13> */
.L_x_2974:
        /* <DEDUP_REMOVED lines=13> */
.L_x_2976:
[----:B------:R-:W-:Y:S05]  /*2e90*/  BSYNC B0 ;  /* 0x0000000000007941 */ /* 0x000fea0003800000 */
.L_x_2975:
[-C--:B0-----:R-:W-:Y:S01]  /*2ea0*/  FMUL.FTZ R7, R44, R61.reuse ;  /* 0x0000003d2c077220 */ /* 0x081fe20000410000 */
[----:B------:R-:W-:Y:S01]  /*2eb0*/  FMUL.FTZ R46, R46, R61 ;  /* 0x0000003d2e2e7220 */ /* 0x000fe20000410000 */
[C---:B------:R-:W-:Y:S01]  /*2ec0*/  FADD.FTZ R44, -R60.reuse, R42 ;  /* 0x0000002a3c2c7221 */ /* 0x040fe20000010100 */
        /* <DEDUP_REMOVED lines=14> */
.L_x_2977:
[----:B------:R-:W-:Y:S01]  /*2fb0*/  ISETP.NE.AND P2, PT, R13, RZ, PT ;  /* 0x000000ff0d00720c */ /* 0x000fe20003f45270 */
[----:B------:R-:W-:-:S12]  /*2fc0*/  BSSY B0, `(.L_x_2978) ;  /* 0x000000f000007945 */ /* 0x000fd80003800000 */
[----:B------:R-:W-:Y:S05]  /*2fd0*/  @P2 BRA `(.L_x_2979) ;  /* 0x0000000000342947 */ /* 0x000fea0003800000 */
        /* <DEDUP_REMOVED lines=13> */
.L_x_2979:
[----:B------:R-:W-:Y:S05]  /*30b0*/  BSYNC B0 ;  /* 0x0000000000007941 */ /* 0x000fea0003800000 */
.L_x_2978:
        /* <DEDUP_REMOVED lines=17> */
.L_x_2980:
        /* <DEDUP_REMOVED lines=16> */
.L_x_2982:
[----:B------:R-:W-:Y:S05]  /*32d0*/  BSYNC B0 ;  /* 0x0000000000007941 */ /* 0x000fea0003800000 */
.L_x_2981:
        /* <DEDUP_REMOVED lines=17> */
.L_x_2983:
        /* <DEDUP_REMOVED lines=16> */
.L_x_2985:
[----:B------:R-:W-:Y:S05]  /*34f0*/  BSYNC B0 ;  /* 0x0000000000007941 */ /* 0x000fea0003800000 */
.L_x_2984:
        /* <DEDUP_REMOVED lines=17> */
.L_x_2986:
        /* <DEDUP_REMOVED lines=16> */
.L_x_2988:
[----:B------:R-:W-:Y:S05]  /*3710*/  BSYNC B0 ;  /* 0x0000000000007941 */ /* 0x000fea0003800000 */
.L_x_2987:
        /* <DEDUP_REMOVED lines=17> */
.L_x_2989:
        /* <DEDUP_REMOVED lines=16> */
.L_x_2991:
[----:B------:R-:W-:Y:S05]  /*3930*/  BSYNC B0 ;  /* 0x0000000000007941 */ /* 0x000fea0003800000 */
.L_x_2990:
        /* <DEDUP_REMOVED lines=17> */
.L_x_2992:
        /* <DEDUP_REMOVED lines=16> */
.L_x_2994:
[----:B------:R-:W-:Y:S05]  /*3b50*/  BSYNC B0 ;  /* 0x0000000000007941 */ /* 0x000fea0003800000 */
.L_x_2993:
[-C--:B0-----:R-:W-:Y:S01]  /*3b60*/  FMUL.FTZ R7, R32, R61.reuse ;  /* 0x0000003d20077220 */ /* 0x081fe20000410000 */
[----:B------:R-:W-:Y:S01]  /*3b70*/  FMUL.FTZ R34, R34, R61 ;  /* 0x0000003d22227220 */ /* 0x000fe20000410000 */
[C---:B------:R-:W-:Y:S01]  /*3b80*/  FADD.FTZ R30, -R60.reuse, R30 ;  /* 0x0000001e3c1e7221 */ /* 0x040fe20000010100 */
[----:B------:R-:W-:Y:S01]  /*3b90*/  FADD.FTZ R26, -R60, R31 ;  /* 0x0000001f3c1a7221 */ /* 0x000fe20000010100 */
[----:B------:R-:W-:Y:S01]  /*3ba0*/  FFMA.FTZ R6, R20, R7, R22 ;  /* 0x0000000714067223 */ /* 0x000fe20000010016 */
[----:B------:R-:W-:Y:S01]  /*3bb0*/  SHF.R.U32.HI R27, RZ, 0x3, R0 ;  /* 0x00000003ff1b7819 */ /* 0x000fe20000011600 */
        /* <DEDUP_REMOVED lines=12> */
.L_x_2995:
        /* <DEDUP_REMOVED lines=16> */
.L_x_2997:
[----:B------:R-:W-:Y:S05]  /*3d80*/  BSYNC B0 ;  /* 0x0000000000007941 */ /* 0x000fea0003800000 */
.L_x_2996:
[-C--:B0-----:R-:W-:Y:S01]  /*3d90*/  FMUL.FTZ R7, R30, R61.reuse ;  /* 0x0000003d1e077220 */ /* 0x081fe20000410000 */
[----:B------:R-:W-:Y:S01]  /*3da0*/  FMUL.FTZ R26, R26, R61 ;  /* 0x0000003d1a1a7220 */ /* 0x000fe20000410000 */
[----:B------:R-:W-:Y:S02]  /*3db0*/  IMAD R27, R66, UR5, R27 ;  /* 0x00000005421b7c24 */ /* 0x000fe4000f8e021b */
        /* <DEDUP_REMOVED lines=14> */
.L_x_2998:
        /* <DEDUP_REMOVED lines=16> */
.L_x_3000:
[----:B------:R-:W-:Y:S05]  /*3fa0*/  BSYNC B0 ;  /* 0x0000000000007941 */ /* 0x000fea0003800000 */
.L_x_2999:
[C---:B0-----:R-:W-:Y:S01]  /*3fb0*/  FADD.FTZ R12, -R60.reuse, R18 ;  /* 0x000000123c0c7221 */ /* 0x041fe20000010100 */
[C---:B------:R-:W-:Y:S01]  /*3fc0*/  IADD3 R26, R27.reuse, 0x1a0, RZ ;  /* 0x000001a01b1a7810 */ /* 0x040fe20007ffe0ff */
[----:B------:R-:W-:Y:S01]  /*3fd0*/  ULDC.64 UR6, c[0x0][0x278] ;  /* 0x00009e0000067ab9 */ /* 0x000fe20000000a00 */
[C---:B------:R-:W-:Y:S01]  /*3fe0*/  IADD3 R18, R27.reuse, 0x1c0, RZ ;  /* 0x000001c01b127810 */ /* 0x040fe20007ffe0ff */
[C---:B------:R-:W-:Y:S01]  /*3ff0*/  FADD.FTZ R6, -R60.reuse, R29 ;  /* 0x0000001d3c067221 */ /* 0x040fe20000010100 */
[----:B------:R-:W-:Y:S01]  /*4000*/  IADD3 R9, R27, 0x1e0, RZ ;  /* 0x000001e01b097810 */ /* 0x000fe20007ffe0ff */
        /* <DEDUP_REMOVED lines=8> */
[----:B------:R-:W-:Y:S01]  /*4090*/  ISETP.GE.U32.AND P5, PT, R26, UR6, PT ;  /* 0x000000061a007c0c */ /* 0x000fe2000bfa6070 */
[----:B------:R-:W-:Y:S01]  /*40a0*/  FADD.FTZ R60, -R60, R51 ;  /* 0x000000333c3c7221 */ /* 0x000fe20000010100 */
[----:B------:R-:W-:Y:S01]  /*40b0*/  ISETP.GE.U32.AND P2, PT, R18, UR6, PT ;  /* 0x0000000612007c0c */ /* 0x000fe2000bf46070 */
[-C--:B------:R-:W-:Y:S01]  /*40c0*/  FMUL.FTZ R7, R30, R61.reuse ;  /* 0x0000003d1e077220 */ /* 0x080fe20000410000 */
[----:B------:R-:W-:Y:S01]  /*40d0*/  ISETP.GE.U32.AND P3, PT, R9, UR6, PT ;  /* 0x0000000609007c0c */ /* 0x000fe2000bf66070 */
[-C--:B------:R-:W-:Y:S01]  /*40e0*/  FMUL.FTZ R13, R12, R61.reuse ;  /* 0x0000003d0c0d7220 */ /* 0x080fe20000410000 */
[----:B------:R-:W-:Y:S01]  /*40f0*/  SHF.R.S32.HI R28, RZ, 0x1f, R26 ;  /* 0x0000001fff1c7819 */ /* 0x000fe2000001141a */
[-C--:B------:R-:W-:Y:S01]  /*4100*/  FMUL.FTZ R15, R16, R61.reuse ;  /* 0x0000003d100f7220 */ /* 0x080fe20000410000 */
[----:B------:R-:W-:Y:S01]  /*4110*/  SHF.R.S32.HI R27, RZ, 0x1f, R18 ;  /* 0x0000001fff1b7819 */ /* 0x000fe20000011412 */
[-C--:B------:R-:W-:Y:S01]  /*4120*/  FMUL.FTZ R17, R54, R61.reuse ;  /* 0x0000003d36117220 */ /* 0x080fe20000410000 */
[----:B------:R-:W-:Y:S01]  /*4130*/  SHF.R.S32.HI R19, RZ, 0x1f, R9 ;  /* 0x0000001fff137819 */ /* 0x000fe20000011409 */
[-C--:B------:R-:W-:Y:S01]  /*4140*/  FMUL.FTZ R25, R52, R61.reuse ;  /* 0x0000003d34197220 */ /* 0x080fe20000410000 */
[----:B------:R-:W-:Y:S01]  /*4150*/  ISETP.GE.AND.EX P5, PT, R28, UR7, PT, P5 ;  /* 0x000000071c007c0c */ /* 0x000fe2000bfa6350 */
[-C--:B------:R-:W-:Y:S01]  /*4160*/  FMUL.FTZ R32, R6, R61.reuse ;  /* 0x0000003d06207220 */ /* 0x080fe20000410000 */
[----:B------:R-:W-:Y:S01]  /*4170*/  ISETP.GE.AND.EX P2, PT, R27, UR7, PT, P2 ;  /* 0x000000071b007c0c */ /* 0x000fe2000bf46320 */
[-C--:B------:R-:W-:Y:S01]  /*4180*/  FMUL.FTZ R34, R14, R61.reuse ;  /* 0x0000003d0e227220 */ /* 0x080fe20000410000 */
[----:B------:R-:W-:Y:S01]  /*4190*/  ISETP.GE.AND.EX P3, PT, R19, UR7, PT, P3 ;  /* 0x0000000713007c0c */ /* 0x000fe2000bf66330 */
[-C--:B------:R-:W-:Y:S01]  /*41a0*/  FMUL.FTZ R36, R24, R61.reuse ;  /* 0x0000003d18247220 */ /* 0x080fe20000410000 */
[-C--:B------:R-:W-:Y:S01]  /*41b0*/  FMUL.FTZ R38, R38, R61.reuse ;  /* 0x0000003d26267220 */ /* 0x080fe20000410000 */
[-C--:B------:R-:W-:Y:S01]  /*41c0*/  FMUL.FTZ R40, R40, R61.reuse ;  /* 0x0000003d28287220 */ /* 0x080fe20000410000 */
[-C--:B------:R-:W-:Y:S01]  /*41d0*/  FMUL.FTZ R29, R50, R61.reuse ;  /* 0x0000003d321d7220 */ /* 0x080fe20000410000 */
[----:B------:R-:W-:Y:S01]  /*41e0*/  FMUL.FTZ R60, R60, R61 ;  /* 0x0000003d3c3c7220 */ /* 0x000fe20000410000 */
[C-C-:B------:R-:W-:Y:S01]  /*41f0*/  FFMA.FTZ R30, R20.reuse, R7, R22.reuse ;  /* 0x00000007141e7223 */ /* 0x140fe20000010016 */
[C-C-:B------:R-:W-:Y:S01]  /*4200*/  FFMA.FTZ R24, R20.reuse, R13, R22.reuse ;  /* 0x0000000d14187223 */ /* 0x140fe20000010016 */
[C-C-:B------:R-:W-:Y:S01]  /*4210*/  FFMA.FTZ R16, R20.reuse, R15, R22.reuse ;  /* 0x0000000f14107223 */ /* 0x140fe20000010016 */
[C-C-:B------:R-:W-:Y:S01]  /*4220*/  FFMA.FTZ R14, R20.reuse, R17, R22.reuse ;  /* 0x00000011140e7223 */ /* 0x140fe20000010016 */
[--C-:B------:R-:W-:Y:S01]  /*4230*/  FFMA.FTZ R12, R20, R25, R22.reuse ;  /* 0x00000019140c7223 */ /* 0x100fe20000010016 */
[----:B------:R-:W-:Y:S01]  /*4240*/  ISETP.GT.U32.OR P5, PT, R0, 0xff, P5 ;  /* 0x000000ff0000780c */ /* 0x000fe20002fa4470 */
[----:B------:R-:W-:Y:S01]  /*4250*/  FFMA.FTZ R6, R20, R29, R22 ;  /* 0x0000001d14067223 */ /* 0x000fe20000010016 */
[C---:B------:R-:W-:Y:S01]  /*4260*/  ISETP.GT.U32.OR P2, PT, R0.reuse, 0xff, P2 ;  /* 0x000000ff0000780c */ /* 0x040fe20001744470 */
[C-C-:B------:R-:W-:Y:S01]  /*4270*/  FFMA.FTZ R25, R21.reuse, R34, R23.reuse ;  /* 0x0000002215197223 */ /* 0x140fe20000010017 */
[----:B------:R-:W-:Y:S01]  /*4280*/  ISETP.GT.U32.OR P3, PT, R0, 0xff, P3 ;  /* 0x000000ff0000780c */ /* 0x000fe20001f64470 */
[C-C-:B------:R-:W-:Y:S01]  /*4290*/  FFMA.FTZ R17, R21.reuse, R36, R23.reuse ;  /* 0x0000002415117223 */ /* 0x140fe20000010017 */
[C-C-:B------:R-:W-:Y:S01]  /*42a0*/  FFMA.FTZ R15, R21.reuse, R38, R23.reuse ;  /* 0x00000026150f7223 */ /* 0x140fe20000010017 */
[C-C-:B------:R-:W-:Y:S01]  /*42b0*/  FFMA.FTZ R13, R21.reuse, R40, R23.reuse ;  /* 0x00000028150d7223 */ /* 0x140fe20000010017 */
[C-C-:B------:R-:W-:Y:S01]  /*42c0*/  FFMA.FTZ R7, R21.reuse, R60, R23.reuse ;  /* 0x0000003c15077223 */ /* 0x140fe20000010017 */
[----:B------:R-:W-:Y:S01]  /*42d0*/  FFMA.FTZ R31, R21, R32, R23 ;  /* 0x00000020151f7223 */ /* 0x000fe20000010017 */
[----:B------:R-:W-:Y:S07]  /*42e0*/  @!P6 BRA `(.L_x_3001) ;  /* 0x000000000028e947 */ /* 0x000fee0003800000 */
        /* <DEDUP_REMOVED lines=10> */
.L_x_3001:
[----:B------:R-:W-:Y:S04]  /*4390*/  BSSY B0, `(.L_x_3002) ;  /* 0x000000f000007945 */ /* 0x000fe80003800000 */
        /* <DEDUP_REMOVED lines=14> */
.L_x_3003:
[----:B------:R-:W-:Y:S05]  /*4480*/  BSYNC B0 ;  /* 0x0000000000007941 */ /* 0x000fea0003800000 */
.L_x_3002:
[----:B------:R-:W-:Y:S05]  /*4490*/  @!P6 BRA `(.L_x_3004) ;  /* 0x000000000028e947 */ /* 0x000fea0003800000 */
        /* <DEDUP_REMOVED lines=10> */
.L_x_3004:
        /* <DEDUP_REMOVED lines=13> */
.L_x_3006:
[----:B------:R-:W-:Y:S05]  /*4610*/  BSYNC B0 ;  /* 0x0000000000007941 */ /* 0x000fea0003800000 */
.L_x_3005:
        /* <DEDUP_REMOVED lines=11> */
.L_x_3007:
[----:B------:R-:W-:Y:S04]  /*46d0*/  BSSY B0, `(.L_x_3008) ;  /* 0x000000e000007945 */ /* 0x000fe80003800000 */
[----:B------:R-:W-:Y:S05]  /*46e0*/  @P0 BRA `(.L_x_3009) ;  /* 0x0000000000300947 */ /* 0x000fea0003800000 */
[----:B------:R-:W-:Y:S01]  /*46f0*/  SHF.R.S32.HI R5, RZ, 0x1f, R10 ;  /* 0x0000001fff057819 */ /* 0x000fe2000001140a */
        /* <DEDUP_REMOVED lines=11> */
.L_x_3009:
[----:B------:R-:W-:Y:S05]  /*47b0*/  BSYNC B0 ;  /* 0x0000000000007941 */ /* 0x000fea0003800000 */
.L_x_3008:
[----:B------:R-:W-:Y:S05]  /*47c0*/  @!P6 BRA `(.L_x_3010) ;  /* 0x000000000028e947 */ /* 0x000fea0003800000 */
[----:B--2---:R-:W-:Y:S01]  /*47d0*/  FMUL.FTZ R10, R15, -1.4426950216293334961 ;  /* 0xbfb8aa3b0f0a7820 */ /* 0x004fe20000410000 */
        /* <DEDUP_REMOVED lines=9> */
.L_x_3010:
[----:B------:R-:W-:Y:S04]  /*4870*/  BSSY B0, `(.L_x_3011) ;  /* 0x000000d000007945 */ /* 0x000fe80003800000 */
[----:B------:R-:W-:Y:S05]  /*4880*/  @P5 BRA `(.L_x_3012) ;  /* 0x00000000002c5947 */ /* 0x000fea0003800000 */
[----:B------:R-:W-:Y:S01]  /*4890*/  ULDC.64 UR6, c[0x0][0x270] ;  /* 0x00009c0000067ab9 */ /* 0x000fe20000000a00 */
[----:B--2---:R-:W-:Y:S01]  /*48a0*/  MOV R10, R64 ;  /* 0x00000040000a7202 */ /* 0x004fe20000000f00 */
        /* <DEDUP_REMOVED lines=9> */
.L_x_3012:
[----:B------:R-:W-:Y:S05]  /*4940*/  BSYNC B0 ;  /* 0x0000000000007941 */ /* 0x000fea0003800000 */
.L_x_3011:
[----:B------:R-:W-:Y:S05]  /*4950*/  @!P6 BRA `(.L_x_3013) ;  /* 0x000000000028e947 */ /* 0x000fea0003800000 */
[----:B--23--:R-:W-:Y:S01]  /*4960*/  FMUL.FTZ R10, R13, -1.4426950216293334961 ;  /* 0xbfb8aa3b0d0a7820 */ /* 0x00cfe20000410000 */
        /* <DEDUP_REMOVED lines=9> */
.L_x_3013:
[----:B------:R-:W-:Y:S04]  /*4a00*/  BSSY B0, `(.L_x_3014) ;  /* 0x000000d000007945 */ /* 0x000fe80003800000 */
[----:B------:R-:W-:Y:S05]  /*4a10*/  @P2 BRA `(.L_x_3015) ;  /* 0x00000000002c2947 */ /* 0x000fea0003800000 */
[----:B------:R-:W-:Y:S01]  /*4a20*/  ULDC.64 UR6, c[0x0][0x270] ;  /* 0x00009c0000067ab9 */ /* 0x000fe20000000a00 */
[----:B--23--:R-:W-:Y:S01]  /*4a30*/  MOV R10, R64 ;  /* 0x00000040000a7202 */ /* 0x00cfe20000000f00 */
        /* <DEDUP_REMOVED lines=9> */
.L_x_3015:
[----:B------:R-:W-:Y:S05]  /*4ad0*/  BSYNC B0 ;  /* 0x0000000000007941 */ /* 0x000fea0003800000 */
.L_x_3014:
[----:B------:R-:W-:Y:S05]  /*4ae0*/  @!P6 BRA `(.L_x_3016) ;  /* 0x000000000028e947 */ /* 0x000fea0003800000 */
[----:B--234-:R-:W-:Y:S01]  /*4af0*/  FMUL.FTZ R10, R7, -1.4426950216293334961 ;  /* 0xbfb8aa3b070a7820 */ /* 0x01cfe20000410000 */
        /* <DEDUP_REMOVED lines=9> */
.L_x_3016:
[----:B------:R-:W-:Y:S04]  /*4b90*/  BSSY B0, `(.L_x_3017) ;  /* 0x000000c000007945 */ /* 0x000fe80003800000 */
[----:B------:R-:W-:Y:S05]  /*4ba0*/  @P3 BRA `(.L_x_3018) ;  /* 0x0000000000283947 */ /* 0x000fea0003800000 */
[----:B------:R-:W-:Y:S01]  /*4bb0*/  ULDC.64 UR6, c[0x0][0x270] ;  /* 0x00009c0000067ab9 */ /* 0x000fe20000000a00 */
[----:B------:R-:W-:Y:S01]  /*4bc0*/  MOV R56, R64 ;  /* 0x0000004000387202 */ /* 0x000fe20000000f00 */
[----:B------:R-:W-:-:S04]  /*4bd0*/  IMAD R8, R19, UR6, RZ ;  /* 0x0000000613087c24 */ /* 0x000fc8000f8e02ff */
[----:B------:R-:W-:-:S04]  /*4be0*/  IMAD.WIDE.U32 R56, R9, UR6, R56 ;  /* 0x0000000609387c25 */ /* 0x000fc8000f8e0038 */
[----:B------:R-:W-:Y:S01]  /*4bf0*/  IMAD R9, R9, UR7, R8 ;  /* 0x0000000709097c24 */ /* 0x000fe2000f8e0208 */
[----:B------:R-:W-:Y:S02]  /*4c00*/  ULDC.64 UR6, c[0x0][0x210] ;  /* 0x0000840000067ab9 */ /* 0x000fe40000000a00 */
[----:B------:R-:W-:Y:S02]  /*4c10*/  LEA R8, P0, R56, UR6, 0x2 ;  /* 0x0000000638087c11 */ /* 0x000fe4000f8010ff */
[----:B------:R-:W-:-:S04]  /*4c20*/  IADD3 R9, R57, R9, RZ ;  /* 0x0000000939097210 */ /* 0x000fc80007ffe0ff */
[----:B------:R-:W-:-:S05]  /*4c30*/  LEA.HI.X R9, R56, UR7, R9, 0x2, P0 ;  /* 0x0000000738097c11 */ /* 0x000fca00080f1409 */
[----:B------:R0:W-:Y:S02]  /*4c40*/  STG.E.64 desc[UR8][R8.64], R6 ;  /* 0x0000000608007986 */ /* 0x0001e4000c101b08 */
.L_x_3018:
[----:B------:R-:W-:Y:S05]  /*4c50*/  BSYNC B0 ;  /* 0x0000000000007941 */ /* 0x000fea0003800000 */
.L_x_3017:
[----:B0-----:R-:W0:Y:S01]  /*4c60*/  LDC R6, c[0x0][0x10] ;  /* 0x00000400ff067b82 */ /* 0x001e220000000800 */
[----:B------:R-:W-:Y:S02]  /*4c70*/  IADD3 R4, R4, 0x1, RZ ;  /* 0x0000000104047810 */ /* 0x000fe40007ffe0ff */
[----:B0-----:R-:W-:-:S04]  /*4c80*/  IADD3 R3, R6, R3, RZ ;  /* 0x0000000306037210 */ /* 0x001fc80007ffe0ff */
[----:B------:R-:W-:-:S13]  /*4c90*/  ISETP.GE.AND P0, PT, R3, UR4, PT ;  /* 0x0000000403007c0c */ /* 0x000fda000bf06270 */
[----:B------:R-:W-:Y:S05]  /*4ca0*/  @!P0 BRA `(.L_x_3019) ;  /* 0xffffffb400048947 */ /* 0x000fea000383ffff */
[----:B------:R-:W-:Y:S05]  /*4cb0*/  EXIT ;  /* 0x000000000000794d */ /* 0x000fea0003800000 */
.L_x_3020:
        /* <DEDUP_REMOVED lines=12> */
.L_x_3359:


//--------------------- .text._Z35group_norm_nhwc_fwd_one_pass_kernelI11Fp32IOBf16WLi64ELi16ELi256EEv26Group_norm_nhwc_fwd_params --------------------------
	.section	.text._Z35group_norm_nhwc_fwd_one_pass_kernelI11Fp32IOBf16WLi64ELi16ELi256EEv26Group_norm_nhwc_fwd_params,"ax",@progbits
	.align	128
        .global         _Z35group_norm_nhwc_fwd_one_pass_kernelI11Fp32IOBf16WLi64ELi16ELi256EEv26Group_norm_nhwc_fwd_params
        .type           _Z35group_norm_nhwc_fwd_one_pass_kernelI11Fp32IOBf16WLi64ELi16ELi256EEv26Group_norm_nhwc_fwd_params,@function
        .size           _Z35group_norm_nhwc_fwd_one_pass_kernelI11Fp32IOBf16WLi64ELi16ELi256EEv26Group_norm_nhwc_fwd_params,(.L_x_3360 - _Z35group_norm_nhwc_fwd_one_pass_kernelI11Fp32IOBf16WLi64ELi16ELi256EEv26Group_norm_nhwc_fwd_params)
        .other          _Z35group_norm_nhwc_fwd_one_pass_kernelI11Fp32IOBf16WLi64ELi16ELi256EEv26Group_norm_nhwc_fwd_params,@"STO_CUDA_ENTRY STV_DEFAULT"
_Z35group_norm_nhwc_fwd_one_pass_kernelI11Fp32IOBf16WLi64ELi16ELi256EEv26Group_norm_nhwc_fwd_params:
.text._Z35group_norm_nhwc_fwd_one_pass_kernelI11Fp32IOBf16WLi64ELi16ELi256EEv26Group_norm_nhwc_fwd_params:
        /* <DEDUP_REMOVED lines=19> */
.L_x_3036:
[----:B------:R-:W0:Y:S01]  /*0130*/  LDC R4, c[0x0][0x288] ;  /* 0x0000a200ff047b82 */ /* 0x000e220000000800 */
        /* <DEDUP_REMOVED lines=63> */
[----:B------:R-:W-:Y:S01]  /*0530*/  @!P0 IADD3 R11, R11, R21, RZ ;  /* 0x000000150b0b8210 */ /* 0x000fe20007ffe0ff */
[----:B------:R-:W-:Y:S01]  /*0540*/  @!P1 IMAD.MOV.U32 R15, RZ, RZ, R19 ;  /* 0x000000ffff0f9224 */ /* 0x000fe200078e0013 */
[----:B--2---:R-:W-:Y:S02]  /*0550*/  @!P0 LEA R4, P2, R10, R4, 0x2 ;  /* 0x000000040a048211 */ /* 0x004fe400078410ff */
[----:B------:R-:W-:Y:S01]  /*0560*/  CS2R R20, SRZ ;  /* 0x0000000000147805 */ /* 0x000fe2000001ff00 */
[----:B------:R-:W-:Y:S01]  /*0570*/  @!P1 IMAD.WIDE.U32 R8, R12, R8, R14 ;  /* 0x000000080c089225 */ /* 0x000fe200078e000e */
[----:B------:R-:W-:-:S04]  /*0580*/  @!P0 LEA.HI.X R5, R10, R5, R11, 0x2, P2 ;  /* 0x000000050a058211 */ /* 0x000fc800010f140b */
[----:B------:R-:W-:Y:S01]  /*0590*/  @!P1 IADD3 R9, R9, R13, RZ ;  /* 0x0000000d09099210 */ /* 0x000fe20007ffe0ff */
[----:B------:R-:W2:Y:S01]  /*05a0*/  @!P0 LDG.E.64 R20, desc[UR8][R4.64] ;  /* 0x0000000804148981 */ /* 0x000ea2000c1e1b00 */
[----:B---3--:R-:W-:-:S04]  /*05b0*/  @!P1 LEA R6, P3, R8, R6, 0x2 ;  /* 0x0000000608069211 */ /* 0x008fc800078610ff */
        /* <DEDUP_REMOVED lines=9> */
[----:B------:R-:W-:Y:S01]  /*0650*/  FADD.FTZ R8, RZ, R8 ;  /* 0x00000008ff087221 */ /* 0x000fe20000010000 */
[----:B---3--:R-:W-:Y:S01]  /*0660*/  FMUL.FTZ R13, R23, R23 ;  /* 0x00000017170d7220 */ /* 0x008fe20000410000 */
[C---:B------:R-:W-:Y:S01]  /*0670*/  FADD.FTZ R11, R22.reuse, R23 ;  /* 0x00000017160b7221 */ /* 0x040fe20000010000 */
[----:B------:R-:W-:Y:S02]  /*0680*/  FADD.FTZ R9, RZ, R9 ;  /* 0x00000009ff097221 */ /* 0x000fe40000010000 */
        /* <DEDUP_REMOVED lines=53> */
.L_x_3022:
[----:B------:R-:W-:Y:S05]  /*09e0*/  BSYNC B0 ;  /* 0x0000000000007941 */ /* 0x000fea0003800000 */
.L_x_3021:
        /* <DEDUP_REMOVED lines=28> */
.L_x_3025:
[----:B-1----:R-:W2:Y:S04]  /*0bb0*/  LDG.E.STRONG.GPU R6, desc[UR8][R4.64] ;  /* 0x0000000804067981 */ /* 0x002ea8000c1ef900 */
[----:B--2---:R-:W-:Y:S01]  /*0bc0*/  CCTL.IVALL ;  /* 0x00000000ff00798f */ /* 0x004fe20002000000 */
[----:B------:R-:W-:Y:S05]  /*0bd0*/  YIELD ;  /* 0x0000000000007946 */ /* 0x000fea0003800000 */
[----:B------:R-:W-:-:S13]  /*0be0*/  ISETP.NE.AND P0, PT, R6, R9, PT ;  /* 0x000000090600720c */ /* 0x000fda0003f05270 */
[----:B------:R-:W-:Y:S05]  /*0bf0*/  @P0 BRA `(.L_x_3025) ;  /* 0xfffffffc00ec0947 */ /* 0x000fea000383ffff */
.L_x_3024:
        /* <DEDUP_REMOVED lines=12> */
.L_x_3027:
        /* <DEDUP_REMOVED lines=64> */
.L_x_3026:
        /* <DEDUP_REMOVED lines=19> */
.L_x_3029:
[----:B------:R-:W-:Y:S05]  /*11f0*/  BSYNC B0 ;  /* 0x0000000000007941 */ /* 0x000fea0003800000 */
.L_x_3028:
        /* <DEDUP_REMOVED lines=32> */
.L_x_3023:
[----:B------:R-:W-:Y:S01]  /*1400*/  ULDC.64 UR6, c[0x0][0x218] ;  /* 0x0000860000067ab9 */ /* 0x000fe20000000a00 */
[----:B------:R-:W-:Y:S01]  /*1410*/  LOP3.LUT P0, RZ, R27, UR5, RZ, 0xfc, !PT ;  /* 0x000000051bff7c12 */ /* 0x000fe2000f80fcff */
[----:B------:R-:W-:Y:S01]  /*1420*/  ULDC UR11, c[0x0][0x2a4] ;  /* 0x0000a900000b7ab9 */ /* 0x000fe20000000800 */
[----:B------:R-:W-:Y:S01]  /*1430*/  ISETP.EQ.U32.AND P2, PT, RZ, UR6, PT ;  /* 0x00000006ff007c0c */ /* 0x000fe2000bf42070 */
[----:B------:R-:W-:Y:S01]  /*1440*/  UMOV UR6, 0x400 ;  /* 0x0000040000067882 */ /* 0x000fe20000000000 */
[----:B-1----:R-:W-:Y:S01]  /*1450*/  SHF.R.S32.HI R5, RZ, 0x1f, R28 ;  /* 0x0000001fff057819 */ /* 0x002fe2000001141c */
[C---:B------:R-:W-:Y:S01]  /*1460*/  IMAD.SHL.U32 R4, R28.reuse, 0x2, RZ ;  /* 0x000000021c047824 */ /* 0x040fe200078e00ff */
[----:B------:R-:W-:Y:S01]  /*1470*/  ISETP.EQ.OR.EX P0, PT, RZ, UR7, P0, P2 ;  /* 0x00000007ff007c0c */ /* 0x000fe20008702720 */
[----:B------:R-:W1:Y:S01]  /*1480*/  S2UR UR7, SR_CgaCtaId ;  /* 0x00000000000779c3 */ /* 0x000e620000008800 */
[----:B------:R-:W-:Y:S01]  /*1490*/  SHF.L.U64.HI R5, R28, 0x1, R5 ;  /* 0x000000011c057819 */ /* 0x000fe20000010205 */
[----:B------:R-:W-:Y:S01]  /*14a0*/  ULDC.64 UR12, c[0x0][0x228] ;  /* 0x00008a00000c7ab9 */ /* 0x000fe20000000a00 */
[----:B------:R-:W-:Y:S01]  /*14b0*/  ULDC.64 UR14, c[0x0][0x230] ;  /* 0x00008c00000e7ab9 */ /* 0x000fe20000000a00 */
[----:B------:R-:W-:-:S02]  /*14c0*/  IADD3 R6, P2, R4, UR12, RZ ;  /* 0x0000000c04067c10 */ /* 0x000fc4000ff5e0ff */
        /* <DEDUP_REMOVED lines=9> */
[----:B------:R-:W-:Y:S01]  /*1560*/  @!P0 STG.E.64 desc[UR8][R28.64], R10 ;  /* 0x0000000a1c008986 */ /* 0x000fe2000c101b08 */
[----:B0-----:R-:W0:Y:S08]  /*1570*/  LDC R24, c[0x0][0x294] ;  /* 0x0000a500ff187b82 */ /* 0x001e300000000800 */
[----:B------:R-:W-:Y:S06]  /*1580*/  BAR.SYNC.DEFER_BLOCKING 0x0 ;  /* 0x0000000000007b1d */ /* 0x000fec0000010000 */
[----:B------:R-:W2:Y:S04]  /*1590*/  LDG.E.U16 R13, desc[UR8][R6.64] ;  /* 0x00000008060d7981 */ /* 0x000ea8000c1e1500 */
[----:B------:R-:W3:Y:S04]  /*15a0*/  LDG.E.U16 R12, desc[UR8][R6.64+0x2] ;  /* 0x00000208060c7981 */ /* 0x000ee8000c1e1500 */
[----:B------:R-:W4:Y:S04]  /*15b0*/  LDG.E.U16 R14, desc[UR8][R4.64] ;  /* 0x00000008040e7981 */ /* 0x000f28000c1e1500 */
[----:B------:R1:W5:Y:S01]  /*15c0*/  LDG.E.U16 R15, desc[UR8][R4.64+0x2] ;  /* 0x00000208040f7981 */ /* 0x000362000c1e1500 */
[----:B------:R-:W-:-:S03]  /*15d0*/  ISETP.NE.AND P2, PT, RZ, UR10, PT ;  /* 0x0000000aff007c0c */ /* 0x000fc6000bf45270 */
[----:B------:R-:W0:Y:S01]  /*15e0*/  LDS.64 R8, [UR6+0x50] ;  /* 0x00005006ff087984 */ /* 0x000e220008000a00 */
[----:B------:R-:W-:Y:S01]  /*15f0*/  ULDC.64 UR6, c[0x0][0x278] ;  /* 0x00009e0000067ab9 */ /* 0x000fe20000000a00 */
[----:B-1----:R-:W-:Y:S01]  /*1600*/  HFMA2.MMA R4, -RZ, RZ, 1.875, 0 ;  /* 0x3f800000ff047435 */ /* 0x002fe200000001ff */
[----:B0-----:R-:W-:-:S04]  /*1610*/  FMUL.FTZ R8, R8, UR11 ;  /* 0x0000000b08087c20 */ /* 0x001fc80008410000 */
[C---:B------:R-:W-:Y:S01]  /*1620*/  FMUL.FTZ R10, R8.reuse, R8 ;  /* 0x00000008080a7220 */ /* 0x040fe20000410000 */
[C---:B------:R-:W-:Y:S01]  /*1630*/  FADD.FTZ R5, -R8.reuse, R20 ;  /* 0x0000001408057221 */ /* 0x040fe20000010100 */
[C---:B------:R-:W-:Y:S01]  /*1640*/  FADD.FTZ R25, -R8.reuse, R21 ;  /* 0x0000001508197221 */ /* 0x040fe20000010100 */
[C---:B------:R-:W-:Y:S01]  /*1650*/  FADD.FTZ R21, -R8.reuse, R22 ;  /* 0x0000001608157221 */ /* 0x040fe20000010100 */
[----:B------:R-:W-:Y:S01]  /*1660*/  FFMA.FTZ R10, R9, UR11, -R10 ;  /* 0x0000000b090a7c23 */ /* 0x000fe2000801080a */
[----:B------:R-:W-:Y:S01]  /*1670*/  SHF.R.U32.HI R9, RZ, 0x3, R27 ;  /* 0x00000003ff097819 */ /* 0x000fe2000001161b */
[----:B------:R-:W-:-:S03]  /*1680*/  FADD.FTZ R23, -R8, R23 ;  /* 0x0000001708177221 */ /* 0x000fc60000010100 */
[----:B------:R-:W-:Y:S01]  /*1690*/  FSETP.GTU.FTZ.AND P0, PT, R10, RZ, PT ;  /* 0x000000ff0a00720b */ /* 0x000fe20003f1c000 */
[----:B------:R-:W-:-:S05]  /*16a0*/  IMAD R9, R24, UR5, R9 ;  /* 0x0000000518097c24 */ /* 0x000fca000f8e0209 */
[----:B------:R-:W-:-:S07]  /*16b0*/  SHF.R.S32.HI R6, RZ, 0x1f, R9 ;  /* 0x0000001fff067819 */ /* 0x000fce0000011409 */
[----:B------:R-:W0:Y:S02]  /*16c0*/  @P0 LDC R11, c[0x0][0x238] ;  /* 0x00008e00ff0b0b82 */ /* 0x000e240000000800 */
[----:B0-----:R-:W-:Y:S01]  /*16d0*/  @P0 FADD.FTZ R7, R10, R11 ;  /* 0x0000000b0a070221 */ /* 0x001fe20000010000 */
[----:B------:R-:W-:-:S03]  /*16e0*/  IADD3 R11, R9, 0x20, RZ ;  /* 0x00000020090b7810 */ /* 0x000fc60007ffe0ff */
[----:B------:R-:W0:Y:S01]  /*16f0*/  @P0 MUFU.RSQ R4, R7 ;  /* 0x0000000700040308 */ /* 0x000e220000001400 */
[----:B------:R-:W-:Y:S02]  /*1700*/  ISETP.GE.U32.AND P0, PT, R9, UR6, PT ;  /* 0x0000000609007c0c */ /* 0x000fe4000bf06070 */
[----:B------:R-:W-:Y:S02]  /*1710*/  ISETP.GE.U32.AND P1, PT, R11, UR6, PT ;  /* 0x000000060b007c0c */ /* 0x000fe4000bf26070 */
[----:B------:R-:W-:Y:S02]  /*1720*/  SHF.R.S32.HI R10, RZ, 0x1f, R11 ;  /* 0x0000001fff0a7819 */ /* 0x000fe4000001140b */
[----:B------:R-:W-:Y:S02]  /*1730*/  ISETP.GE.AND.EX P0, PT, R6, UR7, PT, P0 ;  /* 0x0000000706007c0c */ /* 0x000fe4000bf06300 */
[----:B------:R-:W-:Y:S02]  /*1740*/  ISETP.GE.AND.EX P1, PT, R10, UR7, PT, P1 ;  /* 0x000000070a007c0c */ /* 0x000fe4000bf26310 */
[----:B------:R-:W-:-:S02]  /*1750*/  ISETP.GT.U32.OR P0, PT, R27, 0xff, P0 ;  /* 0x000000ff1b00780c */ /* 0x000fc40000704470 */
[----:B------:R-:W-:Y:S01]  /*1760*/  ISETP.GT.U32.OR P1, PT, R27, 0xff, P1 ;  /* 0x000000ff1b00780c */ /* 0x000fe20000f24470 */
[-C--:B0-----:R-:W-:Y:S01]  /*1770*/  FMUL.FTZ R25, R25, R4.reuse ;  /* 0x0000000419197220 */ /* 0x081fe20000410000 */
[-C--:B------:R-:W-:Y:S01]  /*1780*/  FMUL.FTZ R7, R5, R4.reuse ;  /* 0x0000000405077220 */ /* 0x080fe20000410000 */
[-C--:B------:R-:W-:Y:S01]  /*1790*/  FMUL.FTZ R21, R21, R4.reuse ;  /* 0x0000000415157220 */ /* 0x080fe20000410000 */
[----:B------:R-:W-:Y:S01]  /*17a0*/  FMUL.FTZ R20, R23, R4 ;  /* 0x0000000417147220 */ /* 0x000fe20000410000 */
[----:B--2---:R-:W-:Y:S02]  /*17b0*/  SHF.L.U32 R13, R13, 0x10, RZ ;  /* 0x000000100d0d7819 */ /* 0x004fe400000006ff */
[----:B---3--:R-:W-:Y:S02]  /*17c0*/  SHF.L.U32 R12, R12, 0x10, RZ ;  /* 0x000000100c0c7819 */ /* 0x008fe400000006ff */
[----:B----4-:R-:W-:Y:S02]  /*17d0*/  SHF.L.U32 R14, R14, 0x10, RZ ;  /* 0x000000100e0e7819 */ /* 0x010fe400000006ff */
[----:B-----5:R-:W-:-:S03]  /*17e0*/  SHF.L.U32 R15, R15, 0x10, RZ ;  /* 0x000000100f0f7819 */ /* 0x020fc600000006ff */
        /* <DEDUP_REMOVED lines=13> */
.L_x_3030:
        /* <DEDUP_REMOVED lines=13> */
.L_x_3032:
[----:B------:R-:W-:Y:S05]  /*1990*/  BSYNC B0 ;  /* 0x0000000000007941 */ /* 0x000fea0003800000 */
.L_x_3031:
        /* <DEDUP_REMOVED lines=13> */
.L_x_3033:
        /* <DEDUP_REMOVED lines=8> */
[----:B0-----:R-:W-:Y:S02]  /*1af0*/  LEA R4, P0, R16, UR6, 0x2 ;  /* 0x0000000610047c11 */ /* 0x001fe4000f8010ff */
[----:B------:R-:W-:-:S04]  /*1b00*/  IADD3 R11, R17, R11, RZ ;  /* 0x0000000b110b7210 */ /* 0x000fc80007ffe0ff */
[----:B------:R-:W-:-:S05]  /*1b10*/  LEA.HI.X R5, R16, UR7, R11, 0x2, P0 ;  /* 0x0000000710057c11 */ /* 0x000fca00080f140b */
[----:B------:R1:W-:Y:S02]  /*1b20*/  STG.E.64 desc[UR8][R4.64], R14 ;  /* 0x0000000e04007986 */ /* 0x0003e4000c101b08 */
.L_x_3035:
[----:B------:R-:W-:Y:S05]  /*1b30*/  BSYNC B0 ;  /* 0x0000000000007941 */ /* 0x000fea0003800000 */
.L_x_3034:
[----:B01----:R-:W0:Y:S01]  /*1b40*/  LDC R4, c[0x0][0x10] ;  /* 0x00000400ff047b82 */ /* 0x003e220000000800 */
[----:B------:R-:W-:Y:S02]  /*1b50*/  IADD3 R2, R2, 0x1, RZ ;  /* 0x0000000102027810 */ /* 0x000fe40007ffe0ff */
[----:B0-----:R-:W-:-:S04]  /*1b60*/  IADD3 R3, R4, R3, RZ ;  /* 0x0000000304037210 */ /* 0x001fc80007ffe0ff */
[----:B------:R-:W-:-:S13]  /*1b70*/  ISETP.GE.AND P0, PT, R3, UR4, PT ;  /* 0x0000000403007c0c */ /* 0x000fda000bf06270 */
[----:B------:R-:W-:Y:S05]  /*1b80*/  @!P0 BRA `(.L_x_3036) ;  /* 0xffffffe400688947 */ /* 0x000fea000383ffff */
[----:B------:R-:W-:Y:S05]  /*1b90*/  EXIT ;  /* 0x000000000000794d */ /* 0x000fea0003800000 */
.L_x_3037:
        /* <DEDUP_REMOVED lines=14> */
.L_x_3360:


//--------------------- .text._Z35group_norm_nhwc_fwd_one_pass_kernelI11Fp32IOBf16WLi128ELi16ELi256EEv26Group_norm_nhwc_fwd_params --------------------------
	.section	.text._Z35group_norm_nhwc_fwd_one_pass_kernelI11Fp32IOBf16WLi128ELi16ELi256EEv26Group_norm_nhwc_fwd_params,"ax",@progbits
	.align	128
        .global         _Z35group_norm_nhwc_fwd_one_pass_kernelI11Fp32IOBf16WLi128ELi16ELi256EEv26Group_norm_nhwc_fwd_params
        .type           _Z35group_norm_nhwc_fwd_one_pass_kernelI11Fp32IOBf16WLi128ELi16ELi256EEv26Group_norm_nhwc_fwd_params,@function
        .size           _Z35group_norm_nhwc_fwd_one_pass_kernelI11Fp32IOBf16WLi128ELi16ELi256EEv26Group_norm_nhwc_fwd_params,(.L_x_3361 - _Z35group_norm_nhwc_fwd_one_pass_kernelI11Fp32IOBf16WLi128ELi16ELi256EEv26Group_norm_nhwc_fwd_params)
        .other          _Z35group_norm_nhwc_fwd_one_pass_kernelI11Fp32IOBf16WLi128ELi16ELi256EEv26Group_norm_nhwc_fwd_params,@"STO_CUDA_ENTRY STV_DEFAULT"
_Z35group_norm_nhwc_fwd_one_pass_kernelI11Fp32IOBf16WLi128ELi16ELi256EEv26Group_norm_nhwc_fwd_params:
.text._Z35group_norm_nhwc_fwd_one_pass_kernelI11Fp32IOBf16WLi128ELi16ELi256EEv26Group_norm_nhwc_fwd_params:
        /* <DEDUP_REMOVED lines=10> */
.L_x_3059:
[----:B0-----:R-:W1:Y:S01]  /*00a0*/  LDC R11, c[0x0][0x288] ;  /* 0x0000a200ff0b7b82 */ /* 0x001e620000000800 */
        /* <DEDUP_REMOVED lines=186> */
.L_x_3039:
[----:B------:R-:W-:Y:S05]  /*0c50*/  BSYNC B0 ;  /* 0x0000000000007941 */ /* 0x000fea0003800000 */
.L_x_3038:
        /* <DEDUP_REMOVED lines=28> */
.L_x_3042:
[----:B-1----:R-:W2:Y:S04]  /*0e20*/  LDG.E.STRONG.GPU R9, desc[UR8][R10.64] ;  /* 0x000000080a097981 */ /* 0x002ea8000c1ef900 */
[----:B--2---:R-:W-:Y:S01]  /*0e30*/  CCTL.IVALL ;  /* 0x00000000ff00798f */ /* 0x004fe20002000000 */
[----:B------:R-:W-:Y:S05]  /*0e40*/  YIELD ;  /* 0x0000000000007946 */ /* 0x000fea0003800000 */
[----:B------:R-:W-:-:S13]  /*0e50*/  ISETP.NE.AND P0, PT, R9, R14, PT ;  /* 0x0000000e0900720c */ /* 0x000fda0003f05270 */
[----:B------:R-:W-:Y:S05]  /*0e60*/  @P0 BRA `(.L_x_3042) ;  /* 0xfffffffc00ec0947 */ /* 0x000fea000383ffff */
.L_x_3041:
        /* <DEDUP_REMOVED lines=13> */
.L_x_3044:
        /* <DEDUP_REMOVED lines=64> */
.L_x_3043:
        /* <DEDUP_REMOVED lines=19> */
.L_x_3046:
[----:B------:R-:W-:Y:S05]  /*1470*/  BSYNC B0 ;  /* 0x0000000000007941 */ /* 0x000fea0003800000 */
.L_x_3045:
        /* <DEDUP_REMOVED lines=32> */
.L_x_3040:
        /* <DEDUP_REMOVED lines=22> */
[----:B------:R-:W-:Y:S01]  /*17e0*/  @!P0 STG.E.64 desc[UR8][R8.64], R18 ;  /* 0x0000001208008986 */ /* 0x000fe2000c101b08 */
[----:B0-----:R-:W0:Y:S08]  /*17f0*/  LDC R17, c[0x0][0x294] ;  /* 0x0000a500ff117b82 */ /* 0x001e300000000800 */
[----:B------:R-:W-:Y:S06]  /*1800*/  BAR.SYNC.DEFER_BLOCKING 0x0 ;  /* 0x0000000000007b1d */ /* 0x000fec0000010000 */
[----:B------:R-:W2:Y:S04]  /*1810*/  LDG.E.U16 R28, desc[UR8][R14.64] ;  /* 0x000000080e1c7981 */ /* 0x000ea8000c1e1500 */
[----:B------:R-:W3:Y:S04]  /*1820*/  LDG.E.U16 R29, desc[UR8][R12.64] ;  /* 0x000000080c1d7981 */ /* 0x000ee8000c1e1500 */
[----:B------:R-:W1:Y:S04]  /*1830*/  LDS.64 R10, [UR6+0x50] ;  /* 0x00005006ff0a7984 */ /* 0x000e680008000a00 */
[----:B------:R-:W4:Y:S04]  /*1840*/  LDG.E.U16 R15, desc[UR8][R14.64+0x2] ;  /* 0x000002080e0f7981 */ /* 0x000f28000c1e1500 */
[----:B------:R5:W4:Y:S01]  /*1850*/  LDG.E.U16 R12, desc[UR8][R12.64+0x2] ;  /* 0x000002080c0c7981 */ /* 0x000b22000c1e1500 */
[----:B-1----:R-:W-:-:S04]  /*1860*/  FMUL.FTZ R10, R10, UR10 ;  /* 0x0000000a0a0a7c20 */ /* 0x002fc80008410000 */
[----:B------:R-:W-:-:S04]  /*1870*/  FMUL.FTZ R8, R10, R10 ;  /* 0x0000000a0a087220 */ /* 0x000fc80000410000 */
[----:B------:R-:W-:Y:S01]  /*1880*/  FFMA.FTZ R11, R11, UR10, -R8 ;  /* 0x0000000a0b0b7c23 */ /* 0x000fe20008010808 */
[----:B------:R-:W-:Y:S01]  /*1890*/  HFMA2.MMA R9, -RZ, RZ, 1.875, 0 ;  /* 0x3f800000ff097435 */ /* 0x000fe200000001ff */
[----:B------:R-:W-:Y:S01]  /*18a0*/  SHF.R.U32.HI R16, RZ, 0x3, R3 ;  /* 0x00000003ff107819 */ /* 0x000fe20000011603 */
[----:B------:R-:W-:Y:S02]  /*18b0*/  ULDC.64 UR10, c[0x0][0x278] ;  /* 0x00009e00000a7ab9 */ /* 0x000fe40000000a00 */
[----:B------:R-:W-:-:S13]  /*18c0*/  FSETP.GTU.FTZ.AND P0, PT, R11, RZ, PT ;  /* 0x000000ff0b00720b */ /* 0x000fda0003f1c000 */
[----:B------:R-:W1:Y:S01]  /*18d0*/  @P0 LDC R8, c[0x0][0x238] ;  /* 0x00008e00ff080b82 */ /* 0x000e620000000800 */
[C---:B-----5:R-:W-:Y:S01]  /*18e0*/  FADD.FTZ R13, -R10.reuse, R21 ;  /* 0x000000150a0d7221 */ /* 0x060fe20000010100 */
[----:B-1----:R-:W-:Y:S01]  /*18f0*/  @P0 FADD.FTZ R11, R11, R8 ;  /* 0x000000080b0b0221 */ /* 0x002fe20000010000 */
[----:B0-----:R-:W-:Y:S01]  /*1900*/  IMAD R8, R17, UR5, R16 ;  /* 0x0000000511087c24 */ /* 0x001fe2000f8e0210 */
[----:B------:R-:W-:Y:S02]  /*1910*/  ULDC.U8 UR5, c[0x0][0x28c] ;  /* 0x0000a30000057ab9 */ /* 0x000fe40000000000 */
[----:B------:R0:W1:Y:S01]  /*1920*/  @P0 MUFU.RSQ R9, R11 ;  /* 0x0000000b00090308 */ /* 0x0000620000001400 */
[----:B------:R-:W-:Y:S01]  /*1930*/  ISETP.NE.AND P1, PT, RZ, UR5, PT ;  /* 0x00000005ff007c0c */ /* 0x000fe2000bf25270 */
[----:B------:R-:W-:Y:S01]  /*1940*/  FADD.FTZ R16, -R10, R20 ;  /* 0x000000140a107221 */ /* 0x000fe20000010100 */
[----:B------:R-:W-:Y:S02]  /*1950*/  ISETP.GE.U32.AND P0, PT, R8, UR10, PT ;  /* 0x0000000a08007c0c */ /* 0x000fe4000bf06070 */
[----:B------:R-:W-:-:S04]  /*1960*/  SHF.R.S32.HI R14, RZ, 0x1f, R8 ;  /* 0x0000001fff0e7819 */ /* 0x000fc80000011408 */
[----:B------:R-:W-:Y:S02]  /*1970*/  ISETP.GE.AND.EX P0, PT, R14, UR11, PT, P0 ;  /* 0x0000000b0e007c0c */ /* 0x000fe4000bf06300 */
[----:B0-----:R-:W-:Y:S02]  /*1980*/  IADD3 R11, R8, 0x20, RZ ;  /* 0x00000020080b7810 */ /* 0x001fe40007ffe0ff */
[----:B------:R-:W-:Y:S01]  /*1990*/  ISETP.GT.U32.OR P0, PT, R3, 0xff, P0 ;  /* 0x000000ff0300780c */ /* 0x000fe20000704470 */
[-C--:B-1----:R-:W-:Y:S01]  /*19a0*/  FMUL.FTZ R13, R13, R9.reuse ;  /* 0x000000090d0d7220 */ /* 0x082fe20000410000 */
[----:B------:R-:W-:Y:S01]  /*19b0*/  FMUL.FTZ R16, R16, R9 ;  /* 0x0000000910107220 */ /* 0x000fe20000410000 */
[----:B--2---:R-:W-:Y:S02]  /*19c0*/  SHF.L.U32 R20, R28, 0x10, RZ ;  /* 0x000000101c147819 */ /* 0x004fe400000006ff */
[----:B---3--:R-:W-:Y:S02]  /*19d0*/  SHF.L.U32 R19, R29, 0x10, RZ ;  /* 0x000000101d137819 */ /* 0x008fe400000006ff */
[----:B----4-:R-:W-:-:S02]  /*19e0*/  SHF.L.U32 R21, R15, 0x10, RZ ;  /* 0x000000100f157819 */ /* 0x010fc400000006ff */
[----:B------:R-:W-:Y:S01]  /*19f0*/  SHF.L.U32 R18, R12, 0x10, RZ ;  /* 0x000000100c127819 */ /* 0x000fe200000006ff */
[----:B------:R-:W-:-:S04]  /*1a00*/  FFMA.FTZ R12, R20, R16, R19 ;  /* 0x00000010140c7223 */ /* 0x000fc80000010013 */
        /* <DEDUP_REMOVED lines=12> */
.L_x_3047:
        /* <DEDUP_REMOVED lines=13> */
.L_x_3049:
[----:B------:R-:W-:Y:S05]  /*1ba0*/  BSYNC B0 ;  /* 0x0000000000007941 */ /* 0x000fea0003800000 */
.L_x_3048:
[----:B0-----:R-:W-:Y:S01]  /*1bb0*/  IADD3 R12, R8, 0x40, RZ ;  /* 0x00000040080c7810 */ /* 0x001fe20007ffe0ff */
[----:B------:R-:W-:Y:S01]  /*1bc0*/  FADD.FTZ R15, -R10, R22 ;  /* 0x000000160a0f7221 */ /* 0x000fe20000010100 */
[----:B------:R-:W-:Y:S01]  /*1bd0*/  IADD3 R8, R8, 0x60, RZ ;  /* 0x0000006008087810 */ /* 0x000fe20007ffe0ff */
[C---:B------:R-:W-:Y:S01]  /*1be0*/  FADD.FTZ R14, -R10.reuse, R23 ;  /* 0x000000170a0e7221 */ /* 0x040fe20000010100 */
[----:B------:R-:W-:Y:S01]  /*1bf0*/  ISETP.GE.U32.AND P0, PT, R11, UR10, PT ;  /* 0x0000000a0b007c0c */ /* 0x000fe2000bf06070 */
[----:B------:R-:W-:Y:S01]  /*1c00*/  FADD.FTZ R28, -R10, R24 ;  /* 0x000000180a1c7221 */ /* 0x000fe20000010100 */
[----:B------:R-:W-:Y:S01]  /*1c10*/  ISETP.GE.U32.AND P2, PT, R12, UR10, PT ;  /* 0x0000000a0c007c0c */ /* 0x000fe2000bf46070 */
[----:B------:R-:W-:Y:S01]  /*1c20*/  FADD.FTZ R24, -R10, R25 ;  /* 0x000000190a187221 */ /* 0x000fe20000010100 */
[----:B------:R-:W-:Y:S01]  /*1c30*/  ISETP.GE.U32.AND P3, PT, R8, UR10, PT ;  /* 0x0000000a08007c0c */ /* 0x000fe2000bf66070 */
[C---:B------:R-:W-:Y:S01]  /*1c40*/  FADD.FTZ R26, -R10.reuse, R26 ;  /* 0x0000001a0a1a7221 */ /* 0x040fe20000010100 */
[----:B------:R-:W-:Y:S01]  /*1c50*/  SHF.R.S32.HI R16, RZ, 0x1f, R11 ;  /* 0x0000001fff107819 */ /* 0x000fe2000001140b */
[----:B------:R-:W-:Y:S01]  /*1c60*/  FADD.FTZ R27, -R10, R27 ;  /* 0x0000001b0a1b7221 */ /* 0x000fe20000010100 */
        /* <DEDUP_REMOVED lines=9> */
[----:B------:R-:W-:Y:S01]  /*1d00*/  FMUL.FTZ R23, R26, R9 ;  /* 0x000000091a177220 */ /* 0x000fe20000410000 */
[----:B------:R-:W-:Y:S01]  /*1d10*/  FFMA.FTZ R14, R20, R15, R19 ;  /* 0x0000000f140e7223 */ /* 0x000fe20000010013 */
[----:B------:R-:W-:Y:S01]  /*1d20*/  ISETP.GT.U32.OR P0, PT, R3, 0xff, P0 ;  /* 0x000000ff0300780c */ /* 0x000fe20000704470 */
[----:B------:R-:W-:Y:S01]  /*1d30*/  FMUL.FTZ R9, R27, R9 ;  /* 0x000000091b097220 */ /* 0x000fe20000410000 */
[----:B------:R-:W-:Y:S01]  /*1d40*/  ISETP.GT.U32.OR P2, PT, R3, 0xff, P2 ;  /* 0x000000ff0300780c */ /* 0x000fe20001744470 */
[----:B------:R-:W-:Y:S01]  /*1d50*/  FFMA.FTZ R15, R21, R10, R18 ;  /* 0x0000000a150f7223 */ /* 0x000fe20000010012 */
        /* <DEDUP_REMOVED lines=12> */
.L_x_3050:
        /* <DEDUP_REMOVED lines=13> */
.L_x_3052:
[----:B------:R-:W-:Y:S05]  /*1ef0*/  BSYNC B0 ;  /* 0x0000000000007941 */ /* 0x000fea0003800000 */
.L_x_3051:
[----:B0-----:R-:W-:Y:S01]  /*1f00*/  FFMA.FTZ R10, R20, R25, R19 ;  /* 0x00000019140a7223 */ /* 0x001fe20000010013 */
        /* <DEDUP_REMOVED lines=12> */
.L_x_3053:
        /* <DEDUP_REMOVED lines=13> */
.L_x_3055:
[----:B------:R-:W-:Y:S05]  /*20a0*/  BSYNC B0 ;  /* 0x0000000000007941 */ /* 0x000fea0003800000 */
.L_x_3054:
        /* <DEDUP_REMOVED lines=13> */
.L_x_3056:
        /* <DEDUP_REMOVED lines=12> */
.L_x_3058:
[----:B------:R-:W-:Y:S05]  /*2240*/  BSYNC B0 ;  /* 0x0000000000007941 */ /* 0x000fea0003800000 */
.L_x_3057:
[----:B-1----:R-:W1:Y:S01]  /*2250*/  LDC R5, c[0x0][0x10] ;  /* 0x00000400ff057b82 */ /* 0x002e620000000800 */
[----:B------:R-:W-:Y:S02]  /*2260*/  IADD3 R0, R0, 0x1, RZ ;  /* 0x0000000100007810 */ /* 0x000fe40007ffe0ff */
[----:B-1----:R-:W-:-:S04]  /*2270*/  IADD3 R2, R5, R2, RZ ;  /* 0x0000000205027210 */ /* 0x002fc80007ffe0ff */
[----:B------:R-:W-:-:S13]  /*2280*/  ISETP.GE.AND P0, PT, R2, UR4, PT ;  /* 0x0000000402007c0c */ /* 0x000fda000bf06270 */
[----:B------:R-:W-:Y:S05]  /*2290*/  @!P0 BRA `(.L_x_3059) ;  /* 0xffffffdc00808947 */ /* 0x000fea000383ffff */
[----:B------:R-:W-:Y:S05]  /*22a0*/  EXIT ;  /* 0x000000000000794d */ /* 0x000fea0003800000 */
.L_x_3060:
        /* <DEDUP_REMOVED lines=13> */
.L_x_3361:


//--------------------- .text._Z35group_norm_nhwc_fwd_one_pass_kernelI11Fp32IOBf16WLi256ELi16ELi256EEv26Group_norm_nhwc_fwd_params --------------------------
	.section	.text._Z35group_norm_nhwc_fwd_one_pass_kernelI11Fp32IOBf16WLi256ELi16ELi256EEv26Group_norm_nhwc_fwd_params,"ax",@progbits
	.align	128
        .global         _Z35group_norm_nhwc_fwd_one_pass_kernelI11Fp32IOBf16WLi256ELi16ELi256EEv26Group_norm_nhwc_fwd_params
        .type           _Z35group_norm_nhwc_fwd_one_pass_kernelI11Fp32IOBf16WLi256ELi16ELi256EEv26Group_norm_nhwc_fwd_params,@function
        .size           _Z35group_norm_nhwc_fwd_one_pass_kernelI11Fp32IOBf16WLi256ELi16ELi256EEv26Group_norm_nhwc_fwd_params,(.L_x_3362 - _Z35group_norm_nhwc_fwd_one_pass_kernelI11Fp32IOBf16WLi256ELi16ELi256EEv26Group_norm_nhwc_fwd_params)
        .other          _Z35group_norm_nhwc_fwd_one_pass_kernelI11Fp32IOBf16WLi256ELi16ELi256EEv26Group_norm_nhwc_fwd_params,@"STO_CUDA_ENTRY STV_DEFAULT"
_Z35group_norm_nhwc_fwd_one_pass_kernelI11Fp32IOBf16WLi256ELi16ELi256EEv26Group_norm_nhwc_fwd_params:
.text._Z35group_norm_nhwc_fwd_one_pass_kernelI11Fp32IOBf16WLi256ELi16ELi256EEv26Group_norm_nhwc_fwd_params:
        /* <DEDUP_REMOVED lines=51> */
.L_x_3097:
        /* <DEDUP_REMOVED lines=8> */
[----:B------:R-:W2:Y:S01]  /*03b0*/  @P2 LDC.64 R16, c[0x0][0x270] ;  /* 0x00009c00ff102b82 */ /* 0x000ea20000000a00 */
        /* <DEDUP_REMOVED lines=237> */
.L_x_3062:
[----:B------:R-:W-:Y:S05]  /*1290*/  BSYNC B0 ;  /* 0x0000000000007941 */ /* 0x000fea0003800000 */
.L_x_3061:
        /* <DEDUP_REMOVED lines=31> */
.L_x_3065:
[----:B------:R-:W2:Y:S04]  /*1490*/  LDG.E.STRONG.GPU R18, desc[UR8][R14.64] ;  /* 0x000000080e127981 */ /* 0x000ea8000c1ef900 */
[----:B--2---:R-:W-:Y:S01]  /*14a0*/  CCTL.IVALL ;  /* 0x00000000ff00798f */ /* 0x004fe20002000000 */
[----:B------:R-:W-:Y:S05]  /*14b0*/  YIELD ;  /* 0x0000000000007946 */ /* 0x000fea0003800000 */
[----:B------:R-:W-:-:S13]  /*14c0*/  ISETP.NE.AND P0, PT, R18, R13, PT ;  /* 0x0000000d1200720c */ /* 0x000fda0003f05270 */
[----:B------:R-:W-:Y:S05]  /*14d0*/  @P0 BRA `(.L_x_3065) ;  /* 0xfffffffc00ec0947 */ /* 0x000fea000383ffff */
.L_x_3064:
        /* <DEDUP_REMOVED lines=17> */
.L_x_3069:
        /* <DEDUP_REMOVED lines=115> */
.L_x_3068:
        /* <DEDUP_REMOVED lines=61> */
.L_x_3070:
[----:B------:R-:W-:-:S13]  /*20f0*/  ISETP.NE.OR P0, PT, R13, RZ, P0 ;  /* 0x000000ff0d00720c */ /* 0x000fda0000705670 */
[----:B------:R-:W-:Y:S05]  /*2100*/  @!P0 BRA `(.L_x_3066) ;  /* 0x00000000007c8947 */ /* 0x000fea0003800000 */
.L_x_3067:
        /* <DEDUP_REMOVED lines=31> */
.L_x_3066:
        /* <DEDUP_REMOVED lines=11> */
.L_x_3072:
[----:B------:R-:W-:Y:S05]  /*23b0*/  BSYNC B0 ;  /* 0x0000000000007941 */ /* 0x000fea0003800000 */
.L_x_3071:
        /* <DEDUP_REMOVED lines=16> */
.L_x_3063:
        /* <DEDUP_REMOVED lines=12> */
[----:B-1----:R-:W-:-:S09]  /*2580*/  ULEA UR6, UR7, UR6, 0x18 ;  /* 0x0000000607067291 */ /* 0x002fd2000f8ec03f */
[----:B------:R-:W-:Y:S01]  /*2590*/  @!P5 STS.64 [UR6+0x50], R36 ;  /* 0x00005024ff00d988 */ /* 0x000fe20008000a06 */
[----:B--2---:R-:W-:-:S04]  /*25a0*/  @!P0 IMAD.WIDE R12, R14, 0x8, R12 ;  /* 0x000000080e0c8825 */ /* 0x004fc800078e020c */
[----:B------:R-:W-:-:S05]  /*25b0*/  @!P0 FMUL.FTZ R14, R36, UR14 ;  /* 0x0000000e240e8c20 */ /* 0x000fca0008410000 */
[----:B------:R1:W-:Y:S02]  /*25c0*/  @!P0 STG.E.64 desc[UR8][R12.64], R14 ;  /* 0x0000000e0c008986 */ /* 0x0003e4000c101b08 */
[C---:B-1----:R-:W-:Y:S02]  /*25d0*/  SHF.L.U32 R14, R34.reuse, 0x1, RZ ;  /* 0x00000001220e7819 */ /* 0x042fe400000006ff */
[----:B------:R-:W-:Y:S01]  /*25e0*/  SHF.L.U64.HI R34, R34, 0x1, R35 ;  /* 0x0000000122227819 */ /* 0x000fe20000010223 */
[----:B------:R-:W-:Y:S01]  /*25f0*/  BAR.SYNC.DEFER_BLOCKING 0x0 ;  /* 0x0000000000007b1d */ /* 0x000fe20000010000 */
[C---:B------:R-:W-:Y:S02]  /*2600*/  IADD3 R12, P0, R14.reuse, UR16, RZ ;  /* 0x000000100e0c7c10 */ /* 0x040fe4000ff1e0ff */
[----:B------:R-:W-:Y:S02]  /*2610*/  IADD3 R14, P6, R14, UR18, RZ ;  /* 0x000000120e0e7c10 */ /* 0x000fe4000ffde0ff */
[----:B------:R-:W-:-:S02]  /*2620*/  IADD3.X R13, R34, UR17, RZ, P0, !PT ;  /* 0x00000011220d7c10 */ /* 0x000fc400087fe4ff */
[----:B------:R-:W-:-:S05]  /*2630*/  IADD3.X R15, R34, UR19, RZ, P6, !PT ;  /* 0x00000013220f7c10 */ /* 0x000fca000b7fe4ff */
[----:B------:R-:W2:Y:S04]  /*2640*/  LDG.E.U16 R16, desc[UR8][R14.64] ;  /* 0x000000080e107981 */ /* 0x000ea8000c1e1500 */
[----:B------:R-:W3:Y:S04]  /*2650*/  LDG.E.U16 R17, desc[UR8][R12.64] ;  /* 0x000000080c117981 */ /* 0x000ee8000c1e1500 */
[----:B------:R1:W4:Y:S04]  /*2660*/  LDG.E.U16 R18, desc[UR8][R12.64+0x2] ;  /* 0x000002080c127981 */ /* 0x000328000c1e1500 */
[----:B------:R5:W4:Y:S04]  /*2670*/  LDG.E.U16 R14, desc[UR8][R14.64+0x2] ;  /* 0x000002080e0e7981 */ /* 0x000b28000c1e1500 */
[----:B-1----:R-:W1:Y:S02]  /*2680*/  LDS.64 R12, [UR6+0x50] ;  /* 0x00005006ff0c7984 */ /* 0x002e640008000a00 */
[----:B-1----:R-:W-:-:S04]  /*2690*/  FMUL.FTZ R12, R12, UR14 ;  /* 0x0000000e0c0c7c20 */ /* 0x002fc80008410000 */
[----:B-----5:R-:W-:-:S04]  /*26a0*/  FMUL.FTZ R15, R12, R12 ;  /* 0x0000000c0c0f7220 */ /* 0x020fc80000410000 */
[----:B------:R-:W-:-:S05]  /*26b0*/  FFMA.FTZ R13, R13, UR14, -R15 ;  /* 0x0000000e0d0d7c23 */ /* 0x000fca000801080f */
[----:B------:R-:W-:-:S13]  /*26c0*/  FSETP.GTU.FTZ.AND P0, PT, R13, RZ, PT ;  /* 0x000000ff0d00720b */ /* 0x000fda0003f1c000 */
[----:B------:R-:W1:Y:S01]  /*26d0*/  @P0 LDC R15, c[0x0][0x238] ;  /* 0x00008e00ff0f0b82 */ /* 0x000e620000000800 */
[----:B------:R-:W-:Y:S01]  /*26e0*/  ISETP.NE.AND P6, PT, RZ, UR12, PT ;  /* 0x0000000cff007c0c */ /* 0x000fe2000bfc5270 */
[----:B-1----:R-:W-:Y:S01]  /*26f0*/  @P0 FADD.FTZ R15, R13, R15 ;  /* 0x0000000f0d0f0221 */ /* 0x002fe20000010000 */
[----:B------:R-:W-:-:S10]  /*2700*/  HFMA2.MMA R13, -RZ, RZ, 1.875, 0 ;  /* 0x3f800000ff0d7435 */ /* 0x000fd400000001ff */
[----:B------:R-:W1:Y:S01]  /*2710*/  @P0 MUFU.RSQ R13, R15 ;  /* 0x0000000f000d0308 */ /* 0x000e620000001400 */
[C---:B------:R-:W-:Y:S01]  /*2720*/  FADD.FTZ R19, -R12.reuse, R26 ;  /* 0x0000001a0c137221 */ /* 0x040fe20000010100 */
[C---:B------:R-:W-:Y:S01]  /*2730*/  FADD.FTZ R34, -R12.reuse, R27 ;  /* 0x0000001b0c227221 */ /* 0x040fe20000010100 */
[C---:B------:R-:W-:Y:S01]  /*2740*/  FADD.FTZ R35, -R12.reuse, R24 ;  /* 0x000000180c237221 */ /* 0x040fe20000010100 */
[----:B------:R-:W-:Y:S01]  /*2750*/  FADD.FTZ R25, -R12, R25 ;  /* 0x000000190c197221 */ /* 0x000fe20000010100 */
[-C--:B-1----:R-:W-:Y:S02]  /*2760*/  FMUL.FTZ R19, R19, R13.reuse ;  /* 0x0000000d13137220 */ /* 0x082fe40000410000 */
[-C--:B------:R-:W-:Y:S01]  /*2770*/  FMUL.FTZ R35, R35, R13.reuse ;  /* 0x0000000d23237220 */ /* 0x080fe20000410000 */
[----:B--2---:R-:W-:Y:S02]  /*2780*/  SHF.L.U32 R15, R16, 0x10, RZ ;  /* 0x00000010100f7819 */ /* 0x004fe400000006ff */
[----:B---3--:R-:W-:Y:S01]  /*2790*/  SHF.L.U32 R27, R17, 0x10, RZ ;  /* 0x00000010111b7819 */ /* 0x008fe200000006ff */
[----:B------:R-:W-:Y:S01]  /*27a0*/  FMUL.FTZ R17, R34, R13 ;  /* 0x0000000d22117220 */ /* 0x000fe20000410000 */
[----:B----4-:R-:W-:-:S02]  /*27b0*/  SHF.L.U32 R26, R18, 0x10, RZ ;  /* 0x00000010121a7819 */ /* 0x010fc400000006ff */
[----:B------:R-:W-:Y:S01]  /*27c0*/  SHF.L.U32 R14, R14, 0x10, RZ ;  /* 0x000000100e0e7819 */ /* 0x000fe200000006ff */
[----:B------:R-:W-:Y:S01]  /*27d0*/  FMUL.FTZ R34, R25, R13 ;  /* 0x0000000d19227220 */ /* 0x000fe20000410000 */
[----:B------:R-:W-:-:S03]  /*27e0*/  FFMA.FTZ R16, R27, R19, R15 ;  /* 0x000000131b107223 */ /* 0x000fc6000001000f */
        /* <DEDUP_REMOVED lines=12> */
.L_x_3073:
        /* <DEDUP_REMOVED lines=14> */
.L_x_3075:
[----:B------:R-:W-:Y:S05]  /*2990*/  BSYNC B0 ;  /* 0x0000000000007941 */ /* 0x000fea0003800000 */
.L_x_3074:
        /* <DEDUP_REMOVED lines=15> */
.L_x_3076:
        /* <DEDUP_REMOVED lines=14> */
.L_x_3078:
[----:B------:R-:W-:Y:S05]  /*2b70*/  BSYNC B0 ;  /* 0x0000000000007941 */ /* 0x000fea0003800000 */
.L_x_3077:
[C---:B------:R-:W-:Y:S01]  /*2b80*/  FADD.FTZ R18, -R12.reuse, R23 ;  /* 0x000000170c127221 */ /* 0x040fe20000010100 */
[C---:B------:R-:W-:Y:S01]  /*2b90*/  FADD.FTZ R20, -R12.reuse, R20 ;  /* 0x000000140c147221 */ /* 0x040fe20000010100 */
[----:B-1----:R-:W-:Y:S01]  /*2ba0*/  FADD.FTZ R24, -R12, R21 ;  /* 0x000000150c187221 */ /* 0x002fe20000010100 */
[-C--:B------:R-:W-:Y:S01]  /*2bb0*/  FMUL.FTZ R16, R22, R13.reuse ;  /* 0x0000000d16107220 */ /* 0x080fe20000410000 */
[-C--:B------:R-:W-:Y:S01]  /*2bc0*/  FMUL.FTZ R17, R18, R13.reuse ;  /* 0x0000000d12117220 */ /* 0x080fe20000410000 */
[----:B------:R-:W-:Y:S01]  /*2bd0*/  ISETP.GE.U32.AND P0, PT, R3, UR14, PT ;  /* 0x0000000e03007c0c */ /* 0x000fe2000bf06070 */
[-C--:B------:R-:W-:Y:S01]  /*2be0*/  FMUL.FTZ R23, R20, R13.reuse ;  /* 0x0000000d14177220 */ /* 0x080fe20000410000 */
[----:B------:R-:W-:Y:S01]  /*2bf0*/  FMUL.FTZ R22, R24, R13 ;  /* 0x0000000d18167220 */ /* 0x000fe20000410000 */
[----:B------:R-:W-:Y:S01]  /*2c00*/  FFMA.FTZ R16, R27, R16, R15 ;  /* 0x000000101b107223 */ /* 0x000fe2000001000f */
[----:B------:R-:W-:Y:S01]  /*2c10*/  FFMA.FTZ R17, R26, R17, R14 ;  /* 0x000000111a117223 */ /* 0x000fe2000001000e */
[----:B------:R-:W-:Y:S08]  /*2c20*/  @!P6 BRA `(.L_x_3079) ;  /* 0x000000000028e947 */ /* 0x000ff00003800000 */
        /* <DEDUP_REMOVED lines=10> */
.L_x_3079:
        /* <DEDUP_REMOVED lines=14> */
.L_x_3081:
[----:B------:R-:W-:Y:S05]  /*2db0*/  BSYNC B0 ;  /* 0x0000000000007941 */ /* 0x000fea0003800000 */
.L_x_3080:
        /* <DEDUP_REMOVED lines=13> */
.L_x_3082:
        /* <DEDUP_REMOVED lines=14> */
.L_x_3084:
[----:B------:R-:W-:Y:S05]  /*2f70*/  BSYNC B0 ;  /* 0x0000000000007941 */ /* 0x000fea0003800000 */
.L_x_3083:
[----:B------:R-:W-:Y:S01]  /*2f80*/  SHF.R.S32.HI R24, RZ, 0x1f, R3 ;  /* 0x0000001fff187819 */ /* 0x000fe20000011403 */
[C---:B------:R-:W-:Y:S01]  /*2f90*/  FADD.FTZ R28, -R12.reuse, R28 ;  /* 0x0000001c0c1c7221 */ /* 0x040fe20000010100 */
[----:B-1----:R-:W-:Y:S01]  /*2fa0*/  FADD.FTZ R16, -R12, R29 ;  /* 0x0000001d0c107221 */ /* 0x002fe20000010100 */
[----:B------:R-:W-:Y:S01]  /*2fb0*/  ISETP.GE.U32.AND P5, PT, R2, UR14, PT ;  /* 0x0000000e02007c0c */ /* 0x000fe2000bfa6070 */
[----:B------:R-:W-:Y:S01]  /*2fc0*/  FADD.FTZ R10, -R12, R10 ;  /* 0x0000000a0c0a7221 */ /* 0x000fe20000010100 */
[----:B------:R-:W-:Y:S01]  /*2fd0*/  SHF.R.S32.HI R23, RZ, 0x1f, R2 ;  /* 0x0000001fff177819 */ /* 0x000fe20000011402 */
[-C--:B------:R-:W-:Y:S01]  /*2fe0*/  FMUL.FTZ R28, R28, R13.reuse ;  /* 0x0000000d1c1c7220 */ /* 0x080fe20000410000 */
[----:B------:R-:W-:Y:S01]  /*2ff0*/  ISETP.GE.AND.EX P0, PT, R24, UR15, PT, P0 ;  /* 0x0000000f18007c0c */ /* 0x000fe2000bf06300 */
[----:B------:R-:W-:Y:S01]  /*3000*/  FMUL.FTZ R17, R16, R13 ;  /* 0x0000000d10117220 */ /* 0x000fe20000410000 */
[----:B------:R-:W-:Y:S01]  /*3010*/  ISETP.GE.AND.EX P5, PT, R23, UR15, PT, P5 ;  /* 0x0000000f17007c0c */ /* 0x000fe2000bfa6350 */
[----:B------:R-:W-:Y:S01]  /*3020*/  FFMA.FTZ R16, R27, R28, R15 ;  /* 0x0000001c1b107223 */ /* 0x000fe2000001000f */
        /* <DEDUP_REMOVED lines=13> */
.L_x_3085:
        /* <DEDUP_REMOVED lines=13> */
.L_x_3087:
[----:B------:R-:W-:Y:S05]  /*31d0*/  BSYNC B0 ;  /* 0x0000000000007941 */ /* 0x000fea0003800000 */
.L_x_3086:
[----:B-1----:R-:W-:Y:S01]  /*31e0*/  FADD.FTZ R16, -R12, R11 ;  /* 0x0000000b0c107221 */ /* 0x002fe20000010100 */
[-C--:B------:R-:W-:Y:S01]  /*31f0*/  FMUL.FTZ R10, R10, R13.reuse ;  /* 0x0000000d0a0a7220 */ /* 0x080fe20000410000 */
[----:B------:R-:W-:Y:S02]  /*3200*/  ISETP.GE.U32.AND P0, PT, R0, UR14, PT ;  /* 0x0000000e00007c0c */ /* 0x000fe4000bf06070 */
[----:B------:R-:W-:Y:S01]  /*3210*/  FMUL.FTZ R11, R16, R13 ;  /* 0x0000000d100b7220 */ /* 0x000fe20000410000 */
[----:B------:R-:W-:Y:S01]  /*3220*/  ISETP.LT.U32.AND P5, PT, R43, 0x100, !P5 ;  /* 0x000001002b00780c */ /* 0x000fe20006fa1070 */
[----:B------:R-:W-:Y:S02]  /*3230*/  FFMA.FTZ R10, R27, R10, R15 ;  /* 0x0000000a1b0a7223 */ /* 0x000fe4000001000f */
        /* <DEDUP_REMOVED lines=12> */
.L_x_3088:
        /* <DEDUP_REMOVED lines=13> */
.L_x_3090:
[----:B------:R-:W-:Y:S05]  /*33d0*/  BSYNC B0 ;  /* 0x0000000000007941 */ /* 0x000fea0003800000 */
.L_x_3089:
[----:B------:R-:W-:Y:S01]  /*33e0*/  SHF.R.S32.HI R17, RZ, 0x1f, R0 ;  /* 0x0000001fff117819 */ /* 0x000fe20000011400 */
[----:B------:R-:W-:Y:S01]  /*33f0*/  FADD.FTZ R8, -R12, R8 ;  /* 0x000000080c087221 */ /* 0x000fe20000010100 */
[----:B------:R-:W-:Y:S01]  /*3400*/  ISETP.GE.U32.AND P5, PT, R38, UR14, PT ;  /* 0x0000000e26007c0c */ /* 0x000fe2000bfa6070 */
[C---:B-1----:R-:W-:Y:S01]  /*3410*/  FADD.FTZ R10, -R12.reuse, R9 ;  /* 0x000000090c0a7221 */ /* 0x042fe20000010100 */
[C---:B------:R-:W-:Y:S01]  /*3420*/  FADD.FTZ R6, -R12.reuse, R6 ;  /* 0x000000060c067221 */ /* 0x040fe20000010100 */
[----:B------:R-:W-:Y:S01]  /*3430*/  FADD.FTZ R16, -R12, R7 ;  /* 0x000000070c107221 */ /* 0x000fe20000010100 */
[----:B------:R-:W-:Y:S01]  /*3440*/  ISETP.GE.AND.EX P0, PT, R17, UR15, PT, P0 ;  /* 0x0000000f11007c0c */ /* 0x000fe2000bf06300 */
[-C--:B------:R-:W-:Y:S01]  /*3450*/  FMUL.FTZ R8, R8, R13.reuse ;  /* 0x0000000d08087220 */ /* 0x080fe20000410000 */
[----:B------:R-:W-:Y:S01]  /*3460*/  ISETP.GE.AND.EX P5, PT, R45, UR15, PT, P5 ;  /* 0x0000000f2d007c0c */ /* 0x000fe2000bfa6350 */
[-C--:B------:R-:W-:Y:S01]  /*3470*/  FMUL.FTZ R7, R10, R13.reuse ;  /* 0x0000000d0a077220 */ /* 0x080fe20000410000 */
[-C--:B------:R-:W-:Y:S01]  /*3480*/  FMUL.FTZ R12, R6, R13.reuse ;  /* 0x0000000d060c7220 */ /* 0x080fe20000410000 */
[C---:B------:R-:W-:Y:S01]  /*3490*/  ISETP.LT.U32.AND P0, PT, R43.reuse, 0x100, !P0 ;  /* 0x000001002b00780c */ /* 0x040fe20004701070 */
[----:B------:R-:W-:Y:S01]  /*34a0*/  FMUL.FTZ R13, R16, R13 ;  /* 0x0000000d100d7220 */ /* 0x000fe20000410000 */
[----:B------:R-:W-:Y:S01]  /*34b0*/  ISETP.LT.U32.AND P5, PT, R43, 0x100, !P5 ;  /* 0x000001002b00780c */ /* 0x000fe20006fa1070 */
[----:B------:R-:W-:Y:S01]  /*34c0*/  FFMA.FTZ R6, R27, R8, R15 ;  /* 0x000000081b067223 */ /* 0x000fe2000001000f */
        /* <DEDUP_REMOVED lines=12> */
.L_x_3091:
        /* <DEDUP_REMOVED lines=13> */
.L_x_3093:
[----:B------:R-:W-:Y:S05]  /*3660*/  BSYNC B0 ;  /* 0x0000000000007941 */ /* 0x000fea0003800000 */
.L_x_3092:
        /* <DEDUP_REMOVED lines=13> */
.L_x_3094:
        /* <DEDUP_REMOVED lines=13> */
.L_x_3096:
[----:B------:R-:W-:Y:S05]  /*3810*/  BSYNC B0 ;  /* 0x0000000000007941 */ /* 0x000fea0003800000 */
.L_x_3095:
[----:B------:R-:W-:Y:S02]  /*3820*/  UIADD3 UR13, UR11, UR13, URZ ;  /* 0x0000000d0b0d7290 */ /* 0x000fe4000fffe03f */
[----:B------:R-:W-:Y:S02]  /*3830*/  UIADD3 UR4, UR4, 0x1, URZ ;  /* 0x0000000104047890 */ /* 0x000fe4000fffe03f */
[----:B------:R-:W-:-:S06]  /*3840*/  UISETP.GE.AND UP0, UPT, UR13, UR5, UPT ;  /* 0x000000050d00728c */ /* 0x000fcc000bf06270 */
[----:B------:R-:W-:-:S13]  /*3850*/  PLOP3.LUT P0, PT, PT, PT, UP0, 0x80, 0x0 ;  /* 0x000000000000781c */ /* 0x000fda0003f0f008 */
[----:B------:R-:W-:Y:S05]  /*3860*/  @!P0 BRA `(.L_x_3097) ;  /* 0xffffffc800b08947 */ /* 0x000fea000383ffff */
[----:B------:R-:W-:Y:S05]  /*3870*/  EXIT ;  /* 0x000000000000794d */ /* 0x000fea0003800000 */
.L_x_3098:
        /* <DEDUP_REMOVED lines=16> */
.L_x_3362:


//--------------------- .text._Z35group_norm_nhwc_fwd_one_pass_kernelI11Fp32IOBf16WLi512ELi16ELi256EEv26Group_norm_nhwc_fwd_params --------------------------
	.section	.text._Z35group_norm_nhwc_fwd_one_pass_kernelI11Fp32IOBf16WLi512ELi16ELi256EEv26Group_norm_nhwc_fwd_params,"ax",@progbits
	.align	128
        .global         _Z35group_norm_nhwc_fwd_one_pass_kernelI11Fp32IOBf16WLi512ELi16ELi256EEv26Group_norm_nhwc_fwd_params
        .type           _Z35group_norm_nhwc_fwd_one_pass_kernelI11Fp32IOBf16WLi512ELi16ELi256EEv26Group_norm_nhwc_fwd_params,@function
        .size           _Z35group_norm_nhwc_fwd_one_pass_kernelI11Fp32IOBf16WLi512ELi16ELi256EEv26Group_norm_nhwc_fwd_params,(.L_x_3363 - _Z35group_norm_nhwc_fwd_one_pass_kernelI11Fp32IOBf16WLi512ELi16ELi256EEv26Group_norm_nhwc_fwd_params)
        .other          _Z35group_norm_nhwc_fwd_one_pass_kernelI11Fp32IOBf16WLi512ELi16ELi256EEv26Group_norm_nhwc_fwd_params,@"STO_CUDA_ENTRY STV_DEFAULT"
_Z35group_norm_nhwc_fwd_one_pass_kernelI11Fp32IOBf16WLi512ELi16ELi256EEv26Group_norm_nhwc_fwd_params:
.text._Z35group_norm_nhwc_fwd_one_pass_kernelI11Fp32IOBf16WLi512ELi16ELi256EEv26Group_norm_nhwc_fwd_params:
        /* <DEDUP_REMOVED lines=12> */
.L_x_3156:
[----:B012---:R-:W2:Y:S01]  /*00c0*/  LDC R10, c[0x0][0x288] ;  /* 0x0000a200ff0a7b82 */ /* 0x007ea20000000800 */
        /* <DEDUP_REMOVED lines=34> */
[----:B------:R-:W-:-:S02]  /*02f0*/  IADD3 R21, R5, 0x1c0, RZ ;  /* 0x000001c005157810 */ /* 0x000fc40007ffe0ff */
        /* <DEDUP_REMOVED lines=434> */
.L_x_3100:
[----:B------:R-:W-:Y:S05]  /*1e20*/  BSYNC B0 ;  /* 0x0000000000007941 */ /* 0x000fea0003800000 */
.L_x_3099:
        /* <DEDUP_REMOVED lines=28> */
.L_x_3103:
[----:B-1----:R-:W2:Y:S04]  /*1ff0*/  LDG.E.STRONG.GPU R24, desc[UR8][R20.64] ;  /* 0x0000000814187981 */ /* 0x002ea8000c1ef900 */
[----:B--2---:R-:W-:Y:S01]  /*2000*/  CCTL.IVALL ;  /* 0x00000000ff00798f */ /* 0x004fe20002000000 */
[----:B------:R-:W-:Y:S05]  /*2010*/  YIELD ;  /* 0x0000000000007946 */ /* 0x000fea0003800000 */
[----:B------:R-:W-:-:S13]  /*2020*/  ISETP.NE.AND P6, PT, R24, R23, PT ;  /* 0x000000171800720c */ /* 0x000fda0003fc5270 */
[----:B------:R-:W-:Y:S05]  /*2030*/  @P6 BRA `(.L_x_3103) ;  /* 0xfffffffc00ec6947 */ /* 0x000fea000383ffff */
.L_x_3102:
        /* <DEDUP_REMOVED lines=12> */
.L_x_3105:
        /* <DEDUP_REMOVED lines=64> */
.L_x_3104:
        /* <DEDUP_REMOVED lines=18> */
.L_x_3107:
[----:B------:R-:W-:Y:S05]  /*2620*/  BSYNC B0 ;  /* 0x0000000000007941 */ /* 0x000fea0003800000 */
.L_x_3106:
        /* <DEDUP_REMOVED lines=33> */
.L_x_3101:
        /* <DEDUP_REMOVED lines=20> */
[----:B------:R-:W-:Y:S01]  /*2980*/  @!P5 STS.64 [UR6+0x50], R60 ;  /* 0x0000503cff00d988 */ /* 0x000fe20008000a06 */
[----:B------:R-:W-:-:S03]  /*2990*/  IADD3 R26, P5, R26, UR12, RZ ;  /* 0x0000000c1a1a7c10 */ /* 0x000fc6000ffbe0ff */
[----:B------:R0:W-:Y:S01]  /*29a0*/  @!P6 STG.E.64 desc[UR8][R66.64], R20 ;  /* 0x000000144200e986 */ /* 0x0001e2000c101b08 */
[----:B------:R-:W-:Y:S01]  /*29b0*/  IADD3.X R27, R27, UR13, RZ, P5, !PT ;  /* 0x0000000d1b1b7c10 */ /* 0x000fe2000affe4ff */
[----:B------:R-:W-:Y:S08]  /*29c0*/  BAR.SYNC.DEFER_BLOCKING 0x0 ;  /* 0x0000000000007b1d */ /* 0x000ff00000010000 */
[----:B0-----:R-:W0:Y:S01]  /*29d0*/  LDC R66, c[0x0][0x294] ;  /* 0x0000a500ff427b82 */ /* 0x001e220000000800 */
[----:B------:R-:W1:Y:S04]  /*29e0*/  LDS.64 R22, [UR6+0x50] ;  /* 0x00005006ff167984 */ /* 0x000e680008000a00 */
[----:B------:R-:W2:Y:S04]  /*29f0*/  LDG.E.U16 R61, desc[UR8][R24.64+0x2] ;  /* 0x00000208183d7981 */ /* 0x000ea8000c1e1500 */
[----:B------:R-:W3:Y:S04]  /*2a00*/  LDG.E.U16 R20, desc[UR8][R26.64] ;  /* 0x000000081a147981 */ /* 0x000ee8000c1e1500 */
[----:B------:R-:W4:Y:S01]  /*2a10*/  LDG.E.U16 R21, desc[UR8][R26.64+0x2] ;  /* 0x000002081a157981 */ /* 0x000f22000c1e1500 */
[----:B-1----:R-:W-:-:S04]  /*2a20*/  FMUL.FTZ R22, R22, UR7 ;  /* 0x0000000716167c20 */ /* 0x002fc80008410000 */
[----:B------:R-:W-:-:S04]  /*2a30*/  FMUL.FTZ R60, R22, R22 ;  /* 0x00000016163c7220 */ /* 0x000fc80000410000 */
[----:B------:R-:W-:-:S05]  /*2a40*/  FFMA.FTZ R23, R23, UR7, -R60 ;  /* 0x0000000717177c23 */ /* 0x000fca000801083c */
[----:B------:R-:W-:-:S13]  /*2a50*/  FSETP.GTU.FTZ.AND P5, PT, R23, RZ, PT ;  /* 0x000000ff1700720b */ /* 0x000fda0003fbc000 */
[----:B------:R-:W1:Y:S02]  /*2a60*/  @P5 LDC R60, c[0x0][0x238] ;  /* 0x00008e00ff3c5b82 */ /* 0x000e640000000800 */
[----:B-1----:R-:W-:Y:S01]  /*2a70*/  @P5 FADD.FTZ R67, R23, R60 ;  /* 0x0000003c17435221 */ /* 0x002fe20000010000 */
[----:B------:R-:W-:Y:S01]  /*2a80*/  HFMA2.MMA R23, -RZ, RZ, 1.875, 0 ;  /* 0x3f800000ff177435 */ /* 0x000fe200000001ff */
[----:B------:R-:W5:Y:S01]  /*2a90*/  LDG.E.U16 R60, desc[UR8][R24.64] ;  /* 0x00000008183c7981 */ /* 0x000f62000c1e1500 */
[----:B------:R-:W-:-:S08]  /*2aa0*/  ISETP.NE.AND P6, PT, RZ, UR10, PT ;  /* 0x0000000aff007c0c */ /* 0x000fd0000bfc5270 */
[----:B------:R-:W1:Y:S01]  /*2ab0*/  @P5 MUFU.RSQ R23, R67 ;  /* 0x0000004300175308 */ /* 0x000e620000001400 */
[C---:B------:R-:W-:Y:S01]  /*2ac0*/  FADD.FTZ R68, -R22.reuse, R48 ;  /* 0x0000003016447221 */ /* 0x040fe20000010100 */
[C---:B------:R-:W-:Y:S01]  /*2ad0*/  FADD.FTZ R70, -R22.reuse, R49 ;  /* 0x0000003116467221 */ /* 0x040fe20000010100 */
[----:B------:R-:W-:-:S03]  /*2ae0*/  FADD.FTZ R46, -R22, R46 ;  /* 0x0000002e162e7221 */ /* 0x000fc60000010100 */
[-C--:B-1----:R-:W-:Y:S01]  /*2af0*/  FMUL.FTZ R70, R70, R23.reuse ;  /* 0x0000001746467220 */ /* 0x082fe20000410000 */
[----:B--2---:R-:W-:Y:S02]  /*2b00*/  SHF.L.U32 R61, R61, 0x10, RZ ;  /* 0x000000103d3d7819 */ /* 0x004fe400000006ff */
[----:B---3--:R-:W-:Y:S01]  /*2b10*/  SHF.L.U32 R49, R20, 0x10, RZ ;  /* 0x0000001014317819 */ /* 0x008fe200000006ff */
[----:B------:R-:W-:Y:S01]  /*2b20*/  FMUL.FTZ R20, R68, R23 ;  /* 0x0000001744147220 */ /* 0x000fe20000410000 */
[----:B----4-:R-:W-:Y:S01]  /*2b30*/  SHF.L.U32 R48, R21, 0x10, RZ ;  /* 0x0000001015307819 */ /* 0x010fe200000006ff */
[----:B------:R-:W-:-:S04]  /*2b40*/  FADD.FTZ R68, -R22, R47 ;  /* 0x0000002f16447221 */ /* 0x000fc80000010100 */
[----:B------:R-:W-:Y:S01]  /*2b50*/  FFMA.FTZ R21, R61, R70, R48 ;  /* 0x000000463d157223 */ /* 0x000fe20000010030 */
[----:B-----5:R-:W-:-:S05]  /*2b60*/  SHF.L.U32 R60, R60, 0x10, RZ ;  /* 0x000000103c3c7819 */ /* 0x020fca00000006ff */
        /* <DEDUP_REMOVED lines=12> */
.L_x_3108:
        /* <DEDUP_REMOVED lines=13> */
.L_x_3110:
[----:B------:R-:W-:Y:S05]  /*2d00*/  BSYNC B0 ;  /* 0x0000000000007941 */ /* 0x000fea0003800000 */
.L_x_3109:
        /* <DEDUP_REMOVED lines=17> */
.L_x_3111:
        /* <DEDUP_REMOVED lines=13> */
.L_x_3113:
[----:B------:R-:W-:Y:S05]  /*2ef0*/  BSYNC B0 ;  /* 0x0000000000007941 */ /* 0x000fea0003800000 */
.L_x_3112:
[-C--:B------:R-:W-:Y:S01]  /*2f00*/  FMUL.FTZ R44, R44, R23.reuse ;  /* 0x000000172c2c7220 */ /* 0x080fe20000410000 */
[----:B------:R-:W-:Y:S01]  /*2f10*/  FMUL.FTZ R26, R26, R23 ;  /* 0x000000171a1a7220 */ /* 0x000fe20000410000 */
[C---:B------:R-:W-:Y:S01]  /*2f20*/  FADD.FTZ R42, -R22.reuse, R42 ;  /* 0x0000002a162a7221 */ /* 0x040fe20000010100 */
[----:B------:R-:W-:Y:S01]  /*2f30*/  FADD.FTZ R46, -R22, R43 ;  /* 0x0000002b162e7221 */ /* 0x000fe20000010100 */
        /* <DEDUP_REMOVED lines=13> */
.L_x_3114:
        /* <DEDUP_REMOVED lines=16> */
.L_x_3116:
[----:B------:R-:W-:Y:S05]  /*3110*/  BSYNC B0 ;  /* 0x0000000000007941 */ /* 0x000fea0003800000 */
.L_x_3115:
        /* <DEDUP_REMOVED lines=17> */
.L_x_3117:
        /* <DEDUP_REMOVED lines=16> */
.L_x_3119:
[----:B------:R-:W-:Y:S05]  /*3330*/  BSYNC B0 ;  /* 0x0000000000007941 */ /* 0x000fea0003800000 */
.L_x_3118:
        /* <DEDUP_REMOVED lines=17> */
.L_x_3120:
        /* <DEDUP_REMOVED lines=16> */
.L_x_3122:
[----:B------:R-:W-:Y:S05]  /*3550*/  BSYNC B0 ;  /* 0x0000000000007941 */ /* 0x000fea0003800000 */
.L_x_3121:
        /* <DEDUP_REMOVED lines=17> */
.L_x_3123:
        /* <DEDUP_REMOVED lines=16> */
.L_x_3125:
[----:B------:R-:W-:Y:S05]  /*3770*/  BSYNC B0 ;  /* 0x0000000000007941 */ /* 0x000fea0003800000 */
.L_x_3124:
        /* <DEDUP_REMOVED lines=17> */
.L_x_3126:
        /* <DEDUP_REMOVED lines=16> */
.L_x_3128:
[----:B------:R-:W-:Y:S05]  /*3990*/  BSYNC B0 ;  /* 0x0000000000007941 */ /* 0x000fea0003800000 */
.L_x_3127:
        /* <DEDUP_REMOVED lines=17> */
.L_x_3129:
        /* <DEDUP_REMOVED lines=16> */
.L_x_3131:
[----:B------:R-:W-:Y:S05]  /*3bb0*/  BSYNC B0 ;  /* 0x0000000000007941 */ /* 0x000fea0003800000 */
.L_x_3130:
[-C--:B------:R-:W-:Y:S01]  /*3bc0*/  FMUL.FTZ R32, R32, R23.reuse ;  /* 0x0000001720207220 */ /* 0x080fe20000410000 */
[----:B------:R-:W-:Y:S01]  /*3bd0*/  FMUL.FTZ R26, R26, R23 ;  /* 0x000000171a1a7220 */ /* 0x000fe20000410000 */
[C---:B------:R-:W-:Y:S01]  /*3be0*/  FADD.FTZ R30, -R22.reuse, R30 ;  /* 0x0000001e161e7221 */ /* 0x040fe20000010100 */
[----:B------:R-:W-:Y:S01]  /*3bf0*/  FADD.FTZ R24, -R22, R31 ;  /* 0x0000001f16187221 */ /* 0x000fe20000010100 */
[----:B------:R-:W-:Y:S01]  /*3c00*/  SHF.R.U32.HI R25, RZ, 0x3, R0 ;  /* 0x00000003ff197819 */ /* 0x000fe20000011600 */
        /* <DEDUP_REMOVED lines=13> */
.L_x_3132:
        /* <DEDUP_REMOVED lines=16> */
.L_x_3134:
[----:B------:R-:W-:Y:S05]  /*3de0*/  BSYNC B0 ;  /* 0x0000000000007941 */ /* 0x000fea0003800000 */
.L_x_3133:
[-C--:B------:R-:W-:Y:S01]  /*3df0*/  FMUL.FTZ R30, R30, R23.reuse ;  /* 0x000000171e1e7220 */ /* 0x080fe20000410000 */
[----:B------:R-:W-:Y:S01]  /*3e00*/  FMUL.FTZ R24, R24, R23 ;  /* 0x0000001718187220 */ /* 0x000fe20000410000 */
[----:B------:R-:W-:Y:S02]  /*3e10*/  IMAD R25, R66, UR5, R25 ;  /* 0x0000000542197c24 */ /* 0x000fe4000f8e0219 */
        /* <DEDUP_REMOVED lines=14> */
.L_x_3135:
        /* <DEDUP_REMOVED lines=16> */
.L_x_3137:
[----:B------:R-:W-:Y:S05]  /*4000*/  BSYNC B0 ;  /* 0x0000000000007941 */ /* 0x000fea0003800000 */
.L_x_3136:
[C---:B------:R-:W-:Y:S01]  /*4010*/  IADD3 R14, R25.reuse, 0x1a0, RZ ;  /* 0x000001a0190e7810 */ /* 0x040fe20007ffe0ff */
[----:B------:R-:W-:Y:S01]  /*4020*/  ULDC.64 UR6, c[0x0][0x278] ;  /* 0x00009e0000067ab9 */ /* 0x000fe20000000a00 */
[C---:B0-----:R-:W-:Y:S01]  /*4030*/  IADD3 R7, R25.reuse, 0x1c0, RZ ;  /* 0x000001c019077810 */ /* 0x041fe20007ffe0ff */
[C---:B------:R-:W-:Y:S01]  /*4040*/  FADD.FTZ R24, -R22.reuse, R17 ;  /* 0x0000001116187221 */ /* 0x040fe20000010100 */
[----:B------:R-:W-:Y:S01]  /*4050*/  IADD3 R6, R25, 0x1e0, RZ ;  /* 0x000001e019067810 */ /* 0x000fe20007ffe0ff */
[----:B------:R-:W-:Y:S01]  /*4060*/  FADD.FTZ R12, -R22, R29 ;  /* 0x0000001d160c7221 */ /* 0x000fe20000010100 */
[----:B------:R-:W-:Y:S01]  /*4070*/  ISETP.GE.U32.AND P5, PT, R14, UR6, PT ;  /* 0x000000060e007c0c */ /* 0x000fe2000bfa6070 */
[C---:B------:R-:W-:Y:S01]  /*4080*/  FADD.FTZ R18, -R22.reuse, R18 ;  /* 0x0000001216127221 */ /* 0x040fe20000010100 */
[----:B------:R-:W-:Y:S01]  /*4090*/  ISETP.GE.U32.AND P2, PT, R7, UR6, PT ;  /* 0x0000000607007c0c */ /* 0x000fe2000bf46070 */
[----:B------:R-:W-:Y:S01]  /*40a0*/  FADD.FTZ R20, -R22, R19 ;  /* 0x0000001316147221 */ /* 0x000fe20000010100 */
[----:B------:R-:W-:Y:S01]  /*40b0*/  ISETP.GE.U32.AND P3, PT, R6, UR6, PT ;  /* 0x0000000606007c0c */ /* 0x000fe2000bf66070 */
[C---:B------:R-:W-:Y:S01]  /*40c0*/  FADD.FTZ R16, -R22.reuse, R16 ;  /* 0x0000001016107221 */ /* 0x040fe20000010100 */
[----:B------:R-:W-:Y:S01]  /*40d0*/  SHF.R.S32.HI R17, RZ, 0x1f, R14 ;  /* 0x0000001fff117819 */ /* 0x000fe2000001140e */
[C---:B------:R-:W-:Y:S01]  /*40e0*/  FADD.FTZ R54, -R22.reuse, R54 ;  /* 0x0000003616367221 */ /* 0x040fe20000010100 */
[----:B------:R-:W-:Y:S01]  /*40f0*/  SHF.R.S32.HI R15, RZ, 0x1f, R7 ;  /* 0x0000001fff0f7819 */ /* 0x000fe20000011407 */
[C---:B------:R-:W-:Y:S01]  /*4100*/  FADD.FTZ R26, -R22.reuse, R55 ;  /* 0x00000037161a7221 */ /* 0x040fe20000010100 */
[----:B------:R-:W-:Y:S01]  /*4110*/  SHF.R.S32.HI R9, RZ, 0x1f, R6 ;  /* 0x0000001fff097819 */ /* 0x000fe20000011406 */
[C---:B------:R-:W-:Y:S01]  /*4120*/  FADD.FTZ R52, -R22.reuse, R52 ;  /* 0x0000003416347221 */ /* 0x040fe20000010100 */
[C---:B------:R-:W-:Y:S01]  /*4130*/  FADD.FTZ R30, -R22.reuse, R53 ;  /* 0x00000035161e7221 */ /* 0x040fe20000010100 */
[C---:B------:R-:W-:Y:S01]  /*4140*/  FADD.FTZ R50, -R22.reuse, R50 ;  /* 0x0000003216327221 */ /* 0x040fe20000010100 */
[----:B------:R-:W-:Y:S01]  /*4150*/  ISETP.GE.AND.EX P5, PT, R17, UR7, PT, P5 ;  /* 0x0000000711007c0c */ /* 0x000fe2000bfa6350 */
[----:B------:R-:W-:Y:S01]  /*4160*/  FADD.FTZ R34, -R22, R51 ;  /* 0x0000003316227221 */ /* 0x000fe20000010100 */
[----:B------:R-:W-:Y:S01]  /*4170*/  ISETP.GE.AND.EX P2, PT, R15, UR7, PT, P2 ;  /* 0x000000070f007c0c */ /* 0x000fe2000bf46320 */
[-C--:B------:R-:W-:Y:S01]  /*4180*/  FMUL.FTZ R28, R28, R23.reuse ;  /* 0x000000171c1c7220 */ /* 0x080fe20000410000 */
[----:B------:R-:W-:Y:S01]  /*4190*/  ISETP.GE.AND.EX P3, PT, R9, UR7, PT, P3 ;  /* 0x0000000709007c0c */ /* 0x000fe2000bf66330 */
[-C--:B------:R-:W-:Y:S01]  /*41a0*/  FMUL.FTZ R13, R12, R23.reuse ;  /* 0x000000170c0d7220 */ /* 0x080fe20000410000 */
        /* <DEDUP_REMOVED lines=9> */
[----:B------:R-:W-:Y:S01]  /*4240*/  ISETP.GT.U32.OR P5, PT, R0, 0xff, P5 ;  /* 0x000000ff0000780c */ /* 0x000fe20002fa4470 */
[----:B------:R-:W-:Y:S01]  /*4250*/  FMUL.FTZ R23, R34, R23 ;  /* 0x0000001722177220 */ /* 0x000fe20000410000 */
[----:B------:R-:W-:Y:S01]  /*4260*/  ISETP.GT.U32.OR P2, PT, R0, 0xff, P2 ;  /* 0x000000ff0000780c */ /* 0x000fe20001744470 */
[----:B------:R-:W-:Y:S01]  /*4270*/  FFMA.FTZ R12, R60, R28, R49 ;  /* 0x0000001c3c0c7223 */ /* 0x000fe20000010031 */
[----:B------:R-:W-:Y:S01]  /*4280*/  ISETP.GT.U32.OR P3, PT, R0, 0xff, P3 ;  /* 0x000000ff0000780c */ /* 0x000fe20001f64470 */
[----:B------:R-:W-:Y:S01]  /*4290*/  FFMA.FTZ R13, R61, R13, R48 ;  /* 0x0000000d3d0d7223 */ /* 0x000fe20000010030 */
[----:B------:R-:W-:Y:S11]  /*42a0*/  @!P6 BRA `(.L_x_3138) ;  /* 0x000000000028e947 */ /* 0x000ff60003800000 */
        /* <DEDUP_REMOVED lines=10> */
.L_x_3138:
        /* <DEDUP_REMOVED lines=15> */
.L_x_3140:
[----:B------:R-:W-:Y:S05]  /*4440*/  BSYNC B0 ;  /* 0x0000000000007941 */ /* 0x000fea0003800000 */
.L_x_3139:
        /* <DEDUP_REMOVED lines=13> */
.L_x_3141:
        /* <DEDUP_REMOVED lines=13> */
.L_x_3143:
[----:B------:R-:W-:Y:S05]  /*45f0*/  BSYNC B0 ;  /* 0x0000000000007941 */ /* 0x000fea0003800000 */
.L_x_3142:
        /* <DEDUP_REMOVED lines=13> */
.L_x_3144:
[----:B------:R-:W-:Y:S04]  /*46d0*/  BSSY B0, `(.L_x_3145) ;  /* 0x000000e000007945 */ /* 0x000fe80003800000 */
[----:B------:R-:W-:Y:S05]  /*46e0*/  @P0 BRA `(.L_x_3146) ;  /* 0x0000000000300947 */ /* 0x000fea0003800000 */
[----:B------:R-:W-:Y:S01]  /*46f0*/  SHF.R.S32.HI R5, RZ, 0x1f, R10 ;  /* 0x0000001fff057819 */ /* 0x000fe2000001140a */
[----:B------:R-:W-:Y:S01]  /*4700*/  ULDC.64 UR6, c[0x0][0x270] ;  /* 0x00009c0000067ab9 */ /* 0x000fe20000000a00 */
[----:B------:R-:W-:Y:S02]  /*4710*/  MOV R24, R64 ;  /* 0x0000004000187202 */ /* 0x000fe40000000f00 */
        /* <DEDUP_REMOVED lines=9> */
.L_x_3146:
[----:B------:R-:W-:Y:S05]  /*47b0*/  BSYNC B0 ;  /* 0x0000000000007941 */ /* 0x000fea0003800000 */
.L_x_3145:
        /* <DEDUP_REMOVED lines=13> */
.L_x_3147:
        /* <DEDUP_REMOVED lines=13> */
.L_x_3149:
[----:B------:R-:W-:Y:S05]  /*4960*/  BSYNC B0 ;  /* 0x0000000000007941 */ /* 0x000fea0003800000 */
.L_x_3148:
        /* <DEDUP_REMOVED lines=13> */
.L_x_3150:
[----:B------:R-:W-:Y:S04]  /*4a40*/  BSSY B0, `(.L_x_3151) ;  /* 0x000000d000007945 */ /* 0x000fe80003800000 */
[----:B------:R-:W-:Y:S05]  /*4a50*/  @P2 BRA `(.L_x_3152) ;  /* 0x00000000002c2947 */ /* 0x000fea0003800000 */
[----:B------:R-:W-:Y:S01]  /*4a60*/  ULDC.64 UR6, c[0x0][0x270] ;  /* 0x00009c0000067ab9 */ /* 0x000fe20000000a00 */
[----:B01----:R-:W-:Y:S01]  /*4a70*/  MOV R10, R64 ;  /* 0x00000040000a7202 */ /* 0x003fe20000000f00 */
[----:B------:R-:W-:Y:S01]  /*4a80*/  IMAD R8, R15, UR6, RZ ;  /* 0x000000060f087c24 */ /* 0x000fe2000f8e02ff */
[----:B------:R-:W-:-:S03]  /*4a90*/  MOV R11, R57 ;  /* 0x00000039000b7202 */ /* 0x000fc60000000f00 */
[----:B------:R-:W-:-:S04]  /*4aa0*/  IMAD.WIDE.U32 R12, R7, UR6, R10 ;  /* 0x00000006070c7c25 */ /* 0x000fc8000f8e000a */
[----:B------:R-:W-:Y:S01]  /*4ab0*/  IMAD R7, R7, UR7, R8 ;  /* 0x0000000707077c24 */ /* 0x000fe2000f8e0208 */
[----:B------:R-:W-:Y:S02]  /*4ac0*/  ULDC.64 UR6, c[0x0][0x210] ;  /* 0x0000840000067ab9 */ /* 0x000fe40000000a00 */
[----:B------:R-:W-:Y:S02]  /*4ad0*/  LEA R10, P0, R12, UR6, 0x2 ;  /* 0x000000060c0a7c11 */ /* 0x000fe4000f8010ff */
[----:B------:R-:W-:-:S04]  /*4ae0*/  IADD3 R7, R13, R7, RZ ;  /* 0x000000070d077210 */ /* 0x000fc80007ffe0ff */
[----:B------:R-:W-:-:S05]  /*4af0*/  LEA.HI.X R11, R12, UR7, R7, 0x2, P0 ;  /* 0x000000070c0b7c11 */ /* 0x000fca00080f1407 */
[----:B------:R2:W-:Y:S02]  /*4b00*/  STG.E.64 desc[UR8][R10.64], R18 ;  /* 0x000000120a007986 */ /* 0x0005e4000c101b08 */
.L_x_3152:
[----:B------:R-:W-:Y:S05]  /*4b10*/  BSYNC B0 ;  /* 0x0000000000007941 */ /* 0x000fea0003800000 */
.L_x_3151:
[----:B------:R-:W-:Y:S01]  /*4b20*/  FFMA.FTZ R60, R60, R16, R49 ;  /* 0x000000103c3c7223 */ /* 0x000fe20000010031 */
[----:B------:R-:W-:Y:S01]  /*4b30*/  FFMA.FTZ R61, R61, R23, R48 ;  /* 0x000000173d3d7223 */ /* 0x000fe20000010030 */
[----:B------:R-:W-:Y:S06]  /*4b40*/  @!P6 BRA `(.L_x_3153) ;  /* 0x000000000028e947 */ /* 0x000fec0003800000 */
[----:B------:R-:W-:Y:S01]  /*4b50*/  FMUL.FTZ R5, R60, -1.4426950216293334961 ;  /* 0xbfb8aa3b3c057820 */ /* 0x000fe20000410000 */
        /* <DEDUP_REMOVED lines=9> */
.L_x_3153:
        /* <DEDUP_REMOVED lines=12> */
.L_x_3155:
[----:B------:R-:W-:Y:S05]  /*4cb0*/  BSYNC B0 ;  /* 0x0000000000007941 */ /* 0x000fea0003800000 */
.L_x_3154:
[----:B---3--:R-:W3:Y:S01]  /*4cc0*/  LDC R6, c[0x0][0x10] ;  /* 0x00000400ff067b82 */ /* 0x008ee20000000800 */
[----:B------:R-:W-:Y:S02]  /*4cd0*/  IADD3 R4, R4, 0x1, RZ ;  /* 0x0000000104047810 */ /* 0x000fe40007ffe0ff */
[----:B---3--:R-:W-:-:S04]  /*4ce0*/  IADD3 R3, R6, R3, RZ ;  /* 0x0000000306037210 */ /* 0x008fc80007ffe0ff */
[----:B------:R-:W-:-:S13]  /*4cf0*/  ISETP.GE.AND P0, PT, R3, UR4, PT ;  /* 0x0000000403007c0c */ /* 0x000fda000bf06270 */
[----:B------:R-:W-:Y:S05]  /*4d00*/  @!P0 BRA `(.L_x_3156) ;  /* 0xffffffb000ec8947 */ /* 0x000fea000383ffff */
[----:B------:R-:W-:Y:S05]  /*4d10*/  EXIT ;  /* 0x000000000000794d */ /* 0x000fea0003800000 */
.L_x_3157:
        /* <DEDUP_REMOVED lines=14> */
.L_x_3363:


//--------------------- .text._Z35group_norm_nhwc_fwd_one_pass_kernelI11Fp32IOFp16WLi64ELi16ELi256EEv26Group_norm_nhwc_fwd_params --------------------------
	.section	.text._Z35group_norm_nhwc_fwd_one_pass_kernelI11Fp32IOFp16WLi64ELi16ELi256EEv26Group_norm_nhwc_fwd_params,"ax",@progbits
	.align	128
        .global         _Z35group_norm_nhwc_fwd_one_pass_kernelI11Fp32IOFp16WLi64ELi16ELi256EEv26Group_norm_nhwc_fwd_params
        .type           _Z35group_norm_nhwc_fwd_one_pass_kernelI11Fp32IOFp16WLi64ELi16ELi256EEv26Group_norm_nhwc_fwd_params,@function
        .size           _Z35group_norm_nhwc_fwd_one_pass_kernelI11Fp32IOFp16WLi64ELi16ELi256EEv26Group_norm_nhwc_fwd_params,(.L_x_3364 - _Z35group_norm_nhwc_fwd_one_pass_kernelI11Fp32IOFp16WLi64ELi16ELi256EEv26Group_norm_nhwc_fwd_params)
        .other          _Z35group_norm_nhwc_fwd_one_pass_kernelI11Fp32IOFp16WLi64ELi16ELi256EEv26Group_norm_nhwc_fwd_params,@"STO_CUDA_ENTRY STV_DEFAULT"
_Z35group_norm_nhwc_fwd_one_pass_kernelI11Fp32IOFp16WLi64ELi16ELi256EEv26Group_norm_nhwc_fwd_params:
.text._Z35group_norm_nhwc_fwd_one_pass_kernelI11Fp32IOFp16WLi64ELi16ELi256EEv26Group_norm_nhwc_fwd_params:
        /* <DEDUP_REMOVED lines=19> */
.L_x_3173:
        /* <DEDUP_REMOVED lines=139> */
.L_x_3159:
[----:B------:R-:W-:Y:S05]  /*09e0*/  BSYNC B0 ;  /* 0x0000000000007941 */ /* 0x000fea0003800000 */
.L_x_3158:
        /* <DEDUP_REMOVED lines=28> */
.L_x_3162:
[----:B-1----:R-:W2:Y:S04]  /*0bb0*/  LDG.E.STRONG.GPU R6, desc[UR8][R4.64] ;  /* 0x0000000804067981 */ /* 0x002ea8000c1ef900 */
[----:B--2---:R-:W-:Y:S01]  /*0bc0*/  CCTL.IVALL ;  /* 0x00000000ff00798f */ /* 0x004fe20002000000 */
[----:B------:R-:W-:Y:S05]  /*0bd0*/  YIELD ;  /* 0x0000000000007946 */ /* 0x000fea0003800000 */
[----:B------:R-:W-:-:S13]  /*0be0*/  ISETP.NE.AND P0, PT, R6, R9, PT ;  /* 0x000000090600720c */ /* 0x000fda0003f05270 */
[----:B------:R-:W-:Y:S05]  /*0bf0*/  @P0 BRA `(.L_x_3162) ;  /* 0xfffffffc00ec0947 */ /* 0x000fea000383ffff */
.L_x_3161:
        /* <DEDUP_REMOVED lines=12> */
.L_x_3164:
        /* <DEDUP_REMOVED lines=64> */
.L_x_3163:
        /* <DEDUP_REMOVED lines=19> */
.L_x_3166:
[----:B------:R-:W-:Y:S05]  /*11f0*/  BSYNC B0 ;  /* 0x0000000000007941 */ /* 0x000fea0003800000 */
.L_x_3165:
        /* <DEDUP_REMOVED lines=32> */
.L_x_3160:
        /* <DEDUP_REMOVED lines=59> */
[----:B--2---:R-:W-:Y:S02]  /*17b0*/  HADD2.F32 R13, -RZ, R13.H0_H0 ;  /* 0x2000000dff0d7230 */ /* 0x004fe40000004100 */
[----:B---3--:R-:W-:Y:S02]  /*17c0*/  HADD2.F32 R12, -RZ, R12.H0_H0 ;  /* 0x2000000cff0c7230 */ /* 0x008fe40000004100 */
[----:B----4-:R-:W-:Y:S02]  /*17d0*/  HADD2.F32 R14, -RZ, R14.H0_H0 ;  /* 0x2000000eff0e7230 */ /* 0x010fe40000004100 */
[----:B-----5:R-:W-:-:S03]  /*17e0*/  HADD2.F32 R15, -RZ, R15.H0_H0 ;  /* 0x2000000fff0f7230 */ /* 0x020fc60000004100 */
        /* <DEDUP_REMOVED lines=13> */
.L_x_3167:
        /* <DEDUP_REMOVED lines=13> */
.L_x_3169:
[----:B------:R-:W-:Y:S05]  /*1990*/  BSYNC B0 ;  /* 0x0000000000007941 */ /* 0x000fea0003800000 */
.L_x_3168:
        /* <DEDUP_REMOVED lines=13> */
.L_x_3170:
        /* <DEDUP_REMOVED lines=12> */
.L_x_3172:
[----:B------:R-:W-:Y:S05]  /*1b30*/  BSYNC B0 ;  /* 0x0000000000007941 */ /* 0x000fea0003800000 */
.L_x_3171:
[----:B01----:R-:W0:Y:S01]  /*1b40*/  LDC R4, c[0x0][0x10] ;  /* 0x00000400ff047b82 */ /* 0x003e220000000800 */
[----:B------:R-:W-:Y:S02]  /*1b50*/  IADD3 R2, R2, 0x1, RZ ;  /* 0x0000000102027810 */ /* 0x000fe40007ffe0ff */
[----:B0-----:R-:W-:-:S04]  /*1b60*/  IADD3 R3, R4, R3, RZ ;  /* 0x0000000304037210 */ /* 0x001fc80007ffe0ff */
[----:B------:R-:W-:-:S13]  /*1b70*/  ISETP.GE.AND P0, PT, R3, UR4, PT ;  /* 0x0000000403007c0c */ /* 0x000fda000bf06270 */
[----:B------:R-:W-:Y:S05]  /*1b80*/  @!P0 BRA `(.L_x_3173) ;  /* 0xffffffe400688947 */ /* 0x000fea000383ffff */
[----:B------:R-:W-:Y:S05]  /*1b90*/  EXIT ;  /* 0x000000000000794d */ /* 0x000fea0003800000 */
.L_x_3174:
        /* <DEDUP_REMOVED lines=14> */
.L_x_3364:


//--------------------- .text._Z35group_norm_nhwc_fwd_one_pass_kernelI11Fp32IOFp16WLi128ELi16ELi256EEv26Group_norm_nhwc_fwd_params --------------------------
	.section	.text._Z35group_norm_nhwc_fwd_one_pass_kernelI11Fp32IOFp16WLi128ELi16ELi256EEv26Group_norm_nhwc_fwd_params,"ax",@progbits
	.align	128
        .global         _Z35group_norm_nhwc_fwd_one_pass_kernelI11Fp32IOFp16WLi128ELi16ELi256EEv26Group_norm_nhwc_fwd_params
        .type           _Z35group_norm_nhwc_fwd_one_pass_kernelI11Fp32IOFp16WLi128ELi16ELi256EEv26Group_norm_nhwc_fwd_params,@function
        .size           _Z35group_norm_nhwc_fwd_one_pass_kernelI11Fp32IOFp16WLi128ELi16ELi256EEv26Group_norm_nhwc_fwd_params,(.L_x_3365 - _Z35group_norm_nhwc_fwd_one_pass_kernelI11Fp32IOFp16WLi128ELi16ELi256EEv26Group_norm_nhwc_fwd_params)
        .other          _Z35group_norm_nhwc_fwd_one_pass_kernelI11Fp32IOFp16WLi128ELi16ELi256EEv26Group_norm_nhwc_fwd_params,@"STO_CUDA_ENTRY STV_DEFAULT"
_Z35group_norm_nhwc_fwd_one_pass_kernelI11Fp32IOFp16WLi128ELi16ELi256EEv26Group_norm_nhwc_fwd_params:
.text._Z35group_norm_nhwc_fwd_one_pass_kernelI11Fp32IOFp16WLi128ELi16ELi256EEv26Group_norm_nhwc_fwd_params:
        /* <DEDUP_REMOVED lines=10> */
.L_x_3196:
        /* <DEDUP_REMOVED lines=187> */
.L_x_3176:
[----:B------:R-:W-:Y:S05]  /*0c50*/  BSYNC B0 ;  /* 0x0000000000007941 */ /* 0x000fea0003800000 */
.L_x_3175:
        /* <DEDUP_REMOVED lines=28> */
.L_x_3179:
[----:B-1----:R-:W2:Y:S04]  /*0e20*/  LDG.E.STRONG.GPU R9, desc[UR8][R10.64] ;  /* 0x000000080a097981 */ /* 0x002ea8000c1ef900 */
[----:B--2---:R-:W-:Y:S01]  /*0e30*/  CCTL.IVALL ;  /* 0x00000000ff00798f */ /* 0x004fe20002000000 */
[----:B------:R-:W-:Y:S05]  /*0e40*/  YIELD ;  /* 0x0000000000007946 */ /* 0x000fea0003800000 */
[----:B------:R-:W-:-:S13]  /*0e50*/  ISETP.NE.AND P0, PT, R9, R14, PT ;  /* 0x0000000e0900720c */ /* 0x000fda0003f05270 */
[----:B------:R-:W-:Y:S05]  /*0e60*/  @P0 BRA `(.L_x_3179) ;  /* 0xfffffffc00ec0947 */ /* 0x000fea000383ffff */
.L_x_3178:
        /* <DEDUP_REMOVED lines=13> */
.L_x_3181:
        /* <DEDUP_REMOVED lines=64> */
.L_x_3180:
        /* <DEDUP_REMOVED lines=19> */
.L_x_3183:
[----:B------:R-:W-:Y:S05]  /*1470*/  BSYNC B0 ;  /* 0x0000000000007941 */ /* 0x000fea0003800000 */
.L_x_3182:
        /* <DEDUP_REMOVED lines=32> */
.L_x_3177:
        /* <DEDUP_REMOVED lines=52> */
[----:B--2---:R-:W-:Y:S02]  /*19c0*/  HADD2.F32 R20, -RZ, R28.H0_H0 ;  /* 0x2000001cff147230 */ /* 0x004fe40000004100 */
[----:B---3--:R-:W-:Y:S02]  /*19d0*/  HADD2.F32 R19, -RZ, R29.H0_H0 ;  /* 0x2000001dff137230 */ /* 0x008fe40000004100 */
[----:B----4-:R-:W-:-:S02]  /*19e0*/  HADD2.F32 R21, -RZ, R15.H0_H0 ;  /* 0x2000000fff157230 */ /* 0x010fc40000004100 */
[----:B------:R-:W-:Y:S02]  /*19f0*/  HADD2.F32 R18, -RZ, R12.H0_H0 ;  /* 0x2000000cff127230 */ /* 0x000fe40000004100 */
[----:B------:R-:W-:-:S03]  /*1a00*/  FFMA.FTZ R12, R20, R16, R19 ;  /* 0x00000010140c7223 */ /* 0x000fc60000010013 */
        /* <DEDUP_REMOVED lines=12> */
.L_x_3184:
        /* <DEDUP_REMOVED lines=13> */
.L_x_3186:
[----:B------:R-:W-:Y:S05]  /*1ba0*/  BSYNC B0 ;  /* 0x0000000000007941 */ /* 0x000fea0003800000 */
.L_x_3185:
        /* <DEDUP_REMOVED lines=39> */
.L_x_3187:
        /* <DEDUP_REMOVED lines=13> */
.L_x_3189:
[----:B------:R-:W-:Y:S05]  /*1ef0*/  BSYNC B0 ;  /* 0x0000000000007941 */ /* 0x000fea0003800000 */
.L_x_3188:
        /* <DEDUP_REMOVED lines=13> */
.L_x_3190:
        /* <DEDUP_REMOVED lines=13> */
.L_x_3192:
[----:B------:R-:W-:Y:S05]  /*20a0*/  BSYNC B0 ;  /* 0x0000000000007941 */ /* 0x000fea0003800000 */
.L_x_3191:
        /* <DEDUP_REMOVED lines=13> */
.L_x_3193:
        /* <DEDUP_REMOVED lines=12> */
.L_x_3195:
[----:B------:R-:W-:Y:S05]  /*2240*/  BSYNC B0 ;  /* 0x0000000000007941 */ /* 0x000fea0003800000 */
.L_x_3194:
[----:B-1----:R-:W1:Y:S01]  /*2250*/  LDC R5, c[0x0][0x10] ;  /* 0x00000400ff057b82 */ /* 0x002e620000000800 */
[----:B------:R-:W-:Y:S02]  /*2260*/  IADD3 R0, R0, 0x1, RZ ;  /* 0x0000000100007810 */ /* 0x000fe40007ffe0ff */
[----:B-1----:R-:W-:-:S04]  /*2270*/  IADD3 R2, R5, R2, RZ ;  /* 0x0000000205027210 */ /* 0x002fc80007ffe0ff */
[----:B------:R-:W-:-:S13]  /*2280*/  ISETP.GE.AND P0, PT, R2, UR4, PT ;  /* 0x0000000402007c0c */ /* 0x000fda000bf06270 */
[----:B------:R-:W-:Y:S05]  /*2290*/  @!P0 BRA `(.L_x_3196) ;  /* 0xffffffdc00808947 */ /* 0x000fea000383ffff */
[----:B------:R-:W-:Y:S05]  /*22a0*/  EXIT ;  /* 0x000000000000794d */ /* 0x000fea0003800000 */
.L_x_3197:
        /* <DEDUP_REMOVED lines=13> */
.L_x_3365:


//--------------------- .text._Z35group_norm_nhwc_fwd_one_pass_kernelI11Fp32IOFp16WLi256ELi16ELi256EEv26Group_norm_nhwc_fwd_params --------------------------
	.section	.text._Z35group_norm_nhwc_fwd_one_pass_kernelI11Fp32IOFp16WLi256ELi16ELi256EEv26Group_norm_nhwc_fwd_params,"ax",@progbits
	.align	128
        .global         _Z35group_norm_nhwc_fwd_one_pass_kernelI11Fp32IOFp16WLi256ELi16ELi256EEv26Group_norm_nhwc_fwd_params
        .type           _Z35group_norm_nhwc_fwd_one_pass_kernelI11Fp32IOFp16WLi256ELi16ELi256EEv26Group_norm_nhwc_fwd_params,@function
        .size           _Z35group_norm_nhwc_fwd_one_pass_kernelI11Fp32IOFp16WLi256ELi16ELi256EEv26Group_norm_nhwc_fwd_params,(.L_x_3366 - _Z35group_norm_nhwc_fwd_one_pass_kernelI11Fp32IOFp16WLi256ELi16ELi256EEv26Group_norm_nhwc_fwd_params)
        .other          _Z35group_norm_nhwc_fwd_one_pass_kernelI11Fp32IOFp16WLi256ELi16ELi256EEv26Group_norm_nhwc_fwd_params,@"STO_CUDA_ENTRY STV_DEFAULT"
_Z35group_norm_nhwc_fwd_one_pass_kernelI11Fp32IOFp16WLi256ELi16ELi256EEv26Group_norm_nhwc_fwd_params:
.text._Z35group_norm_nhwc_fwd_one_pass_kernelI11Fp32IOFp16WLi256ELi16ELi256EEv26Group_norm_nhwc_fwd_params:
        /* <DEDUP_REMOVED lines=51> */
.L_x_3234:
        /* <DEDUP_REMOVED lines=246> */
.L_x_3199:
[----:B------:R-:W-:Y:S05]  /*1290*/  BSYNC B0 ;  /* 0x0000000000007941 */ /* 0x000fea0003800000 */
.L_x_3198:
        /* <DEDUP_REMOVED lines=31> */
.L_x_3202:
[----:B------:R-:W2:Y:S04]  /*1490*/  LDG.E.STRONG.GPU R18, desc[UR8][R14.64] ;  /* 0x000000080e127981 */ /* 0x000ea8000c1ef900 */
[----:B--2---:R-:W-:Y:S01]  /*14a0*/  CCTL.IVALL ;  /* 0x00000000ff00798f */ /* 0x004fe20002000000 */
[----:B------:R-:W-:Y:S05]  /*14b0*/  YIELD ;  /* 0x0000000000007946 */ /* 0x000fea0003800000 */
[----:B------:R-:W-:-:S13]  /*14c0*/  ISETP.NE.AND P0, PT, R18, R13, PT ;  /* 0x0000000d1200720c */ /* 0x000fda0003f05270 */
[----:B------:R-:W-:Y:S05]  /*14d0*/  @P0 BRA `(.L_x_3202) ;  /* 0xfffffffc00ec0947 */ /* 0x000fea000383ffff */
.L_x_3201:
        /* <DEDUP_REMOVED lines=17> */
.L_x_3206:
        /* <DEDUP_REMOVED lines=115> */
.L_x_3205:
        /* <DEDUP_REMOVED lines=61> */
.L_x_3207:
[----:B------:R-:W-:-:S13]  /*20f0*/  ISETP.NE.OR P0, PT, R13, RZ, P0 ;  /* 0x000000ff0d00720c */ /* 0x000fda0000705670 */
[----:B------:R-:W-:Y:S05]  /*2100*/  @!P0 BRA `(.L_x_3203) ;  /* 0x00000000007c8947 */ /* 0x000fea0003800000 */
.L_x_3204:
        /* <DEDUP_REMOVED lines=31> */
.L_x_3203:
        /* <DEDUP_REMOVED lines=11> */
.L_x_3209:
[----:B------:R-:W-:Y:S05]  /*23b0*/  BSYNC B0 ;  /* 0x0000000000007941 */ /* 0x000fea0003800000 */
.L_x_3208:
        /* <DEDUP_REMOVED lines=16> */
.L_x_3200:
        /* <DEDUP_REMOVED lines=43> */
[----:B------:R-:W-:Y:S01]  /*2770*/  FMUL.FTZ R35, R35, R13 ;  /* 0x0000000d23237220 */ /* 0x000fe20000410000 */
[----:B--2---:R-:W-:Y:S02]  /*2780*/  HADD2.F32 R15, -RZ, R16.H0_H0 ;  /* 0x20000010ff0f7230 */ /* 0x004fe40000004100 */
[----:B---3--:R-:W-:-:S02]  /*2790*/  HADD2.F32 R27, -RZ, R17.H0_H0 ;  /* 0x20000011ff1b7230 */ /* 0x008fc40000004100 */
[-C--:B------:R-:W-:Y:S01]  /*27a0*/  FMUL.FTZ R17, R34, R13.reuse ;  /* 0x0000000d22117220 */ /* 0x080fe20000410000 */
[----:B----4-:R-:W-:Y:S02]  /*27b0*/  HADD2.F32 R26, -RZ, R18.H0_H0 ;  /* 0x20000012ff1a7230 */ /* 0x010fe40000004100 */
[----:B------:R-:W-:Y:S02]  /*27c0*/  HADD2.F32 R14, -RZ, R14.H0_H0 ;  /* 0x2000000eff0e7230 */ /* 0x000fe40000004100 */
[----:B------:R-:W-:Y:S01]  /*27d0*/  FMUL.FTZ R34, R25, R13 ;  /* 0x0000000d19227220 */ /* 0x000fe20000410000 */
[----:B------:R-:W-:Y:S02]  /*27e0*/  FFMA.FTZ R16, R27, R19, R15 ;  /* 0x000000131b107223 */ /* 0x000fe4000001000f */
        /* <DEDUP_REMOVED lines=12> */
.L_x_3210:
        /* <DEDUP_REMOVED lines=14> */
.L_x_3212:
[----:B------:R-:W-:Y:S05]  /*2990*/  BSYNC B0 ;  /* 0x0000000000007941 */ /* 0x000fea0003800000 */
.L_x_3211:
        /* <DEDUP_REMOVED lines=15> */
.L_x_3213:
        /* <DEDUP_REMOVED lines=14> */
.L_x_3215:
[----:B------:R-:W-:Y:S05]  /*2b70*/  BSYNC B0 ;  /* 0x0000000000007941 */ /* 0x000fea0003800000 */
.L_x_3214:
        /* <DEDUP_REMOVED lines=21> */
.L_x_3216:
        /* <DEDUP_REMOVED lines=14> */
.L_x_3218:
[----:B------:R-:W-:Y:S05]  /*2db0*/  BSYNC B0 ;  /* 0x0000000000007941 */ /* 0x000fea0003800000 */
.L_x_3217:
        /* <DEDUP_REMOVED lines=13> */
.L_x_3219:
        /* <DEDUP_REMOVED lines=14> */
.L_x_3221:
[----:B------:R-:W-:Y:S05]  /*2f70*/  BSYNC B0 ;  /* 0x0000000000007941 */ /* 0x000fea0003800000 */
.L_x_3220:
        /* <DEDUP_REMOVED lines=24> */
.L_x_3222:
        /* <DEDUP_REMOVED lines=13> */
.L_x_3224:
[----:B------:R-:W-:Y:S05]  /*31d0*/  BSYNC B0 ;  /* 0x0000000000007941 */ /* 0x000fea0003800000 */
.L_x_3223:
        /* <DEDUP_REMOVED lines=18> */
.L_x_3225:
        /* <DEDUP_REMOVED lines=13> */
.L_x_3227:
[----:B------:R-:W-:Y:S05]  /*33d0*/  BSYNC B0 ;  /* 0x0000000000007941 */ /* 0x000fea0003800000 */
.L_x_3226:
        /* <DEDUP_REMOVED lines=27> */
.L_x_3228:
        /* <DEDUP_REMOVED lines=13> */
.L_x_3230:
[----:B------:R-:W-:Y:S05]  /*3660*/  BSYNC B0 ;  /* 0x0000000000007941 */ /* 0x000fea0003800000 */
.L_x_3229:
        /* <DEDUP_REMOVED lines=13> */
.L_x_3231:
        /* <DEDUP_REMOVED lines=13> */
.L_x_3233:
[----:B------:R-:W-:Y:S05]  /*3810*/  BSYNC B0 ;  /* 0x0000000000007941 */ /* 0x000fea0003800000 */
.L_x_3232:
[----:B------:R-:W-:Y:S02]  /*3820*/  UIADD3 UR13, UR11, UR13, URZ ;  /* 0x0000000d0b0d7290 */ /* 0x000fe4000fffe03f */
[----:B------:R-:W-:Y:S02]  /*3830*/  UIADD3 UR4, UR4, 0x1, URZ ;  /* 0x0000000104047890 */ /* 0x000fe4000fffe03f */
[----:B------:R-:W-:-:S06]  /*3840*/  UISETP.GE.AND UP0, UPT, UR13, UR5, UPT ;  /* 0x000000050d00728c */ /* 0x000fcc000bf06270 */
[----:B------:R-:W-:-:S13]  /*3850*/  PLOP3.LUT P0, PT, PT, PT, UP0, 0x80, 0x0 ;  /* 0x000000000000781c */ /* 0x000fda0003f0f008 */
[----:B------:R-:W-:Y:S05]  /*3860*/  @!P0 BRA `(.L_x_3234) ;  /* 0xffffffc800b08947 */ /* 0x000fea000383ffff */
[----:B------:R-:W-:Y:S05]  /*3870*/  EXIT ;  /* 0x000000000000794d */ /* 0x000fea0003800000 */
.L_x_3235:
        /* <DEDUP_REMOVED lines=16> */
.L_x_3366:


//--------------------- .text._Z35group_norm_nhwc_fwd_one_pass_kernelI11Fp32IOFp16WLi512ELi16ELi256EEv26Group_norm_nhwc_fwd_params --------------------------
	.section	.text._Z35group_norm_nhwc_fwd_one_pass_kernelI11Fp32IOFp16WLi512ELi16ELi256EEv26Group_norm_nhwc_fwd_params,"ax",@progbits
	.align	128
        .global         _Z35group_norm_nhwc_fwd_one_pass_kernelI11Fp32IOFp16WLi512ELi16ELi256EEv26Group_norm_nhwc_fwd_params
        .type           _Z35group_norm_nhwc_fwd_one_pass_kernelI11Fp32IOFp16WLi512ELi16ELi256EEv26Group_norm_nhwc_fwd_params,@function
        .size           _Z35group_norm_nhwc_fwd_one_pass_kernelI11Fp32IOFp16WLi512ELi16ELi256EEv26Group_norm_nhwc_fwd_params,(.L_x_3367 - _Z35group_norm_nhwc_fwd_one_pass_kernelI11Fp32IOFp16WLi512ELi16ELi256EEv26Group_norm_nhwc_fwd_params)
        .other          _Z35group_norm_nhwc_fwd_one_pass_kernelI11Fp32IOFp16WLi512ELi16ELi256EEv26Group_norm_nhwc_fwd_params,@"STO_CUDA_ENTRY STV_DEFAULT"
_Z35group_norm_nhwc_fwd_one_pass_kernelI11Fp32IOFp16WLi512ELi16ELi256EEv26Group_norm_nhwc_fwd_params:
.text._Z35group_norm_nhwc_fwd_one_pass_kernelI11Fp32IOFp16WLi512ELi16ELi256EEv26Group_norm_nhwc_fwd_params:
        /* <DEDUP_REMOVED lines=12> */
.L_x_3293:
        /* <DEDUP_REMOVED lines=470> */
.L_x_3237:
[----:B------:R-:W-:Y:S05]  /*1e20*/  BSYNC B0 ;  /* 0x0000000000007941 */ /* 0x000fea0003800000 */
.L_x_3236:
        /* <DEDUP_REMOVED lines=28> */
.L_x_3240:
[----:B-1----:R-:W2:Y:S04]  /*1ff0*/  LDG.E.STRONG.GPU R24, desc[UR8][R20.64] ;  /* 0x0000000814187981 */ /* 0x002ea8000c1ef900 */
[----:B--2---:R-:W-:Y:S01]  /*2000*/  CCTL.IVALL ;  /* 0x00000000ff00798f */ /* 0x004fe20002000000 */
[----:B------:R-:W-:Y:S05]  /*2010*/  YIELD ;  /* 0x0000000000007946 */ /* 0x000fea0003800000 */
[----:B------:R-:W-:-:S13]  /*2020*/  ISETP.NE.AND P6, PT, R24, R23, PT ;  /* 0x000000171800720c */ /* 0x000fda0003fc5270 */
[----:B------:R-:W-:Y:S05]  /*2030*/  @P6 BRA `(.L_x_3240) ;  /* 0xfffffffc00ec6947 */ /* 0x000fea000383ffff */
.L_x_3239:
        /* <DEDUP_REMOVED lines=12> */
.L_x_3242:
        /* <DEDUP_REMOVED lines=64> */
.L_x_3241:
        /* <DEDUP_REMOVED lines=18> */
.L_x_3244:
[----:B------:R-:W-:Y:S05]  /*2620*/  BSYNC B0 ;  /* 0x0000000000007941 */ /* 0x000fea0003800000 */
.L_x_3243:
        /* <DEDUP_REMOVED lines=33> */
.L_x_3238:
        /* <DEDUP_REMOVED lines=44> */
[----:B--2---:R-:W-:Y:S02]  /*2b00*/  HADD2.F32 R61, -RZ, R61.H0_H0 ;  /* 0x2000003dff3d7230 */ /* 0x004fe40000004100 */
[----:B---3--:R-:W-:Y:S02]  /*2b10*/  HADD2.F32 R49, -RZ, R20.H0_H0 ;  /* 0x20000014ff317230 */ /* 0x008fe40000004100 */
[----:B------:R-:W-:Y:S01]  /*2b20*/  FMUL.FTZ R20, R68, R23 ;  /* 0x0000001744147220 */ /* 0x000fe20000410000 */
[----:B----4-:R-:W-:Y:S02]  /*2b30*/  HADD2.F32 R48, -RZ, R21.H0_H0 ;  /* 0x20000015ff307230 */ /* 0x010fe40000004100 */
[----:B------:R-:W-:-:S03]  /*2b40*/  FADD.FTZ R68, -R22, R47 ;  /* 0x0000002f16447221 */ /* 0x000fc60000010100 */
[----:B------:R-:W-:Y:S01]  /*2b50*/  FFMA.FTZ R21, R61, R70, R48 ;  /* 0x000000463d157223 */ /* 0x000fe20000010030 */
[----:B-----5:R-:W-:-:S05]  /*2b60*/  HADD2.F32 R60, -RZ, R60.H0_H0 ;  /* 0x2000003cff3c7230 */ /* 0x020fca0000004100 */
        /* <DEDUP_REMOVED lines=12> */
.L_x_3245:
        /* <DEDUP_REMOVED lines=13> */
.L_x_3247:
[----:B------:R-:W-:Y:S05]  /*2d00*/  BSYNC B0 ;  /* 0x0000000000007941 */ /* 0x000fea0003800000 */
.L_x_3246:
        /* <DEDUP_REMOVED lines=17> */
.L_x_3248:
        /* <DEDUP_REMOVED lines=13> */
.L_x_3250:
[----:B------:R-:W-:Y:S05]  /*2ef0*/  BSYNC B0 ;  /* 0x0000000000007941 */ /* 0x000fea0003800000 */
.L_x_3249:
        /* <DEDUP_REMOVED lines=17> */
.L_x_3251:
        /* <DEDUP_REMOVED lines=16> */
.L_x_3253:
[----:B------:R-:W-:Y:S05]  /*3110*/  BSYNC B0 ;  /* 0x0000000000007941 */ /* 0x000fea0003800000 */
.L_x_3252:
        /* <DEDUP_REMOVED lines=17> */
.L_x_3254:
        /* <DEDUP_REMOVED lines=16> */
.L_x_3256:
[----:B------:R-:W-:Y:S05]  /*3330*/  BSYNC B0 ;  /* 0x0000000000007941 */ /* 0x000fea0003800000 */
.L_x_3255:
        /* <DEDUP_REMOVED lines=17> */
.L_x_3257:
        /* <DEDUP_REMOVED lines=16> */
.L_x_3259:
[----:B------:R-:W-:Y:S05]  /*3550*/  BSYNC B0 ;  /* 0x0000000000007941 */ /* 0x000fea0003800000 */
.L_x_3258:
        /* <DEDUP_REMOVED lines=17> */
.L_x_3260:
        /* <DEDUP_REMOVED lines=16> */
.L_x_3262:
[----:B------:R-:W-:Y:S05]  /*3770*/  BSYNC B0 ;  /* 0x0000000000007941 */ /* 0x000fea0003800000 */
.L_x_3261:
        /* <DEDUP_REMOVED lines=17> */
.L_x_3263:
        /* <DEDUP_REMOVED lines=16> */
.L_x_3265:
[----:B------:R-:W-:Y:S05]  /*3990*/  BSYNC B0 ;  /* 0x0000000000007941 */ /* 0x000fea0003800000 */
.L_x_3264:
        /* <DEDUP_REMOVED lines=17> */
.L_x_3266:
        /* <DEDUP_REMOVED lines=16> */
.L_x_3268:
[----:B------:R-:W-:Y:S05]  /*3bb0*/  BSYNC B0 ;  /* 0x0000000000007941 */ /* 0x000fea0003800000 */
.L_x_3267:
        /* <DEDUP_REMOVED lines=18> */
.L_x_3269:
        /* <DEDUP_REMOVED lines=16> */
.L_x_3271:
[----:B------:R-:W-:Y:S05]  /*3de0*/  BSYNC B0 ;  /* 0x0000000000007941 */ /* 0x000fea0003800000 */
.L_x_3270:
        /* <DEDUP_REMOVED lines=17> */
.L_x_3272:
        /* <DEDUP_REMOVED lines=16> */
.L_x_3274:
[----:B------:R-:W-:Y:S05]  /*4000*/  BSYNC B0 ;  /* 0x0000000000007941 */ /* 0x000fea0003800000 */
.L_x_3273:
        /* <DEDUP_REMOVED lines=52> */
.L_x_3275:
        /* <DEDUP_REMOVED lines=15> */
.L_x_3277:
[----:B------:R-:W-:Y:S05]  /*4440*/  BSYNC B0 ;  /* 0x0000000000007941 */ /* 0x000fea0003800000 */
.L_x_3276:
        /* <DEDUP_REMOVED lines=13> */
.L_x_3278:
        /* <DEDUP_REMOVED lines=13> */
.L_x_3280:
[----:B------:R-:W-:Y:S05]  /*45f0*/  BSYNC B0 ;  /* 0x0000000000007941 */ /* 0x000fea0003800000 */
.L_x_3279:
        /* <DEDUP_REMOVED lines=13> */
.L_x_3281:
        /* <DEDUP_REMOVED lines=14> */
.L_x_3283:
[----:B------:R-:W-:Y:S05]  /*47b0*/  BSYNC B0 ;  /* 0x0000000000007941 */ /* 0x000fea0003800000 */
.L_x_3282:
        /* <DEDUP_REMOVED lines=13> */
.L_x_3284:
        /* <DEDUP_REMOVED lines=13> */
.L_x_3286:
[----:B------:R-:W-:Y:S05]  /*4960*/  BSYNC B0 ;  /* 0x0000000000007941 */ /* 0x000fea0003800000 */
.L_x_3285:
        /* <DEDUP_REMOVED lines=13> */
.L_x_3287:
        /* <DEDUP_REMOVED lines=13> */
.L_x_3289:
[----:B------:R-:W-:Y:S05]  /*4b10*/  BSYNC B0 ;  /* 0x0000000000007941 */ /* 0x000fea0003800000 */
.L_x_3288:
        /* <DEDUP_REMOVED lines=13> */
.L_x_3290:
        /* <DEDUP_REMOVED lines=12> */
.L_x_3292:
[----:B------:R-:W-:Y:S05]  /*4cb0*/  BSYNC B0 ;  /* 0x0000000000007941 */ /* 0x000fea0003800000 */
.L_x_3291:
[----:B---3--:R-:W3:Y:S01]  /*4cc0*/  LDC R6, c[0x0][0x10] ;  /* 0x00000400ff067b82 */ /* 0x008ee20000000800 */
[----:B------:R-:W-:Y:S02]  /*4cd0*/  IADD3 R4, R4, 0x1, RZ ;  /* 0x0000000104047810 */ /* 0x000fe40007ffe0ff */
[----:B---3--:R-:W-:-:S04]  /*4ce0*/  IADD3 R3, R6, R3, RZ ;  /* 0x0000000306037210 */ /* 0x008fc80007ffe0ff */
[----:B------:R-:W-:-:S13]  /*4cf0*/  ISETP.GE.AND P0, PT, R3, UR4, PT ;  /* 0x0000000403007c0c */ /* 0x000fda000bf06270 */
[----:B------:R-:W-:Y:S05]  /*4d00*/  @!P0 BRA `(.L_x_3293) ;  /* 0xffffffb000ec8947 */ /* 0x000fea000383ffff */
[----:B------:R-:W-:Y:S05]  /*4d10*/  EXIT ;  /* 0x000000000000794d */ /* 0x000fea0003800000 */
.L_x_3294:
        /* <DEDUP_REMOVED lines=14> */
.L_x_3367:


//--------------------- .nv.shared.reserved.0     --------------------------
	.section	.nv.shared.reserved.0,"aw",@nobits
	.weak		__nv_reservedSMEM_offset_0_alias
	.size		__nv_reservedSMEM_offset_0_alias, 0, 0
	.other		__nv_reservedSMEM_offset_0_alias,@"STO_CUDA_RESERVED_SHARED STV_DEFAULT"
__nv_reservedSMEM_offset_0_alias:
	.zero		0


//--------------------- .nv.global                --------------------------
	.section	.nv.global,"aw",@nobits
.nv.global:
	.type		_ZN61_INTERNAL_e45974a8_30_group_norm_nhwc_one_pass_16_cu_0f6b7c026thrust23THRUST_300001_SM_900_NS12placeholders2_5E,@object
	.size		_ZN61_INTERNAL_e45974a8_30_group_norm_nhwc_one_pass_16_cu_0f6b7c026thrust23THRUST_300001_SM_900_NS12placeholders2_5E,(_ZN61_INTERNAL_e45974a8_30_group_norm_nhwc_one_pass_16_cu_0f6b7c024cuda3std3__45__cpo6cbeginE - _ZN61_INTERNAL_e45974a8_30_group_norm_nhwc_one_pass_16_cu_0f6b7c026thrust23THRUST_300001_SM_900_NS12placeholders2_5E)
_ZN61_INTERNAL_e45974a8_30_group_norm_nhwc_one_pass_16_cu_0f6b7c026thrust23THRUST_300001_SM_900_NS12placeholders2_5E:
	.zero		1
	.type		_ZN61_INTERNAL_e45974a8_30_group_norm_nhwc_one_pass_16_cu_0f6b7c024cuda3std3__45__cpo6cbeginE,@object
	.size		_ZN61_INTERNAL_e45974a8_30_group_norm_nhwc_one_pass_16_cu_0f6b7c024cuda3std3__45__cpo6cbeginE,(_ZN61_INTERNAL_e45974a8_30_group_norm_nhwc_one_pass_16_cu_0f6b7c024cuda3std6ranges3__45__cpo6cbeginE - _ZN61_INTERNAL_e45974a8_30_group_norm_nhwc_one_pass_16_cu_0f6b7c024cuda3std3__45__cpo6cbeginE)
_ZN61_INTERNAL_e45974a8_30_group_norm_nhwc_one_pass_16_cu_0f6b7c024cuda3std3__45__cpo6cbeginE:
	.zero		1
	.type		_ZN61_INTERNAL_e45974a8_30_group_norm_nhwc_one_pass_16_cu_0f6b7c024cuda3std6ranges3__45__cpo6cbeginE,@object
	.size		_ZN61_INTERNAL_e45974a8_30_group_norm_nhwc_one_pass_16_cu_0f6b7c024cuda3std6ranges3__45__cpo6cbeginE,(_ZN61_INTERNAL_e45974a8_30_group_norm_nhwc_one_pass_16_cu_0f6b7c024cuda3std3__48in_placeE - _ZN61_INTERNAL_e45974a8_30_group_norm_nhwc_one_pass_16_cu_0f6b7c024cuda3std6ranges3__45__cpo6cbeginE)
_ZN61_INTERNAL_e45974a8_30_group_norm_nhwc_one_pass_16_cu_0f6b7c024cuda3std6ranges3__45__cpo6cbeginE:
	.zero		1
	.type		_ZN61_INTERNAL_e45974a8_30_group_norm_nhwc_one_pass_16_cu_0f6b7c024cuda3std3__48in_placeE,@object
	.size		_ZN61_INTERNAL_e45974a8_30_group_norm_nhwc_one_pass_16_cu_0f6b7c024cuda3std3__48in_placeE,(_ZN61_INTERNAL_e45974a8_30_group_norm_nhwc_one_pass_16_cu_0f6b7c024cuda3std6ranges3__45__cpo4sizeE - _ZN61_INTERNAL_e45974a8_30_group_norm_nhwc_one_pass_16_cu_0f6b7c024cuda3std3__48in_placeE)
_ZN61_INTERNAL_e45974a8_30_group_norm_nhwc_one_pass_16_cu_0f6b7c024cuda3std3__48in_placeE:
	.zero		1
	.type		_ZN61_INTERNAL_e45974a8_30_group_norm_nhwc_one_pass_16_cu_0f6b7c024cuda3std6ranges3__45__cpo4sizeE,@object
	.size		_ZN61_INTERNAL_e45974a8_30_group_norm_nhwc_one_pass_16_cu_0f6b7c024cuda3std6ranges3__45__cpo4sizeE,(_ZN61_INTERNAL_e45974a8_30_group_norm_nhwc_one_pass_16_cu_0f6b7c026thrust23THRUST_300001_SM_900_NS12placeholders2_9E - _ZN61_INTERNAL_e45974a8_30_group_norm_nhwc_one_pass_16_cu_0f6b7c024cuda3std6ranges3__45__cpo4sizeE)
_ZN61_INTERNAL_e45974a8_30_group_norm_nhwc_one_pass_16_cu_0f6b7c024cuda3std6ranges3__45__cpo4sizeE:
	.zero		1
	.type		_ZN61_INTERNAL_e45974a8_30_group_norm_nhwc_one_pass_16_cu_0f6b7c026thrust23THRUST_300001_SM_900_NS12placeholders2_9E,@object
	.size		_ZN61_INTERNAL_e45974a8_30_group_norm_nhwc_one_pass_16_cu_0f6b7c026thrust23THRUST_300001_SM_900_NS12placeholders2_9E,(_ZN61_INTERNAL_e45974a8_30_group_norm_nhwc_one_pass_16_cu_0f6b7c024cuda3std3__45__cpo7crbeginE - _ZN61_INTERNAL_e45974a8_30_group_norm_nhwc_one_pass_16_cu_0f6b7c026thrust23THRUST_300001_SM_900_NS12placeholders2_9E)
_ZN61_INTERNAL_e45974a8_30_group_norm_nhwc_one_pass_16_cu_0f6b7c026thrust23THRUST_300001_SM_900_NS12placeholders2_9E:
	.zero		1
	.type		_ZN61_INTERNAL_e45974a8_30_group_norm_nhwc_one_pass_16_cu_0f6b7c024cuda3std3__45__cpo7crbeginE,@object
	.size		_ZN61_INTERNAL_e45974a8_30_group_norm_nhwc_one_pass_16_cu_0f6b7c024cuda3std3__45__cpo7crbeginE,(_ZN61_INTERNAL_e45974a8_30_group_norm_nhwc_one_pass_16_cu_0f6b7c024cuda3std6ranges3__45__cpo4nextE - _ZN61_INTERNAL_e45974a8_30_group_norm_nhwc_one_pass_16_cu_0f6b7c024cuda3std3__45__cpo7crbeginE)
_ZN61_INTERNAL_e45974a8_30_group_norm_nhwc_one_pass_16_cu_0f6b7c024cuda3std3__45__cpo7crbeginE:
	.zero		1
	.type		_ZN61_INTERNAL_e45974a8_30_group_norm_nhwc_one_pass_16_cu_0f6b7c024cuda3std6ranges3__45__cpo4nextE,@object
	.size		_ZN61_INTERNAL_e45974a8_30_group_norm_nhwc_one_pass_16_cu_0f6b7c024cuda3std6ranges3__45__cpo4nextE,(_ZN61_INTERNAL_e45974a8_30_group_norm_nhwc_one_pass_16_cu_0f6b7c024cuda3std6ranges3__45__cpo4swapE - _ZN61_INTERNAL_e45974a8_30_group_norm_nhwc_one_pass_16_cu_0f6b7c024cuda3std6ranges3__45__cpo4nextE)
_ZN61_INTERNAL_e45974a8_30_group_norm_nhwc_one_pass_16_cu_0f6b7c024cuda3std6ranges3__45__cpo4nextE:
	.zero		1
	.type		_ZN61_INTERNAL_e45974a8_30_group_norm_nhwc_one_pass_16_cu_0f6b7c024cuda3std6ranges3__45__cpo4swapE,@object
	.size		_ZN61_INTERNAL_e45974a8_30_group_norm_nhwc_one_pass_16_cu_0f6b7c024cuda3std6ranges3__45__cpo4swapE,(_ZN61_INTERNAL_e45974a8_30_group_norm_nhwc_one_pass_16_cu_0f6b7c026thrust23THRUST_300001_SM_900_NS12placeholders2_1E - _ZN61_INTERNAL_e45974a8_30_group_norm_nhwc_one_pass_16_cu_0f6b7c024cuda3std6ranges3__45__cpo4swapE)
_ZN61_INTERNAL_e45974a8_30_group_norm_nhwc_one_pass_16_cu_0f6b7c024cuda3std6ranges3__45__cpo4swapE:
	.zero		1
	.type		_ZN61_INTERNAL_e45974a8_30_group_norm_nhwc_one_pass_16_cu_0f6b7c026thrust23THRUST_300001_SM_900_NS12placeholders2_1E,@object
	.size		_ZN61_INTERNAL_e45974a8_30_group_norm_nhwc_one_pass_16_cu_0f6b7c026thrust23THRUST_300001_SM_900_NS12placeholders2_1E,(_ZN61_INTERNAL_e45974a8_30_group_norm_nhwc_one_pass_16_cu_0f6b7c026thrust23THRUST_300001_SM_900_NS12placeholders2_3E - _ZN61_INTERNAL_e45974a8_30_group_norm_nhwc_one_pass_16_cu_0f6b7c026thrust23THRUST_300001_SM_900_NS12placeholders2_1E)
_ZN61_INTERNAL_e45974a8_30_group_norm_nhwc_one_pass_16_cu_0f6b7c026thrust23THRUST_300001_SM_900_NS12placeholders2_1E:
	.zero		1
	.type		_ZN61_INTERNAL_e45974a8_30_group_norm_nhwc_one_pass_16_cu_0f6b7c026thrust23THRUST_300001_SM_900_NS12placeholders2_3E,@object
	.size		_ZN61_INTERNAL_e45974a8_30_group_norm_nhwc_one_pass_16_cu_0f6b7c026thrust23THRUST_300001_SM_900_NS12placeholders2_3E,(_ZN61_INTERNAL_e45974a8_30_group_norm_nhwc_one_pass_16_cu_0f6b7c024cuda3std3__45__cpo5beginE - _ZN61_INTERNAL_e45974a8_30_group_norm_nhwc_one_pass_16_cu_0f6b7c026thrust23THRUST_300001_SM_900_NS12placeholders2_3E)
_ZN61_INTERNAL_e45974a8_30_group_norm_nhwc_one_pass_16_cu_0f6b7c026thrust23THRUST_300001_SM_900_NS12placeholders2_3E:
	.zero		1
	.type		_ZN61_INTERNAL_e45974a8_30_group_norm_nhwc_one_pass_16_cu_0f6b7c024cuda3std3__45__cpo5beginE,@object
	.size		_ZN61_INTERNAL_e45974a8_30_group_norm_nhwc_one_pass_16_cu_0f6b7c024cuda3std3__45__cpo5beginE,(_ZN61_INTERNAL_e45974a8_30_group_norm_nhwc_one_pass_16_cu_0f6b7c024cuda3std6ranges3__45__cpo5beginE - _ZN61_INTERNAL_e45974a8_30_group_norm_nhwc_one_pass_16_cu_0f6b7c024cuda3std3__45__cpo5beginE)
_ZN61_INTERNAL_e45974a8_30_group_norm_nhwc_one_pass_16_cu_0f6b7c024cuda3std3__45__cpo5beginE:
	.zero		1
	.type		_ZN61_INTERNAL_e45974a8_30_group_norm_nhwc_one_pass_16_cu_0f6b7c024cuda3std6ranges3__45__cpo5beginE,@object
	.size		_ZN61_INTERNAL_e45974a8_30_group_norm_nhwc_one_pass_16_cu_0f6b7c024cuda3std6ranges3__45__cpo5beginE,(_ZN61_INTERNAL_e45974a8_30_group_norm_nhwc_one_pass_16_cu_0f6b7c024cuda3std3__463_GLOBAL__N__e45974a8_30_group_norm_nhwc_one_pass_16_cu_0f6b7c026ignoreE - _ZN61_INTERNAL_e45974a8_30_group_norm_nhwc_one_pass_16_cu_0f6b7c024cuda3std6ranges3__45__cpo5beginE)
_ZN61_INTERNAL_e45974a8_30_group_norm_nhwc_one_pass_16_cu_0f6b7c024cuda3std6ranges3__45__cpo5beginE:
	.zero		1
	.type		_ZN61_INTERNAL_e45974a8_30_group_norm_nhwc_one_pass_16_cu_0f6b7c024cuda3std3__463_GLOBAL__N__e45974a8_30_group_norm_nhwc_one_pass_16_cu_0f6b7c026ignoreE,@object
	.size		_ZN61_INTERNAL_e45974a8_30_group_norm_nhwc_one_pass_16_cu_0f6b7c024cuda3std3__463_GLOBAL__N__e45974a8_30_group_norm_nhwc_one_pass_16_cu_0f6b7c026ignoreE,(_ZN61_INTERNAL_e45974a8_30_group_norm_nhwc_one_pass_16_cu_0f6b7c024cuda3std6ranges3__45__cpo4dataE - _ZN61_INTERNAL_e45974a8_30_group_norm_nhwc_one_pass_16_cu_0f6b7c024cuda3std3__463_GLOBAL__N__e45974a8_30_group_norm_nhwc_one_pass_16_cu_0f6b7c026ignoreE)
_ZN61_INTERNAL_e45974a8_30_group_norm_nhwc_one_pass_16_cu_0f6b7c024cuda3std3__463_GLOBAL__N__e45974a8_30_group_norm_nhwc_one_pass_16_cu_0f6b7c026ignoreE:
	.zero		1
	.type		_ZN61_INTERNAL_e45974a8_30_group_norm_nhwc_one_pass_16_cu_0f6b7c024cuda3std6ranges3__45__cpo4dataE,@object
	.size		_ZN61_INTERNAL_e45974a8_30_group_norm_nhwc_one_pass_16_cu_0f6b7c024cuda3std6ranges3__45__cpo4dataE,(_ZN61_INTERNAL_e45974a8_30_group_norm_nhwc_one_pass_16_cu_0f6b7c026thrust23THRUST_300001_SM_900_NS12placeholders2_7E - _ZN61_INTERNAL_e45974a8_30_group_norm_nhwc_one_pass_16_cu_0f6b7c024cuda3std6ranges3__45__cpo4dataE)
_ZN61_INTERNAL_e45974a8_30_group_norm_nhwc_one_pass_16_cu_0f6b7c024cuda3std6ranges3__45__cpo4dataE:
	.zero		1
	.type		_ZN61_INTERNAL_e45974a8_30_group_norm_nhwc_one_pass_16_cu_0f6b7c026thrust23THRUST_300001_SM_900_NS12placeholders2_7E,@object
	.size		_ZN61_INTERNAL_e45974a8_30_group_norm_nhwc_one_pass_16_cu_0f6b7c026thrust23THRUST_300001_SM_900_NS12placeholders2_7E,(_ZN61_INTERNAL_e45974a8_30_group_norm_nhwc_one_pass_16_cu_0f6b7c024cuda3std3__45__cpo6rbeginE - _ZN61_INTERNAL_e45974a8_30_group_norm_nhwc_one_pass_16_cu_0f6b7c026thrust23THRUST_300001_SM_900_NS12placeholders2_7E)
_ZN61_INTERNAL_e45974a8_30_group_norm_nhwc_one_pass_16_cu_0f6b7c026thrust23THRUST_300001_SM_900_NS12placeholders2_7E:
	.zero		1
	.type		_ZN61_INTERNAL_e45974a8_30_group_norm_nhwc_one_pass_16_cu_0f6b7c024cuda3std3__45__cpo6rbeginE,@object
	.size		_ZN61_INTERNAL_e45974a8_30_group_norm_nhwc_one_pass_16_cu_0f6b7c024cuda3std3__45__cpo6rbeginE,(_ZN61_INTERNAL_e45974a8_30_group_norm_nhwc_one_pass_16_cu_0f6b7c024cuda3std6ranges3__45__cpo7advanceE - _ZN61_INTERNAL_e45974a8_30_group_norm_nhwc_one_pass_16_cu_0f6b7c024cuda3std3__45__cpo6rbeginE)
_ZN61_INTERNAL_e45974a8_30_group_norm_nhwc_one_pass_16_cu_0f6b7c024cuda3std3__45__cpo6rbeginE:
	.zero		1
	.type		_ZN61_INTERNAL_e45974a8_30_group_norm_nhwc_one_pass_16_cu_0f6b7c024cuda3std6ranges3__45__cpo7advanceE,@object
	.size		_ZN61_INTERNAL_e45974a8_30_group_norm_nhwc_one_pass_16_cu_0f6b7c024cuda3std6ranges3__45__cpo7advanceE,(_ZN61_INTERNAL_e45974a8_30_group_norm_nhwc_one_pass_16_cu_0f6b7c024cuda3std3__47nulloptE - _ZN61_INTERNAL_e45974a8_30_group_norm_nhwc_one_pass_16_cu_0f6b7c024cuda3std6ranges3__45__cpo7advanceE)
_ZN61_INTERNAL_e45974a8_30_group_norm_nhwc_one_pass_16_cu_0f6b7c024cuda3std6ranges3__45__cpo7advanceE:
	.zero		1
	.type		_ZN61_INTERNAL_e45974a8_30_group_norm_nhwc_one_pass_16_cu_0f6b7c024cuda3std3__47nulloptE,@object
	.size		_ZN61_INTERNAL_e45974a8_30_group_norm_nhwc_one_pass_16_cu_0f6b7c024cuda3std3__47nulloptE,(_ZN61_INTERNAL_e45974a8_30_group_norm_nhwc_one_pass_16_cu_0f6b7c024cuda3std6ranges3__45__cpo8distanceE - _ZN61_INTERNAL_e45974a8_30_group_norm_nhwc_one_pass_16_cu_0f6b7c024cuda3std3__47nulloptE)
_ZN61_INTERNAL_e45974a8_30_group_norm_nhwc_one_pass_16_cu_0f6b7c024cuda3std3__47nulloptE:
	.zero		1
	.type		_ZN61_INTERNAL_e45974a8_30_group_norm_nhwc_one_pass_16_cu_0f6b7c024cuda3std6ranges3__45__cpo8distanceE,@object
	.size		_ZN61_INTERNAL_e45974a8_30_group_norm_nhwc_one_pass_16_cu_0f6b7c024cuda3std6ranges3__45__cpo8distanceE,(_ZN61_INTERNAL_e45974a8_30_group_norm_nhwc_one_pass_16_cu_0f6b7c026thrust23THRUST_300001_SM_900_NS12placeholders2_6E - _ZN61_INTERNAL_e45974a8_30_group_norm_nhwc_one_pass_16_cu_0f6b7c024cuda3std6ranges3__45__cpo8distanceE)
_ZN61_INTERNAL_e45974a8_30_group_norm_nhwc_one_pass_16_cu_0f6b7c024cuda3std6ranges3__45__cpo8distanceE:
	.zero		1
	.type		_ZN61_INTERNAL_e45974a8_30_group_norm_nhwc_one_pass_16_cu_0f6b7c026thrust23THRUST_300001_SM_900_NS12placeholders2_6E,@object
	.size		_ZN61_INTERNAL_e45974a8_30_group_norm_nhwc_one_pass_16_cu_0f6b7c026thrust23THRUST_300001_SM_900_NS12placeholders2_6E,(_ZN61_INTERNAL_e45974a8_30_group_norm_nhwc_one_pass_16_cu_0f6b7c024cuda3std3__45__cpo4cendE - _ZN61_INTERNAL_e45974a8_30_group_norm_nhwc_one_pass_16_cu_0f6b7c026thrust23THRUST_300001_SM_900_NS12placeholders2_6E)
_ZN61_INTERNAL_e45974a8_30_group_norm_nhwc_one_pass_16_cu_0f6b7c026thrust23THRUST_300001_SM_900_NS12placeholders2_6E:
	.zero		1
	.type		_ZN61_INTERNAL_e45974a8_30_group_norm_nhwc_one_pass_16_cu_0f6b7c024cuda3std3__45__cpo4cendE,@object
	.size		_ZN61_INTERNAL_e45974a8_30_group_norm_nhwc_one_pass_16_cu_0f6b7c024cuda3std3__45__cpo4cendE,(_ZN61_INTERNAL_e45974a8_30_group_norm_nhwc_one_pass_16_cu_0f6b7c024cuda3std6ranges3__45__cpo4cendE - _ZN61_INTERNAL_e45974a8_30_group_norm_nhwc_one_pass_16_cu_0f6b7c024cuda3std3__45__cpo4cendE)
_ZN61_INTERNAL_e45974a8_30_group_norm_nhwc_one_pass_16_cu_0f6b7c024cuda3std3__45__cpo4cendE:
	.zero		1
	.type		_ZN61_INTERNAL_e45974a8_30_group_norm_nhwc_one_pass_16_cu_0f6b7c024cuda3std6ranges3__45__cpo4cendE,@object
	.size		_ZN61_INTERNAL_e45974a8_30_group_norm_nhwc_one_pass_16_cu_0f6b7c024cuda3std6ranges3__45__cpo4cendE,(_ZN61_INTERNAL_e45974a8_30_group_norm_nhwc_one_pass_16_cu_0f6b7c024cuda3std3__420unreachable_sentinelE - _ZN61_INTERNAL_e45974a8_30_group_norm_nhwc_one_pass_16_cu_0f6b7c024cuda3std6ranges3__45__cpo4cendE)
_ZN61_INTERNAL_e45974a8_30_group_norm_nhwc_one_pass_16_cu_0f6b7c024cuda3std6ranges3__45__cpo4cendE:
	.zero		1
	.type		_ZN61_INTERNAL_e45974a8_30_group_norm_nhwc_one_pass_16_cu_0f6b7c024cuda3std3__420unreachable_sentinelE,@object
	.size		_ZN61_INTERNAL_e45974a8_30_group_norm_nhwc_one_pass_16_cu_0f6b7c024cuda3std3__420unreachable_sentinelE,(_ZN61_INTERNAL_e45974a8_30_group_norm_nhwc_one_pass_16_cu_0f6b7c024cuda3std6ranges3__45__cpo5ssizeE - _ZN61_INTERNAL_e45974a8_30_group_norm_nhwc_one_pass_16_cu_0f6b7c024cuda3std3__420unreachable_sentinelE)
_ZN61_INTERNAL_e45974a8_30_group_norm_nhwc_one_pass_16_cu_0f6b7c024cuda3std3__420unreachable_sentinelE:
	.zero		1
	.type		_ZN61_INTERNAL_e45974a8_30_group_norm_nhwc_one_pass_16_cu_0f6b7c024cuda3std6ranges3__45__cpo5ssizeE,@object
	.size		_ZN61_INTERNAL_e45974a8_30_group_norm_nhwc_one_pass_16_cu_0f6b7c024cuda3std6ranges3__45__cpo5ssizeE,(_ZN61_INTERNAL_e45974a8_30_group_norm_nhwc_one_pass_16_cu_0f6b7c026thrust23THRUST_300001_SM_900_NS12placeholders3_10E - _ZN61_INTERNAL_e45974a8_30_group_norm_nhwc_one_pass_16_cu_0f6b7c024cuda3std6ranges3__45__cpo5ssizeE)
_ZN61_INTERNAL_e45974a8_30_group_norm_nhwc_one_pass_16_cu_0f6b7c024cuda3std6ranges3__45__cpo5ssizeE:
	.zero		1
	.type		_ZN61_INTERNAL_e45974a8_30_group_norm_nhwc_one_pass_16_cu_0f6b7c026thrust23THRUST_300001_SM_900_NS12placeholders3_10E,@object
	.size		_ZN61_INTERNAL_e45974a8_30_group_norm_nhwc_one_pass_16_cu_0f6b7c026thrust23THRUST_300001_SM_900_NS12placeholders3_10E,(_ZN61_INTERNAL_e45974a8_30_group_norm_nhwc_one_pass_16_cu_0f6b7c024cuda3std3__45__cpo5crendE - _ZN61_INTERNAL_e45974a8_30_group_norm_nhwc_one_pass_16_cu_0f6b7c026thrust23THRUST_300001_SM_900_NS12placeholders3_10E)
_ZN61_INTERNAL_e45974a8_30_group_norm_nhwc_one_pass_16_cu_0f6b7c026thrust23THRUST_300001_SM_900_NS12placeholders3_10E:
	.zero		1
	.type		_ZN61_INTERNAL_e45974a8_30_group_norm_nhwc_one_pass_16_cu_0f6b7c024cuda3std3__45__cpo5crendE,@object
	.size		_ZN61_INTERNAL_e45974a8_30_group_norm_nhwc_one_pass_16_cu_0f6b7c024cuda3std3__45__cpo5crendE,(_ZN61_INTERNAL_e45974a8_30_group_norm_nhwc_one_pass_16_cu_0f6b7c024cuda3std6ranges3__45__cpo4prevE - _ZN61_INTERNAL_e45974a8_30_group_norm_nhwc_one_pass_16_cu_0f6b7c024cuda3std3__45__cpo5crendE)
_ZN61_INTERNAL_e45974a8_30_group_norm_nhwc_one_pass_16_cu_0f6b7c024cuda3std3__45__cpo5crendE:
	.zero		1
	.type		_ZN61_INTERNAL_e45974a8_30_group_norm_nhwc_one_pass_16_cu_0f6b7c024cuda3std6ranges3__45__cpo4prevE,@object
	.size		_ZN61_INTERNAL_e45974a8_30_group_norm_nhwc_one_pass_16_cu_0f6b7c024cuda3std6ranges3__45__cpo4prevE,(_ZN61_INTERNAL_e45974a8_30_group_norm_nhwc_one_pass_16_cu_0f6b7c024cuda3std6ranges3__45__cpo9iter_moveE - _ZN61_INTERNAL_e45974a8_30_group_norm_nhwc_one_pass_16_cu_0f6b7c024cuda3std6ranges3__45__cpo4prevE)
_ZN61_INTERNAL_e45974a8_30_group_norm_nhwc_one_pass_16_cu_0f6b7c024cuda3std6ranges3__45__cpo4prevE:
	.zero		1
	.type		_ZN61_INTERNAL_e45974a8_30_group_norm_nhwc_one_pass_16_cu_0f6b7c024cuda3std6ranges3__45__cpo9iter_moveE,@object
	.size		_ZN61_INTERNAL_e45974a8_30_group_norm_nhwc_one_pass_16_cu_0f6b7c024cuda3std6ranges3__45__cpo9iter_moveE,(_ZN61_INTERNAL_e45974a8_30_group_norm_nhwc_one_pass_16_cu_0f6b7c026thrust23THRUST_300001_SM_900_NS12placeholders2_2E - _ZN61_INTERNAL_e45974a8_30_group_norm_nhwc_one_pass_16_cu_0f6b7c024cuda3std6ranges3__45__cpo9iter_moveE)
_ZN61_INTERNAL_e45974a8_30_group_norm_nhwc_one_pass_16_cu_0f6b7c024cuda3std6ranges3__45__cpo9iter_moveE:
	.zero		1
	.type		_ZN61_INTERNAL_e45974a8_30_group_norm_nhwc_one_pass_16_cu_0f6b7c026thrust23THRUST_300001_SM_900_NS12placeholders2_2E,@object
	.size		_ZN61_INTERNAL_e45974a8_30_group_norm_nhwc_one_pass_16_cu_0f6b7c026thrust23THRUST_300001_SM_900_NS12placeholders2_2E,(_ZN61_INTERNAL_e45974a8_30_group_norm_nhwc_one_pass_16_cu_0f6b7c026thrust23THRUST_300001_SM_900_NS12placeholders2_4E - _ZN61_INTERNAL_e45974a8_30_group_norm_nhwc_one_pass_16_cu_0f6b7c026thrust23THRUST_300001_SM_900_NS12placeholders2_2E)
_ZN61_INTERNAL_e45974a8_30_group_norm_nhwc_one_pass_16_cu_0f6b7c026thrust23THRUST_300001_SM_900_NS12placeholders2_2E:
	.zero		1
	.type		_ZN61_INTERNAL_e45974a8_30_group_norm_nhwc_one_pass_16_cu_0f6b7c026thrust23THRUST_300001_SM_900_NS12placeholders2_4E,@object
	.size		_ZN61_INTERNAL_e45974a8_30_group_norm_nhwc_one_pass_16_cu_0f6b7c026thrust23THRUST_300001_SM_900_NS12placeholders2_4E,(_ZN61_INTERNAL_e45974a8_30_group_norm_nhwc_one_pass_16_cu_0f6b7c024cuda3std3__45__cpo3endE - _ZN61_INTERNAL_e45974a8_30_group_norm_nhwc_one_pass_16_cu_0f6b7c026thrust23THRUST_300001_SM_900_NS12placeholders2_4E)
_ZN61_INTERNAL_e45974a8_30_group_norm_nhwc_one_pass_16_cu_0f6b7c026thrust23THRUST_300001_SM_900_NS12placeholders2_4E:
	.zero		1
	.type		_ZN61_INTERNAL_e45974a8_30_group_norm_nhwc_one_pass_16_cu_0f6b7c024cuda3std3__45__cpo3endE,@object
	.size		_ZN61_INTERNAL_e45974a8_30_group_norm_nhwc_one_pass_16_cu_0f6b7c024cuda3std3__45__cpo3endE,(_ZN61_INTERNAL_e45974a8_30_group_norm_nhwc_one_pass_16_cu_0f6b7c024cuda3std6ranges3__45__cpo3endE - _ZN61_INTERNAL_e45974a8_30_group_norm_nhwc_one_pass_16_cu_0f6b7c024cuda3std3__45__cpo3endE)
_ZN61_INTERNAL_e45974a8_30_group_norm_nhwc_one_pass_16_cu_0f6b7c024cuda3std3__45__cpo3endE:
	.zero		1
	.type		_ZN61_INTERNAL_e45974a8_30_group_norm_nhwc_one_pass_16_cu_0f6b7c024cuda3std6ranges3__45__cpo3endE,@object
	.size		_ZN61_INTERNAL_e45974a8_30_group_norm_nhwc_one_pass_16_cu_0f6b7c024cuda3std6ranges3__45__cpo3endE,(_ZN61_INTERNAL_e45974a8_30_group_norm_nhwc_one_pass_16_cu_0f6b7c024cuda3std3__419piecewise_constructE - _ZN61_INTERNAL_e45974a8_30_group_norm_nhwc_one_pass_16_cu_0f6b7c024cuda3std6ranges3__45__cpo3endE)
_ZN61_INTERNAL_e45974a8_30_group_norm_nhwc_one_pass_16_cu_0f6b7c024cuda3std6ranges3__45__cpo3endE:
	.zero		1
	.type		_ZN61_INTERNAL_e45974a8_30_group_norm_nhwc_one_pass_16_cu_0f6b7c024cuda3std3__419piecewise_constructE,@object
	.size		_ZN61_INTERNAL_e45974a8_30_group_norm_nhwc_one_pass_16_cu_0f6b7c024cuda3std3__419piecewise_constructE,(_ZN61_INTERNAL_e45974a8_30_group_norm_nhwc_one_pass_16_cu_0f6b7c024cuda3std6ranges3__45__cpo5cdataE - _ZN61_INTERNAL_e45974a8_30_group_norm_nhwc_one_pass_16_cu_0f6b7c024cuda3std3__419piecewise_constructE)
_ZN61_INTERNAL_e45974a8_30_group_norm_nhwc_one_pass_16_cu_0f6b7c024cuda3std3__419piecewise_constructE:
	.zero		1
	.type		_ZN61_INTERNAL_e45974a8_30_group_norm_nhwc_one_pass_16_cu_0f6b7c024cuda3std6ranges3__45__cpo5cdataE,@object
	.size		_ZN61_INTERNAL_e45974a8_30_group_norm_nhwc_one_pass_16_cu_0f6b7c024cuda3std6ranges3__45__cpo5cdataE,(_ZN61_INTERNAL_e45974a8_30_group_norm_nhwc_one_pass_16_cu_0f6b7c026thrust23THRUST_300001_SM_900_NS12placeholders2_8E - _ZN61_INTERNAL_e45974a8_30_group_norm_nhwc_one_pass_16_cu_0f6b7c024cuda3std6ranges3__45__cpo5cdataE)
_ZN61_INTERNAL_e45974a8_30_group_norm_nhwc_one_pass_16_cu_0f6b7c024cuda3std6ranges3__45__cpo5cdataE:
	.zero		1
	.type		_ZN61_INTERNAL_e45974a8_30_group_norm_nhwc_one_pass_16_cu_0f6b7c026thrust23THRUST_300001_SM_900_NS12placeholders2_8E,@object
	.size		_ZN61_INTERNAL_e45974a8_30_group_norm_nhwc_one_pass_16_cu_0f6b7c026thrust23THRUST_300001_SM_900_NS12placeholders2_8E,(_ZN61_INTERNAL_e45974a8_30_group_norm_nhwc_one_pass_16_cu_0f6b7c024cuda3std3__45__cpo4rendE - _ZN61_INTERNAL_e45974a8_30_group_norm_nhwc_one_pass_16_cu_0f6b7c026thrust23THRUST_300001_SM_900_NS12placeholders2_8E)
_ZN61_INTERNAL_e45974a8_30_group_norm_nhwc_one_pass_16_cu_0f6b7c026thrust23THRUST_300001_SM_900_NS12placeholders2_8E:
	.zero		1
	.type		_ZN61_INTERNAL_e45974a8_30_group_norm_nhwc_one_pass_16_cu_0f6b7c024cuda3std3__45__cpo4rendE,@object
	.size		_ZN61_INTERNAL_e45974a8_30_group_norm_nhwc_one_pass_16_cu_0f6b7c024cuda3std3__45__cpo4rendE,(_ZN61_INTERNAL_e45974a8_30_group_norm_nhwc_one_pass_16_cu_0f6b7c024cuda3std6ranges3__45__cpo9iter_swapE - _ZN61_INTERNAL_e45974a8_30_group_norm_nhwc_one_pass_16_cu_0f6b7c024cuda3std3__45__cpo4rendE)
_ZN61_INTERNAL_e45974a8_30_group_norm_nhwc_one_pass_16_cu_0f6b7c024cuda3std3__45__cpo4rendE:
	.zero		1
	.type		_ZN61_INTERNAL_e45974a8_30_group_norm_nhwc_one_pass_16_cu_0f6b7c024cuda3std6ranges3__45__cpo9iter_swapE,@object
	.size		_ZN61_INTERNAL_e45974a8_30_group_norm_nhwc_one_pass_16_cu_0f6b7c024cuda3std6ranges3__45__cpo9iter_swapE,(_ZN61_INTERNAL_e45974a8_30_group_norm_nhwc_one_pass_16_cu_0f6b7c024cuda3std3__48unexpectE - _ZN61_INTERNAL_e45974a8_30_group_norm_nhwc_one_pass_16_cu_0f6b7c024cuda3std6ranges3__45__cpo9iter_swapE)
_ZN61_INTERNAL_e45974a8_30_group_norm_nhwc_one_pass_16_cu_0f6b7c024cuda3std6ranges3__45__cpo9iter_swapE:
	.zero		1
	.type		_ZN61_INTERNAL_e45974a8_30_group_norm_nhwc_one_pass_16_cu_0f6b7c024cuda3std3__48unexpectE,@object
	.size		_ZN61_INTERNAL_e45974a8_30_group_norm_nhwc_one_pass_16_cu_0f6b7c024cuda3std3__48unexpectE,(_ZN61_INTERNAL_e45974a8_30_group_norm_nhwc_one_pass_16_cu_0f6b7c026thrust23THRUST_300001_SM_900_NS6system6detail10sequential3seqE - _ZN61_INTERNAL_e45974a8_30_group_norm_nhwc_one_pass_16_cu_0f6b7c024cuda3std3__48unexpectE)
_ZN61_INTERNAL_e45974a8_30_group_norm_nhwc_one_pass_16_cu_0f6b7c024cuda3std3__48unexpectE:
	.zero		1
	.type		_ZN61_INTERNAL_e45974a8_30_group_norm_nhwc_one_pass_16_cu_0f6b7c026thrust23THRUST_300001_SM_900_NS6system6detail10sequential3seqE,@object
	.size		_ZN61_INTERNAL_e45974a8_30_group_norm_nhwc_one_pass_16_cu_0f6b7c026thrust23THRUST_300001_SM_900_NS6system6detail10sequential3seqE,(.L_29 - _ZN61_INTERNAL_e45974a8_30_group_norm_nhwc_one_pass_16_cu_0f6b7c026thrust23THRUST_300001_SM_900_NS6system6detail10sequential3seqE)
_ZN61_INTERNAL_e45974a8_30_group_norm_nhwc_one_pass_16_cu_0f6b7c026thrust23THRUST_300001_SM_900_NS6system6detail10sequential3seqE:
	.zero		1
.L_29:


//--------------------- .nv.shared._Z35group_norm_nhwc_bwd_one_pass_kernelI11Bf16IOFp32WLi64ELi16ELi256EEv26Group_norm_nhwc_bwd_params --------------------------
	.section	.nv.shared._Z35group_norm_nhwc_bwd_one_pass_kernelI11Bf16IOFp32WLi64ELi16ELi256EEv26Group_norm_nhwc_bwd_params,"aw",@nobits
	.sectionflags	@""
	.align	16
.nv.shared._Z35group_norm_nhwc_bwd_one_pass_kernelI11Bf16IOFp32WLi64ELi16ELi256EEv26Group_norm_nhwc_bwd_params:
	.zero		5216


//--------------------- .nv.shared._Z35group_norm_nhwc_bwd_one_pass_kernelI11Bf16IOFp32WLi128ELi16ELi256EEv26Group_norm_nhwc_bwd_params --------------------------
	.section	.nv.shared._Z35group_norm_nhwc_bwd_one_pass_kernelI11Bf16IOFp32WLi128ELi16ELi256EEv26Group_norm_nhwc_bwd_params,"aw",@nobits
	.sectionflags	@""
	.align	16
.nv.shared._Z35group_norm_nhwc_bwd_one_pass_kernelI11Bf16IOFp32WLi128ELi16ELi256EEv26Group_norm_nhwc_bwd_params:
	.zero		5216


//--------------------- .nv.shared._Z35group_norm_nhwc_bwd_one_pass_kernelI11Bf16IOFp32WLi256ELi16ELi256EEv26Group_norm_nhwc_bwd_params --------------------------
	.section	.nv.shared._Z35group_norm_nhwc_bwd_one_pass_kernelI11Bf16IOFp32WLi256ELi16ELi256EEv26Group_norm_nhwc_bwd_params,"aw",@nobits
	.sectionflags	@""
	.align	16
.nv.shared._Z35group_norm_nhwc_bwd_one_pass_kernelI11Bf16IOFp32WLi256ELi16ELi256EEv26Group_norm_nhwc_bwd_params:
	.zero		5216


//--------------------- .nv.shared._Z35group_norm_nhwc_bwd_one_pass_kernelI11Bf16IOFp32WLi512ELi16ELi256EEv26Group_norm_nhwc_bwd_params --------------------------
	.section	.nv.shared._Z35group_norm_nhwc_bwd_one_pass_kernelI11Bf16IOFp32WLi512ELi16ELi256EEv26Group_norm_nhwc_bwd_params,"aw",@nobits
	.sectionflags	@""
	.align	16
.nv.shared._Z35group_norm_nhwc_bwd_one_pass_kernelI11Bf16IOFp32WLi512ELi16ELi256EEv26Group_norm_nhwc_bwd_params:
	.zero		5216


//--------------------- .nv.shared._Z35group_norm_nhwc_bwd_one_pass_kernelI11Bf16IOBf16WLi64ELi16ELi256EEv26Group_norm_nhwc_bwd_params --------------------------
	.section	.nv.shared._Z35group_norm_nhwc_bwd_one_pass_kernelI11Bf16IOBf16WLi64ELi16ELi256EEv26Group_norm_nhwc_bwd_params,"aw",@nobits
	.sectionflags	@""
	.align	16
.nv.shared._Z35group_norm_nhwc_bwd_one_pass_kernelI11Bf16IOBf16WLi64ELi16ELi256EEv26Group_norm_nhwc_bwd_params:
	.zero		5216


//--------------------- .nv.shared._Z35group_norm_nhwc_bwd_one_pass_kernelI11Bf16IOBf16WLi128ELi16ELi256EEv26Group_norm_nhwc_bwd_params --------------------------
	.section	.nv.shared._Z35group_norm_nhwc_bwd_one_pass_kernelI11Bf16IOBf16WLi128ELi16ELi256EEv26Group_norm_nhwc_bwd_params,"aw",@nobits
	.sectionflags	@""
	.align	16
.nv.shared._Z35group_norm_nhwc_bwd_one_pass_kernelI11Bf16IOBf16WLi128ELi16ELi256EEv26Group_norm_nhwc_bwd_params:
	.zero		5216


//--------------------- .nv.shared._Z35group_norm_nhwc_bwd_one_pass_kernelI11Bf16IOBf16WLi256ELi16ELi256EEv26Group_norm_nhwc_bwd_params --------------------------
	.section	.nv.shared._Z35group_norm_nhwc_bwd_one_pass_kernelI11Bf16IOBf16WLi256ELi16ELi256EEv26Group_norm_nhwc_bwd_params,"aw",@nobits
	.sectionflags	@""
	.align	16
.nv.shared._Z35group_norm_nhwc_bwd_one_pass_kernelI11Bf16IOBf16WLi256ELi16ELi256EEv26Group_norm_nhwc_bwd_params:
	.zero		5216


//--------------------- .nv.shared._Z35group_norm_nhwc_bwd_one_pass_kernelI11Bf16IOBf16WLi512ELi16ELi256EEv26Group_norm_nhwc_bwd_params --------------------------
	.section	.nv.shared._Z35group_norm_nhwc_bwd_one_pass_kernelI11Bf16IOBf16WLi512ELi16ELi256EEv26Group_norm_nhwc_bwd_params,"aw",@nobits
	.sectionflags	@""
	.align	16
.nv.shared._Z35group_norm_nhwc_bwd_one_pass_kernelI11Bf16IOBf16WLi512ELi16ELi256EEv26Group_norm_nhwc_bwd_params:
	.zero		5216


//--------------------- .nv.shared._Z35group_norm_nhwc_bwd_one_pass_kernelI11Bf16IOFp16WLi64ELi16ELi256EEv26Group_norm_nhwc_bwd_params --------------------------
	.section	.nv.shared._Z35group_norm_nhwc_bwd_one_pass_kernelI11Bf16IOFp16WLi64ELi16ELi256EEv26Group_norm_nhwc_bwd_params,"aw",@nobits
	.sectionflags	@""
	.align	16
.nv.shared._Z35group_norm_nhwc_bwd_one_pass_kernelI11Bf16IOFp16WLi64ELi16ELi256EEv26Group_norm_nhwc_bwd_params:
	.zero		5216


//--------------------- .nv.shared._Z35group_norm_nhwc_bwd_one_pass_kernelI11Bf16IOFp16WLi128ELi16ELi256EEv26Group_norm_nhwc_bwd_params --------------------------
	.section	.nv.shared._Z35group_norm_nhwc_bwd_one_pass_kernelI11Bf16IOFp16WLi128ELi16ELi256EEv26Group_norm_nhwc_bwd_params,"aw",@nobits
	.sectionflags	@""
	.align	16
.nv.shared._Z35group_norm_nhwc_bwd_one_pass_kernelI11Bf16IOFp16WLi128ELi16ELi256EEv26Group_norm_nhwc_bwd_params:
	.zero		5216


//--------------------- .nv.shared._Z35group_norm_nhwc_bwd_one_pass_kernelI11Bf16IOFp16WLi256ELi16ELi256EEv26Group_norm_nhwc_bwd_params --------------------------
	.section	.nv.shared._Z35group_norm_nhwc_bwd_one_pass_kernelI11Bf16IOFp16WLi256ELi16ELi256EEv26Group_norm_nhwc_bwd_params,"aw",@nobits
	.sectionflags	@""
	.align	16
.nv.shared._Z35group_norm_nhwc_bwd_one_pass_kernelI11Bf16IOFp16WLi256ELi16ELi256EEv26Group_norm_nhwc_bwd_params:
	.zero		5216


//--------------------- .nv.shared._Z35group_norm_nhwc_bwd_one_pass_kernelI11Bf16IOFp16WLi512ELi16ELi256EEv26Group_norm_nhwc_bwd_params --------------------------
	.section	.nv.shared._Z35group_norm_nhwc_bwd_one_pass_kernelI11Bf16IOFp16WLi512ELi16ELi256EEv26Group_norm_nhwc_bwd_params,"aw",@nobits
	.sectionflags	@""
	.align	16
.nv.shared._Z35group_norm_nhwc_bwd_one_pass_kernelI11Bf16IOFp16WLi512ELi16ELi256EEv26Group_norm_nhwc_bwd_params:
	.zero		5216


//--------------------- .nv.shared._Z35group_norm_nhwc_bwd_one_pass_kernelI11Fp16IOFp32WLi64ELi16ELi256EEv26Group_norm_nhwc_bwd_params --------------------------
	.section	.nv.shared._Z35group_norm_nhwc_bwd_one_pass_kernelI11Fp16IOFp32WLi64ELi16ELi256EEv26Group_norm_nhwc_bwd_params,"aw",@nobits
	.sectionflags	@""
	.align	16
.nv.shared._Z35group_norm_nhwc_bwd_one_pass_kernelI11Fp16IOFp32WLi64ELi16ELi256EEv26Group_norm_nhwc_bwd_params:
	.zero		5216


//--------------------- .nv.shared._Z35group_norm_nhwc_bwd_one_pass_kernelI11Fp16IOFp32WLi128ELi16ELi256EEv26Group_norm_nhwc_bwd_params --------------------------
	.section	.nv.shared._Z35group_norm_nhwc_bwd_one_pass_kernelI11Fp16IOFp32WLi128ELi16ELi256EEv26Group_norm_nhwc_bwd_params,"aw",@nobits
	.sectionflags	@""
	.align	16
.nv.shared._Z35group_norm_nhwc_bwd_one_pass_kernelI11Fp16IOFp32WLi128ELi16ELi256EEv26Group_norm_nhwc_bwd_params:
	.zero		5216


//--------------------- .nv.shared._Z35group_norm_nhwc_bwd_one_pass_kernelI11Fp16IOFp32WLi256ELi16ELi256EEv26Group_norm_nhwc_bwd_params --------------------------
	.section	.nv.shared._Z35group_norm_nhwc_bwd_one_pass_kernelI11Fp16IOFp32WLi256ELi16ELi256EEv26Group_norm_nhwc_bwd_params,"aw",@nobits
	.sectionflags	@""
	.align	16
.nv.shared._Z35group_norm_nhwc_bwd_one_pass_kernelI11Fp16IOFp32WLi256ELi16ELi256EEv26Group_norm_nhwc_bwd_params:
	.zero		5216


//--------------------- .nv.shared._Z35group_norm_nhwc_bwd_one_pass_kernelI11Fp16IOFp32WLi512ELi16ELi256EEv26Group_norm_nhwc_bwd_params --------------------------
	.section	.nv.shared._Z35group_norm_nhwc_bwd_one_pass_kernelI11Fp16IOFp32WLi512ELi16ELi256EEv26Group_norm_nhwc_bwd_params,"aw",@nobits
	.sectionflags	@""
	.align	16
.nv.shared._Z35group_norm_nhwc_bwd_one_pass_kernelI11Fp16IOFp32WLi512ELi16ELi256EEv26Group_norm_nhwc_bwd_params:
	.zero		5216


//--------------------- .nv.shared._Z35group_norm_nhwc_bwd_one_pass_kernelI11Fp16IOBf16WLi64ELi16ELi256EEv26Group_norm_nhwc_bwd_params --------------------------
	.section	.nv.shared._Z35group_norm_nhwc_bwd_one_pass_kernelI11Fp16IOBf16WLi64ELi16ELi256EEv26Group_norm_nhwc_bwd_params,"aw",@nobits
	.sectionflags	@""
	.align	16
.nv.shared._Z35group_norm_nhwc_bwd_one_pass_kernelI11Fp16IOBf16WLi64ELi16ELi256EEv26Group_norm_nhwc_bwd_params:
	.zero		5216


//--------------------- .nv.shared._Z35group_norm_nhwc_bwd_one_pass_kernelI11Fp16IOBf16WLi128ELi16ELi256EEv26Group_norm_nhwc_bwd_params --------------------------
	.section	.nv.shared._Z35group_norm_nhwc_bwd_one_pass_kernelI11Fp16IOBf16WLi128ELi16ELi256EEv26Group_norm_nhwc_bwd_params,"aw",@nobits
	.sectionflags	@""
	.align	16
.nv.shared._Z35group_norm_nhwc_bwd_one_pass_kernelI11Fp16IOBf16WLi128ELi16ELi256EEv26Group_norm_nhwc_bwd_params:
	.zero		5216


//--------------------- .nv.shared._Z35group_norm_nhwc_bwd_one_pass_kernelI11Fp16IOBf16WLi256ELi16ELi256EEv26Group_norm_nhwc_bwd_params --------------------------
	.section	.nv.shared._Z35group_norm_nhwc_bwd_one_pass_kernelI11Fp16IOBf16WLi256ELi16ELi256EEv26Group_norm_nhwc_bwd_params,"aw",@nobits
	.sectionflags	@""
	.align	16
.nv.shared._Z35group_norm_nhwc_bwd_one_pass_kernelI11Fp16IOBf16WLi256ELi16ELi256EEv26Group_norm_nhwc_bwd_params:
	.zero		5216


//--------------------- .nv.shared._Z35group_norm_nhwc_bwd_one_pass_kernelI11Fp16IOBf16WLi512ELi16ELi256EEv26Group_norm_nhwc_bwd_params --------------------------
	.section	.nv.shared._Z35group_norm_nhwc_bwd_one_pass_kernelI11Fp16IOBf16WLi512ELi16ELi256EEv26Group_norm_nhwc_bwd_params,"aw",@nobits
	.sectionflags	@""
	.align	16
.nv.shared._Z35group_norm_nhwc_bwd_one_pass_kernelI11Fp16IOBf16WLi512ELi16ELi256EEv26Group_norm_nhwc_bwd_params:
	.zero		5216


//--------------------- .nv.shared._Z35group_norm_nhwc_bwd_one_pass_kernelI11Fp16IOFp16WLi64ELi16ELi256EEv26Group_norm_nhwc_bwd_params --------------------------
	.section	.nv.shared._Z35group_norm_nhwc_bwd_one_pass_kernelI11Fp16IOFp16WLi64ELi16ELi256EEv26Group_norm_nhwc_bwd_params,"aw",@nobits
	.sectionflags	@""
	.align	16
.nv.shared._Z35group_norm_nhwc_bwd_one_pass_kernelI11Fp16IOFp16WLi64ELi16ELi256EEv26Group_norm_nhwc_bwd_params:
	.zero		5216


//--------------------- .nv.shared._Z35group_norm_nhwc_bwd_one_pass_kernelI11Fp16IOFp16WLi128ELi16ELi256EEv26Group_norm_nhwc_bwd_params --------------------------
	.section	.nv.shared._Z35group_norm_nhwc_bwd_one_pass_kernelI11Fp16IOFp16WLi128ELi16ELi256EEv26Group_norm_nhwc_bwd_params,"aw",@nobits
	.sectionflags	@""
	.align	16
.nv.shared._Z35group_norm_nhwc_bwd_one_pass_kernelI11Fp16IOFp16WLi128ELi16ELi256EEv26Group_norm_nhwc_bwd_params:
	.zero		5216


//--------------------- .nv.shared._Z35group_norm_nhwc_bwd_one_pass_kernelI11Fp16IOFp16WLi256ELi16ELi256EEv26Group_norm_nhwc_bwd_params --------------------------
	.section	.nv.shared._Z35group_norm_nhwc_bwd_one_pass_kernelI11Fp16IOFp16WLi256ELi16ELi256EEv26Group_norm_nhwc_bwd_params,"aw",@nobits
	.sectionflags	@""
	.align	16
.nv.shared._Z35group_norm_nhwc_bwd_one_pass_kernelI11Fp16IOFp16WLi256ELi16ELi256EEv26Group_norm_nhwc_bwd_params:
	.zero		5216


//--------------------- .nv.shared._Z35group_norm_nhwc_bwd_one_pass_kernelI11Fp16IOFp16WLi512ELi16ELi256EEv26Group_norm_nhwc_bwd_params --------------------------
	.section	.nv.shared._Z35group_norm_nhwc_bwd_one_pass_kernelI11Fp16IOFp16WLi512ELi16ELi256EEv26Group_norm_nhwc_bwd_params,"aw",@nobits
	.sectionflags	@""
	.align	16
.nv.shared._Z35group_norm_nhwc_bwd_one_pass_kernelI11Fp16IOFp16WLi512ELi16ELi256EEv26Group_norm_nhwc_bwd_params:
	.zero		5216


//--------------------- .nv.shared._Z35group_norm_nhwc_bwd_one_pass_kernelI11Fp32IOFp32WLi64ELi16ELi256EEv26Group_norm_nhwc_bwd_params --------------------------
	.section	.nv.shared._Z35group_norm_nhwc_bwd_one_pass_kernelI11Fp32IOFp32WLi64ELi16ELi256EEv26Group_norm_nhwc_bwd_params,"aw",@nobits
	.sectionflags	@""
	.align	16
.nv.shared._Z35group_norm_nhwc_bwd_one_pass_kernelI11Fp32IOFp32WLi64ELi16ELi256EEv26Group_norm_nhwc_bwd_params:
	.zero		5216


//--------------------- .nv.shared._Z35group_norm_nhwc_bwd_one_pass_kernelI11Fp32IOFp32WLi128ELi16ELi256EEv26Group_norm_nhwc_bwd_params --------------------------
	.section	.nv.shared._Z35group_norm_nhwc_bwd_one_pass_kernelI11Fp32IOFp32WLi128ELi16ELi256EEv26Group_norm_nhwc_bwd_params,"aw",@nobits
	.sectionflags	@""
	.align	16
.nv.shared._Z35group_norm_nhwc_bwd_one_pass_kernelI11Fp32IOFp32WLi128ELi16ELi256EEv26Group_norm_nhwc_bwd_params:
	.zero		5216


//--------------------- .nv.shared._Z35group_norm_nhwc_bwd_one_pass_kernelI11Fp32IOFp32WLi256ELi16ELi256EEv26Group_norm_nhwc_bwd_params --------------------------
	.section	.nv.shared._Z35group_norm_nhwc_bwd_one_pass_kernelI11Fp32IOFp32WLi256ELi16ELi256EEv26Group_norm_nhwc_bwd_params,"aw",@nobits
	.sectionflags	@""
	.align	16
.nv.shared._Z35group_norm_nhwc_bwd_one_pass_kernelI11Fp32IOFp32WLi256ELi16ELi256EEv26Group_norm_nhwc_bwd_params:
	.zero		5216


//--------------------- .nv.shared._Z35group_norm_nhwc_bwd_one_pass_kernelI11Fp32IOFp32WLi512ELi16ELi256EEv26Group_norm_nhwc_bwd_params --------------------------
	.section	.nv.shared._Z35group_norm_nhwc_bwd_one_pass_kernelI11Fp32IOFp32WLi512ELi16ELi256EEv26Group_norm_nhwc_bwd_params,"aw",@nobits
	.sectionflags	@""
	.align	16
.nv.shared._Z35group_norm_nhwc_bwd_one_pass_kernelI11Fp32IOFp32WLi512ELi16ELi256EEv26Group_norm_nhwc_bwd_params:
	.zero		5216


//--------------------- .nv.shared._Z35group_norm_nhwc_bwd_one_pass_kernelI11Fp32IOBf16WLi64ELi16ELi256EEv26Group_norm_nhwc_bwd_params --------------------------
	.section	.nv.shared._Z35group_norm_nhwc_bwd_one_pass_kernelI11Fp32IOBf16WLi64ELi16ELi256EEv26Group_norm_nhwc_bwd_params,"aw",@nobits
	.sectionflags	@""
	.align	16
.nv.shared._Z35group_norm_nhwc_bwd_one_pass_kernelI11Fp32IOBf16WLi64ELi16ELi256EEv26Group_norm_nhwc_bwd_params:
	.zero		5216


//--------------------- .nv.shared._Z35group_norm_nhwc_bwd_one_pass_kernelI11Fp32IOBf16WLi128ELi16ELi256EEv26Group_norm_nhwc_bwd_params --------------------------
	.section	.nv.shared._Z35group_norm_nhwc_bwd_one_pass_kernelI11Fp32IOBf16WLi128ELi16ELi256EEv26Group_norm_nhwc_bwd_params,"aw",@nobits
	.sectionflags	@""
	.align	16
.nv.shared._Z35group_norm_nhwc_bwd_one_pass_kernelI11Fp32IOBf16WLi128ELi16ELi256EEv26Group_norm_nhwc_bwd_params:
	.zero		5216


//--------------------- .nv.shared._Z35group_norm_nhwc_bwd_one_pass_kernelI11Fp32IOBf16WLi256ELi16ELi256EEv26Group_norm_nhwc_bwd_params --------------------------
	.section	.nv.shared._Z35group_norm_nhwc_bwd_one_pass_kernelI11Fp32IOBf16WLi256ELi16ELi256EEv26Group_norm_nhwc_bwd_params,"aw",@nobits
	.sectionflags	@""
	.align	16
.nv.shared._Z35group_norm_nhwc_bwd_one_pass_kernelI11Fp32IOBf16WLi256ELi16ELi256EEv26Group_norm_nhwc_bwd_params:
	.zero		5216


//--------------------- .nv.shared._Z35group_norm_nhwc_bwd_one_pass_kernelI11Fp32IOBf16WLi512ELi16ELi256EEv26Group_norm_nhwc_bwd_params --------------------------
	.section	.nv.shared._Z35group_norm_nhwc_bwd_one_pass_kernelI11Fp32IOBf16WLi512ELi16ELi256EEv26Group_norm_nhwc_bwd_params,"aw",@nobits
	.sectionflags	@""
	.align	16
.nv.shared._Z35group_norm_nhwc_bwd_one_pass_kernelI11Fp32IOBf16WLi512ELi16ELi256EEv26Group_norm_nhwc_bwd_params:
	.zero		5216


//--------------------- .nv.shared._Z35group_norm_nhwc_bwd_one_pass_kernelI11Fp32IOFp16WLi64ELi16ELi256EEv26Group_norm_nhwc_bwd_params --------------------------
	.section	.nv.shared._Z35group_norm_nhwc_bwd_one_pass_kernelI11Fp32IOFp16WLi64ELi16ELi256EEv26Group_norm_nhwc_bwd_params,"aw",@nobits
	.sectionflags	@""
	.align	16
.nv.shared._Z35group_norm_nhwc_bwd_one_pass_kernelI11Fp32IOFp16WLi64ELi16ELi256EEv26Group_norm_nhwc_bwd_params:
	.zero		5216


//--------------------- .nv.shared._Z35group_norm_nhwc_bwd_one_pass_kernelI11Fp32IOFp16WLi128ELi16ELi256EEv26Group_norm_nhwc_bwd_params --------------------------
	.section	.nv.shared._Z35group_norm_nhwc_bwd_one_pass_kernelI11Fp32IOFp16WLi128ELi16ELi256EEv26Group_norm_nhwc_bwd_params,"aw",@nobits
	.sectionflags	@""
	.align	16
.nv.shared._Z35group_norm_nhwc_bwd_one_pass_kernelI11Fp32IOFp16WLi128ELi16ELi256EEv26Group_norm_nhwc_bwd_params:
	.zero		5216


//--------------------- .nv.shared._Z35group_norm_nhwc_bwd_one_pass_kernelI11Fp32IOFp16WLi256ELi16ELi256EEv26Group_norm_nhwc_bwd_params --------------------------
	.section	.nv.shared._Z35group_norm_nhwc_bwd_one_pass_kernelI11Fp32IOFp16WLi256ELi16ELi256EEv26Group_norm_nhwc_bwd_params,"aw",@nobits
	.sectionflags	@""
	.align	16
.nv.shared._Z35group_norm_nhwc_bwd_one_pass_kernelI11Fp32IOFp16WLi256ELi16ELi256EEv26Group_norm_nhwc_bwd_params:
	.zero		5216


//--------------------- .nv.shared._Z35group_norm_nhwc_bwd_one_pass_kernelI11Fp32IOFp16WLi512ELi16ELi256EEv26Group_norm_nhwc_bwd_params --------------------------
	.section	.nv.shared._Z35group_norm_nhwc_bwd_one_pass_kernelI11Fp32IOFp16WLi512ELi16ELi256EEv26Group_norm_nhwc_bwd_params,"aw",@nobits
	.sectionflags	@""
	.align	16
.nv.shared._Z35group_norm_nhwc_bwd_one_pass_kernelI11Fp32IOFp16WLi512ELi16ELi256EEv26Group_norm_nhwc_bwd_params:
	.zero		5216


//--------------------- .nv.shared._Z35group_norm_nhwc_fwd_one_pass_kernelI11Bf16IOFp32WLi64ELi16ELi256EEv26Group_norm_nhwc_fwd_params --------------------------
	.section	.nv.shared._Z35group_norm_nhwc_fwd_one_pass_kernelI11Bf16IOFp32WLi64ELi16ELi256EEv26Group_norm_nhwc_fwd_params,"aw",@nobits
	.sectionflags	@""
	.align	8
.nv.shared._Z35group_norm_nhwc_fwd_one_pass_kernelI11Bf16IOFp32WLi64ELi16ELi256EEv26Group_norm_nhwc_fwd_params:
	.zero		1112


//--------------------- .nv.shared._Z35group_norm_nhwc_fwd_one_pass_kernelI11Bf16IOFp32WLi128ELi16ELi256EEv26Group_norm_nhwc_fwd_params --------------------------
	.section	.nv.shared._Z35group_norm_nhwc_fwd_one_pass_kernelI11Bf16IOFp32WLi128ELi16ELi256EEv26Group_norm_nhwc_fwd_params,"aw",@nobits
	.sectionflags	@""
	.align	8
.nv.shared._Z35group_norm_nhwc_fwd_one_pass_kernelI11Bf16IOFp32WLi128ELi16ELi256EEv26Group_norm_nhwc_fwd_params:
	.zero		1112


//--------------------- .nv.shared._Z35group_norm_nhwc_fwd_one_pass_kernelI11Bf16IOFp32WLi256ELi16ELi256EEv26Group_norm_nhwc_fwd_params --------------------------
	.section	.nv.shared._Z35group_norm_nhwc_fwd_one_pass_kernelI11Bf16IOFp32WLi256ELi16ELi256EEv26Group_norm_nhwc_fwd_params,"aw",@nobits
	.sectionflags	@""
	.align	8
.nv.shared._Z35group_norm_nhwc_fwd_one_pass_kernelI11Bf16IOFp32WLi256ELi16ELi256EEv26Group_norm_nhwc_fwd_params:
	.zero		1112


//--------------------- .nv.shared._Z35group_norm_nhwc_fwd_one_pass_kernelI11Bf16IOFp32WLi512ELi16ELi256EEv26Group_norm_nhwc_fwd_params --------------------------
	.section	.nv.shared._Z35group_norm_nhwc_fwd_one_pass_kernelI11Bf16IOFp32WLi512ELi16ELi256EEv26Group_norm_nhwc_fwd_params,"aw",@nobits
	.sectionflags	@""
	.align	8
.nv.shared._Z35group_norm_nhwc_fwd_one_pass_kernelI11Bf16IOFp32WLi512ELi16ELi256EEv26Group_norm_nhwc_fwd_params:
	.zero		1112


//--------------------- .nv.shared._Z35group_norm_nhwc_fwd_one_pass_kernelI11Bf16IOBf16WLi64ELi16ELi256EEv26Group_norm_nhwc_fwd_params --------------------------
	.section	.nv.shared._Z35group_norm_nhwc_fwd_one_pass_kernelI11Bf16IOBf16WLi64ELi16ELi256EEv26Group_norm_nhwc_fwd_params,"aw",@nobits
	.sectionflags	@""
	.align	8
.nv.shared._Z35group_norm_nhwc_fwd_one_pass_kernelI11Bf16IOBf16WLi64ELi16ELi256EEv26Group_norm_nhwc_fwd_params:
	.zero		1112


//--------------------- .nv.shared._Z35group_norm_nhwc_fwd_one_pass_kernelI11Bf16IOBf16WLi128ELi16ELi256EEv26Group_norm_nhwc_fwd_params --------------------------
	.section	.nv.shared._Z35group_norm_nhwc_fwd_one_pass_kernelI11Bf16IOBf16WLi128ELi16ELi256EEv26Group_norm_nhwc_fwd_params,"aw",@nobits
	.sectionflags	@""
	.align	8
.nv.shared._Z35group_norm_nhwc_fwd_one_pass_kernelI11Bf16IOBf16WLi128ELi16ELi256EEv26Group_norm_nhwc_fwd_params:
	.zero		1112


//--------------------- .nv.shared._Z35group_norm_nhwc_fwd_one_pass_kernelI11Bf16IOBf16WLi256ELi16ELi256EEv26Group_norm_nhwc_fwd_params --------------------------
	.section	.nv.shared._Z35group_norm_nhwc_fwd_one_pass_kernelI11Bf16IOBf16WLi256ELi16ELi256EEv26Group_norm_nhwc_fwd_params,"aw",@nobits
	.sectionflags	@""
	.align	8
.nv.shared._Z35group_norm_nhwc_fwd_one_pass_kernelI11Bf16IOBf16WLi256ELi16ELi256EEv26Group_norm_nhwc_fwd_params:
	.zero		1112


//--------------------- .nv.shared._Z35group_norm_nhwc_fwd_one_pass_kernelI11Bf16IOBf16WLi512ELi16ELi256EEv26Group_norm_nhwc_fwd_params --------------------------
	.section	.nv.shared._Z35group_norm_nhwc_fwd_one_pass_kernelI11Bf16IOBf16WLi512ELi16ELi256EEv26Group_norm_nhwc_fwd_params,"aw",@nobits
	.sectionflags	@""
	.align	8
.nv.shared._Z35group_norm_nhwc_fwd_one_pass_kernelI11Bf16IOBf16WLi512ELi16ELi256EEv26Group_norm_nhwc_fwd_params:
	.zero		1112


//--------------------- .nv.shared._Z35group_norm_nhwc_fwd_one_pass_kernelI11Bf16IOFp16WLi64ELi16ELi256EEv26Group_norm_nhwc_fwd_params --------------------------
	.section	.nv.shared._Z35group_norm_nhwc_fwd_one_pass_kernelI11Bf16IOFp16WLi64ELi16ELi256EEv26Group_norm_nhwc_fwd_params,"aw",@nobits
	.sectionflags	@""
	.align	8
.nv.shared._Z35group_norm_nhwc_fwd_one_pass_kernelI11Bf16IOFp16WLi64ELi16ELi256EEv26Group_norm_nhwc_fwd_params:
	.zero		1112


//--------------------- .nv.shared._Z35group_norm_nhwc_fwd_one_pass_kernelI11Bf16IOFp16WLi128ELi16ELi256EEv26Group_norm_nhwc_fwd_params --------------------------
	.section	.nv.shared._Z35group_norm_nhwc_fwd_one_pass_kernelI11Bf16IOFp16WLi128ELi16ELi256EEv26Group_norm_nhwc_fwd_params,"aw",@nobits
	.sectionflags	@""
	.align	8
.nv.shared._Z35group_norm_nhwc_fwd_one_pass_kernelI11Bf16IOFp16WLi128ELi16ELi256EEv26Group_norm_nhwc_fwd_params:
	.zero		1112


//--------------------- .nv.shared._Z35group_norm_nhwc_fwd_one_pass_kernelI11Bf16IOFp16WLi256ELi16ELi256EEv26Group_norm_nhwc_fwd_params --------------------------
	.section	.nv.shared._Z35group_norm_nhwc_fwd_one_pass_kernelI11Bf16IOFp16WLi256ELi16ELi256EEv26Group_norm_nhwc_fwd_params,"aw",@nobits
	.sectionflags	@""
	.align	8
.nv.shared._Z35group_norm_nhwc_fwd_one_pass_kernelI11Bf16IOFp16WLi256ELi16ELi256EEv26Group_norm_nhwc_fwd_params:
	.zero		1112


//--------------------- .nv.shared._Z35group_norm_nhwc_fwd_one_pass_kernelI11Bf16IOFp16WLi512ELi16ELi256EEv26Group_norm_nhwc_fwd_params --------------------------
	.section	.nv.shared._Z35group_norm_nhwc_fwd_one_pass_kernelI11Bf16IOFp16WLi512ELi16ELi256EEv26Group_norm_nhwc_fwd_params,"aw",@nobits
	.sectionflags	@""
	.align	8
.nv.shared._Z35group_norm_nhwc_fwd_one_pass_kernelI11Bf16IOFp16WLi512ELi16ELi256EEv26Group_norm_nhwc_fwd_params:
	.zero		1112


//--------------------- .nv.shared._Z35group_norm_nhwc_fwd_one_pass_kernelI11Fp16IOFp32WLi64ELi16ELi256EEv26Group_norm_nhwc_fwd_params --------------------------
	.section	.nv.shared._Z35group_norm_nhwc_fwd_one_pass_kernelI11Fp16IOFp32WLi64ELi16ELi256EEv26Group_norm_nhwc_fwd_params,"aw",@nobits
	.sectionflags	@""
	.align	8
.nv.shared._Z35group_norm_nhwc_fwd_one_pass_kernelI11Fp16IOFp32WLi64ELi16ELi256EEv26Group_norm_nhwc_fwd_params:
	.zero		1112


//--------------------- .nv.shared._Z35group_norm_nhwc_fwd_one_pass_kernelI11Fp16IOFp32WLi128ELi16ELi256EEv26Group_norm_nhwc_fwd_params --------------------------
	.section	.nv.shared._Z35group_norm_nhwc_fwd_one_pass_kernelI11Fp16IOFp32WLi128ELi16ELi256EEv26Group_norm_nhwc_fwd_params,"aw",@nobits
	.sectionflags	@""
	.align	8
.nv.shared._Z35group_norm_nhwc_fwd_one_pass_kernelI11Fp16IOFp32WLi128ELi16ELi256EEv26Group_norm_nhwc_fwd_params:
	.zero		1112


//--------------------- .nv.shared._Z35group_norm_nhwc_fwd_one_pass_kernelI11Fp16IOFp32WLi256ELi16ELi256EEv26Group_norm_nhwc_fwd_params --------------------------
	.section	.nv.shared._Z35group_norm_nhwc_fwd_one_pass_kernelI11Fp16IOFp32WLi256ELi16ELi256EEv26Group_norm_nhwc_fwd_params,"aw",@nobits
	.sectionflags	@""
	.align	8
.nv.shared._Z35group_norm_nhwc_fwd_one_pass_kernelI11Fp16IOFp32WLi256ELi16ELi256EEv26Group_norm_nhwc_fwd_params:
	.zero		1112


//--------------------- .nv.shared._Z35group_norm_nhwc_fwd_one_pass_kernelI11Fp16IOFp32WLi512ELi16ELi256EEv26Group_norm_nhwc_fwd_params --------------------------
	.section	.nv.shared._Z35group_norm_nhwc_fwd_one_pass_kernelI11Fp16IOFp32WLi512ELi16ELi256EEv26Group_norm_nhwc_fwd_params,"aw",@nobits
	.sectionflags	@""
	.align	8
.nv.shared._Z35group_norm_nhwc_fwd_one_pass_kernelI11Fp16IOFp32WLi512ELi16ELi256EEv26Group_norm_nhwc_fwd_params:
	.zero		1112


//--------------------- .nv.shared._Z35group_norm_nhwc_fwd_one_pass_kernelI11Fp16IOBf16WLi64ELi16ELi256EEv26Group_norm_nhwc_fwd_params --------------------------
	.section	.nv.shared._Z35group_norm_nhwc_fwd_one_pass_kernelI11Fp16IOBf16WLi64ELi16ELi256EEv26Group_norm_nhwc_fwd_params,"aw",@nobits
	.sectionflags	@""
	.align	8
.nv.shared._Z35group_norm_nhwc_fwd_one_pass_kernelI11Fp16IOBf16WLi64ELi16ELi256EEv26Group_norm_nhwc_fwd_params:
	.zero		1112


//--------------------- .nv.shared._Z35group_norm_nhwc_fwd_one_pass_kernelI11Fp16IOBf16WLi128ELi16ELi256EEv26Group_norm_nhwc_fwd_params --------------------------
	.section	.nv.shared._Z35group_norm_nhwc_fwd_one_pass_kernelI11Fp16IOBf16WLi128ELi16ELi256EEv26Group_norm_nhwc_fwd_params,"aw",@nobits
	.sectionflags	@""
	.align	8
.nv.shared._Z35group_norm_nhwc_fwd_one_pass_kernelI11Fp16IOBf16WLi128ELi16ELi256EEv26Group_norm_nhwc_fwd_params:
	.zero		1112


//--------------------- .nv.shared._Z35group_norm_nhwc_fwd_one_pass_kernelI11Fp16IOBf16WLi256ELi16ELi256EEv26Group_norm_nhwc_fwd_params --------------------------
	.section	.nv.shared._Z35group_norm_nhwc_fwd_one_pass_kernelI11Fp16IOBf16WLi256ELi16ELi256EEv26Group_norm_nhwc_fwd_params,"aw",@nobits
	.sectionflags	@""
	.align	8
.nv.shared._Z35group_norm_nhwc_fwd_one_pass_kernelI11Fp16IOBf16WLi256ELi16ELi256EEv26Group_norm_nhwc_fwd_params:
	.zero		1112


//--------------------- .nv.shared._Z35group_norm_nhwc_fwd_one_pass_kernelI11Fp16IOBf16WLi512ELi16ELi256EEv26Group_norm_nhwc_fwd_params --------------------------
	.section	.nv.shared._Z35group_norm_nhwc_fwd_one_pass_kernelI11Fp16IOBf16WLi512ELi16ELi256EEv26Group_norm_nhwc_fwd_params,"aw",@nobits
	.sectionflags	@""
	.align	8
.nv.shared._Z35group_norm_nhwc_fwd_one_pass_kernelI11Fp16IOBf16WLi512ELi16ELi256EEv26Group_norm_nhwc_fwd_params:
	.zero		1112


//--------------------- .nv.shared._Z35group_norm_nhwc_fwd_one_pass_kernelI11Fp16IOFp16WLi64ELi16ELi256EEv26Group_norm_nhwc_fwd_params --------------------------
	.section	.nv.shared._Z35group_norm_nhwc_fwd_one_pass_kernelI11Fp16IOFp16WLi64ELi16ELi256EEv26Group_norm_nhwc_fwd_params,"aw",@nobits
	.sectionflags	@""
	.align	8
.nv.shared._Z35group_norm_nhwc_fwd_one_pass_kernelI11Fp16IOFp16WLi64ELi16ELi256EEv26Group_norm_nhwc_fwd_params:
	.zero		1112


//--------------------- .nv.shared._Z35group_norm_nhwc_fwd_one_pass_kernelI11Fp16IOFp16WLi128ELi16ELi256EEv26Group_norm_nhwc_fwd_params --------------------------
	.section	.nv.shared._Z35group_norm_nhwc_fwd_one_pass_kernelI11Fp16IOFp16WLi128ELi16ELi256EEv26Group_norm_nhwc_fwd_params,"aw",@nobits
	.sectionflags	@""
	.align	8
.nv.shared._Z35group_norm_nhwc_fwd_one_pass_kernelI11Fp16IOFp16WLi128ELi16ELi256EEv26Group_norm_nhwc_fwd_params:
	.zero		1112


//--------------------- .nv.shared._Z35group_norm_nhwc_fwd_one_pass_kernelI11Fp16IOFp16WLi256ELi16ELi256EEv26Group_norm_nhwc_fwd_params --------------------------
	.section	.nv.shared._Z35group_norm_nhwc_fwd_one_pass_kernelI11Fp16IOFp16WLi256ELi16ELi256EEv26Group_norm_nhwc_fwd_params,"aw",@nobits
	.sectionflags	@""
	.align	8
.nv.shared._Z35group_norm_nhwc_fwd_one_pass_kernelI11Fp16IOFp16WLi256ELi16ELi256EEv26Group_norm_nhwc_fwd_params:
	.zero		1112


//--------------------- .nv.shared._Z35group_norm_nhwc_fwd_one_pass_kernelI11Fp16IOFp16WLi512ELi16ELi256EEv26Group_norm_nhwc_fwd_params --------------------------
	.section	.nv.shared._Z35group_norm_nhwc_fwd_one_pass_kernelI11Fp16IOFp16WLi512ELi16ELi256EEv26Group_norm_nhwc_fwd_params,"aw",@nobits
	.sectionflags	@""
	.align	8
.nv.shared._Z35group_norm_nhwc_fwd_one_pass_kernelI11Fp16IOFp16WLi512ELi16ELi256EEv26Group_norm_nhwc_fwd_params:
	.zero		1112


//--------------------- .nv.shared._Z35group_norm_nhwc_fwd_one_pass_kernelI11Fp32IOFp32WLi64ELi16ELi256EEv26Group_norm_nhwc_fwd_params --------------------------
	.section	.nv.shared._Z35group_norm_nhwc_fwd_one_pass_kernelI11Fp32IOFp32WLi64ELi16ELi256EEv26Group_norm_nhwc_fwd_params,"aw",@nobits
	.sectionflags	@""
	.align	8
.nv.shared._Z35group_norm_nhwc_fwd_one_pass_kernelI11Fp32IOFp32WLi64ELi16ELi256EEv26Group_norm_nhwc_fwd_params:
	.zero		1112


//--------------------- .nv.shared._Z35group_norm_nhwc_fwd_one_pass_kernelI11Fp32IOFp32WLi128ELi16ELi256EEv26Group_norm_nhwc_fwd_params --------------------------
	.section	.nv.shared._Z35group_norm_nhwc_fwd_one_pass_kernelI11Fp32IOFp32WLi128ELi16ELi256EEv26Group_norm_nhwc_fwd_params,"aw",@nobits
	.sectionflags	@""
	.align	8
.nv.shared._Z35group_norm_nhwc_fwd_one_pass_kernelI11Fp32IOFp32WLi128ELi16ELi256EEv26Group_norm_nhwc_fwd_params:
	.zero		1112


//--------------------- .nv.shared._Z35group_norm_nhwc_fwd_one_pass_kernelI11Fp32IOFp32WLi256ELi16ELi256EEv26Group_norm_nhwc_fwd_params --------------------------
	.section	.nv.shared._Z35group_norm_nhwc_fwd_one_pass_kernelI11Fp32IOFp32WLi256ELi16ELi256EEv26Group_norm_nhwc_fwd_params,"aw",@nobits
	.sectionflags	@""
	.align	8
.nv.shared._Z35group_norm_nhwc_fwd_one_pass_kernelI11Fp32IOFp32WLi256ELi16ELi256EEv26Group_norm_nhwc_fwd_params:
	.zero		1112


//--------------------- .nv.shared._Z35group_norm_nhwc_fwd_one_pass_kernelI11Fp32IOFp32WLi512ELi16ELi256EEv26Group_norm_nhwc_fwd_params --------------------------
	.section	.nv.shared._Z35group_norm_nhwc_fwd_one_pass_kernelI11Fp32IOFp32WLi512ELi16ELi256EEv26Group_norm_nhwc_fwd_params,"aw",@nobits
	.sectionflags	@""
	.align	8
.nv.shared._Z35group_norm_nhwc_fwd_one_pass_kernelI11Fp32IOFp32WLi512ELi16ELi256EEv26Group_norm_nhwc_fwd_params:
	.zero		1112


//--------------------- .nv.shared._Z35group_norm_nhwc_fwd_one_pass_kernelI11Fp32IOBf16WLi64ELi16ELi256EEv26Group_norm_nhwc_fwd_params --------------------------
	.section	.nv.shared._Z35group_norm_nhwc_fwd_one_pass_kernelI11Fp32IOBf16WLi64ELi16ELi256EEv26Group_norm_nhwc_fwd_params,"aw",@nobits
	.sectionflags	@""
	.align	8
.nv.shared._Z35group_norm_nhwc_fwd_one_pass_kernelI11Fp32IOBf16WLi64ELi16ELi256EEv26Group_norm_nhwc_fwd_params:
	.zero		1112


//--------------------- .nv.shared._Z35group_norm_nhwc_fwd_one_pass_kernelI11Fp32IOBf16WLi128ELi16ELi256EEv26Group_norm_nhwc_fwd_params --------------------------
	.section	.nv.shared._Z35group_norm_nhwc_fwd_one_pass_kernelI11Fp32IOBf16WLi128ELi16ELi256EEv26Group_norm_nhwc_fwd_params,"aw",@nobits
	.sectionflags	@""
	.align	8
.nv.shared._Z35group_norm_nhwc_fwd_one_pass_kernelI11Fp32IOBf16WLi128ELi16ELi256EEv26Group_norm_nhwc_fwd_params:
	.zero		1112


//--------------------- .nv.shared._Z35group_norm_nhwc_fwd_one_pass_kernelI11Fp32IOBf16WLi256ELi16ELi256EEv26Group_norm_nhwc_fwd_params --------------------------
	.section	.nv.shared._Z35group_norm_nhwc_fwd_one_pass_kernelI11Fp32IOBf16WLi256ELi16ELi256EEv26Group_norm_nhwc_fwd_params,"aw",@nobits
	.sectionflags	@""
	.align	8
.nv.shared._Z35group_norm_nhwc_fwd_one_pass_kernelI11Fp32IOBf16WLi256ELi16ELi256EEv26Group_norm_nhwc_fwd_params:
	.zero		1112


//--------------------- .nv.shared._Z35group_norm_nhwc_fwd_one_pass_kernelI11Fp32IOBf16WLi512ELi16ELi256EEv26Group_norm_nhwc_fwd_params --------------------------
	.section	.nv.shared._Z35group_norm_nhwc_fwd_one_pass_kernelI11Fp32IOBf16WLi512ELi16ELi256EEv26Group_norm_nhwc_fwd_params,"aw",@nobits
	.sectionflags	@""
	.align	8
.nv.shared._Z35group_norm_nhwc_fwd_one_pass_kernelI11Fp32IOBf16WLi512ELi16ELi256EEv26Group_norm_nhwc_fwd_params:
	.zero		1112


//--------------------- .nv.shared._Z35group_norm_nhwc_fwd_one_pass_kernelI11Fp32IOFp16WLi64ELi16ELi256EEv26Group_norm_nhwc_fwd_params --------------------------
	.section	.nv.shared._Z35group_norm_nhwc_fwd_one_pass_kernelI11Fp32IOFp16WLi64ELi16ELi256EEv26Group_norm_nhwc_fwd_params,"aw",@nobits
	.sectionflags	@""
	.align	8
.nv.shared._Z35group_norm_nhwc_fwd_one_pass_kernelI11Fp32IOFp16WLi64ELi16ELi256EEv26Group_norm_nhwc_fwd_params:
	.zero		1112


//--------------------- .nv.shared._Z35group_norm_nhwc_fwd_one_pass_kernelI11Fp32IOFp16WLi128ELi16ELi256EEv26Group_norm_nhwc_fwd_params --------------------------
	.section	.nv.shared._Z35group_norm_nhwc_fwd_one_pass_kernelI11Fp32IOFp16WLi128ELi16ELi256EEv26Group_norm_nhwc_fwd_params,"aw",@nobits
	.sectionflags	@""
	.align	8
.nv.shared._Z35group_norm_nhwc_fwd_one_pass_kernelI11Fp32IOFp16WLi128ELi16ELi256EEv26Group_norm_nhwc_fwd_params:
	.zero		1112


//--------------------- .nv.shared._Z35group_norm_nhwc_fwd_one_pass_kernelI11Fp32IOFp16WLi256ELi16ELi256EEv26Group_norm_nhwc_fwd_params --------------------------
	.section	.nv.shared._Z35group_norm_nhwc_fwd_one_pass_kernelI11Fp32IOFp16WLi256ELi16ELi256EEv26Group_norm_nhwc_fwd_params,"aw",@nobits
	.sectionflags	@""
	.align	8
.nv.shared._Z35group_norm_nhwc_fwd_one_pass_kernelI11Fp32IOFp16WLi256ELi16ELi256EEv26Group_norm_nhwc_fwd_params:
	.zero		1112


//--------------------- .nv.shared._Z35group_norm_nhwc_fwd_one_pass_kernelI11Fp32IOFp16WLi512ELi16ELi256EEv26Group_norm_nhwc_fwd_params --------------------------
	.section	.nv.shared._Z35group_norm_nhwc_fwd_one_pass_kernelI11Fp32IOFp16WLi512ELi16ELi256EEv26Group_norm_nhwc_fwd_params,"aw",@nobits
	.sectionflags	@""
	.align	8
.nv.shared._Z35group_norm_nhwc_fwd_one_pass_kernelI11Fp32IOFp16WLi512ELi16ELi256EEv26Group_norm_nhwc_fwd_params:
	.zero		1112


//--------------------- .nv.constant0._ZN3cub17CUB_300001_SM_9006detail11EmptyKernelIvEEvv --------------------------
	.section	.nv.constant0._ZN3cub17CUB_300001_SM_9006detail11EmptyKernelIvEEvv,"a",@progbits
	.sectionflags	@""
	.align	4
.nv.constant0._ZN3cub17CUB_300001_SM_9006detail11EmptyKernelIvEEvv:
	.zero		528


//--------------------- .nv.constant0._Z35group_norm_nhwc_bwd_one_pass_kernelI11Bf16IOFp32WLi64ELi16ELi256EEv26Group_norm_nhwc_bwd_params --------------------------
	.section	.nv.constant0._Z35group_norm_nhwc_bwd_one_pass_kernelI11Bf16IOFp32WLi64ELi16ELi256EEv26Group_norm_nhwc_bwd_params,"a",@progbits
	.sectionflags	@""
	.align	4
.nv.constant0._Z35group_norm_nhwc_bwd_one_pass_kernelI11Bf16IOFp32WLi64ELi16ELi256EEv26Group_norm_nhwc_bwd_params:
	.zero		712


//--------------------- .nv.constant0._Z35group_norm_nhwc_bwd_one_pass_kernelI11Bf16IOFp32WLi128ELi16ELi256EEv26Group_norm_nhwc_bwd_params --------------------------
	.section	.nv.constant0._Z35group_norm_nhwc_bwd_one_pass_kernelI11Bf16IOFp32WLi128ELi16ELi256EEv26Group_norm_nhwc_bwd_params,"a",@progbits
	.sectionflags	@""
	.align	4
.nv.constant0._Z35group_norm_nhwc_bwd_one_pass_kernelI11Bf16IOFp32WLi128ELi16ELi256EEv26Group_norm_nhwc_bwd_params:
	.zero		712


//--------------------- .nv.constant0._Z35group_norm_nhwc_bwd_one_pass_kernelI11Bf16IOFp32WLi256ELi16ELi256EEv26Group_norm_nhwc_bwd_params --------------------------
	.section	.nv.constant0._Z35group_norm_nhwc_bwd_one_pass_kernelI11Bf16IOFp32WLi256ELi16ELi256EEv26Group_norm_nhwc_bwd_params,"a",@progbits
	.sectionflags	@""
	.align	4
.nv.constant0._Z35group_norm_nhwc_bwd_one_pass_kernelI11Bf16IOFp32WLi256ELi16ELi256EEv26Group_norm_nhwc_bwd_params:
	.zero		712


//--------------------- .nv.constant0._Z35group_norm_nhwc_bwd_one_pass_kernelI11Bf16IOFp32WLi512ELi16ELi256EEv26Group_norm_nhwc_bwd_params --------------------------
	.section	.nv.constant0._Z35group_norm_nhwc_bwd_one_pass_kernelI11Bf16IOFp32WLi512ELi16ELi256EEv26Group_norm_nhwc_bwd_params,"a",@progbits
	.sectionflags	@""
	.align	4
.nv.constant0._Z35group_norm_nhwc_bwd_one_pass_kernelI11Bf16IOFp32WLi512ELi16ELi256EEv26Group_norm_nhwc_bwd_params:
	.zero		712


//--------------------- .nv.constant0._Z35group_norm_nhwc_bwd_one_pass_kernelI11Bf16IOBf16WLi64ELi16ELi256EEv26Group_norm_nhwc_bwd_params --------------------------
	.section	.nv.constant0._Z35group_norm_nhwc_bwd_one_pass_kernelI11Bf16IOBf16WLi64ELi16ELi256EEv26Group_norm_nhwc_bwd_params,"a",@progbits
	.sectionflags	@""
	.align	4
.nv.constant0._Z35group_norm_nhwc_bwd_one_pass_kernelI11Bf16IOBf16WLi64ELi16ELi256EEv26Group_norm_nhwc_bwd_params:
	.zero		712


//--------------------- .nv.constant0._Z35group_norm_nhwc_bwd_one_pass_kernelI11Bf16IOBf16WLi128ELi16ELi256EEv26Group_norm_nhwc_bwd_params --------------------------
	.section	.nv.constant0._Z35group_norm_nhwc_bwd_one_pass_kernelI11Bf16IOBf16WLi128ELi16ELi256EEv26Group_norm_nhwc_bwd_params,"a",@progbits
	.sectionflags	@""
	.align	4
.nv.constant0._Z35group_norm_nhwc_bwd_one_pass_kernelI11Bf16IOBf16WLi128ELi16ELi256EEv26Group_norm_nhwc_bwd_params:
	.zero		712


//--------------------- .nv.constant0._Z35group_norm_nhwc_bwd_one_pass_kernelI11Bf16IOBf16WLi256ELi16ELi256EEv26Group_norm_nhwc_bwd_params --------------------------
	.section	.nv.constant0._Z35group_norm_nhwc_bwd_one_pass_kernelI11Bf16IOBf16WLi256ELi16ELi256EEv26Group_norm_nhwc_bwd_params,"a",@progbits
	.sectionflags	@""
	.align	4
.nv.constant0._Z35group_norm_nhwc_bwd_one_pass_kernelI11Bf16IOBf16WLi256ELi16ELi256EEv26Group_norm_nhwc_bwd_params:
	.zero		712


//--------------------- .nv.constant0._Z35group_norm_nhwc_bwd_one_pass_kernelI11Bf16IOBf16WLi512ELi16ELi256EEv26Group_norm_nhwc_bwd_params --------------------------
	.section	.nv.constant0._Z35group_norm_nhwc_bwd_one_pass_kernelI11Bf16IOBf16WLi512ELi16ELi256EEv26Group_norm_nhwc_bwd_params,"a",@progbits
	.sectionflags	@""
	.align	4
.nv.constant0._Z35group_norm_nhwc_bwd_one_pass_kernelI11Bf16IOBf16WLi512ELi16ELi256EEv26Group_norm_nhwc_bwd_params:
	.zero		712


//--------------------- .nv.constant0._Z35group_norm_nhwc_bwd_one_pass_kernelI11Bf16IOFp16WLi64ELi16ELi256EEv26Group_norm_nhwc_bwd_params --------------------------
	.section	.nv.constant0._Z35group_norm_nhwc_bwd_one_pass_kernelI11Bf16IOFp16WLi64ELi16ELi256EEv26Group_norm_nhwc_bwd_params,"a",@progbits
	.sectionflags	@""
	.align	4
.nv.constant0._Z35group_norm_nhwc_bwd_one_pass_kernelI11Bf16IOFp16WLi64ELi16ELi256EEv26Group_norm_nhwc_bwd_params:
	.zero		712


//--------------------- .nv.constant0._Z35group_norm_nhwc_bwd_one_pass_kernelI11Bf16IOFp16WLi128ELi16ELi256EEv26Group_norm_nhwc_bwd_params --------------------------
	.section	.nv.constant0._Z35group_norm_nhwc_bwd_one_pass_kernelI11Bf16IOFp16WLi128ELi16ELi256EEv26Group_norm_nhwc_bwd_params,"a",@progbits
	.sectionflags	@""
	.align	4
.nv.constant0._Z35group_norm_nhwc_bwd_one_pass_kernelI11Bf16IOFp16WLi128ELi16ELi256EEv26Group_norm_nhwc_bwd_params:
	.zero		712


//--------------------- .nv.constant0._Z35group_norm_nhwc_bwd_one_pass_kernelI11Bf16IOFp16WLi256ELi16ELi256EEv26Group_norm_nhwc_bwd_params --------------------------
	.section	.nv.constant0._Z35group_norm_nhwc_bwd_one_pass_kernelI11Bf16IOFp16WLi256ELi16ELi256EEv26Group_norm_nhwc_bwd_params,"a",@progbits
	.sectionflags	@""
	.align	4
.nv.constant0._Z35group_norm_nhwc_bwd_one_pass_kernelI11Bf16IOFp16WLi256ELi16ELi256EEv26Group_norm_nhwc_bwd_params:
	.zero		712


//--------------------- .nv.constant0._Z35group_norm_nhwc_bwd_one_pass_kernelI11Bf16IOFp16WLi512ELi16ELi256EEv26Group_norm_nhwc_bwd_params --------------------------
	.section	.nv.constant0._Z35group_norm_nhwc_bwd_one_pass_kernelI11Bf16IOFp16WLi512ELi16ELi256EEv26Group_norm_nhwc_bwd_params,"a",@progbits
	.sectionflags	@""
	.align	4
.nv.constant0._Z35group_norm_nhwc_bwd_one_pass_kernelI11Bf16IOFp16WLi512ELi16ELi256EEv26Group_norm_nhwc_bwd_params:
	.zero		712


//--------------------- .nv.constant0._Z35group_norm_nhwc_bwd_one_pass_kernelI11Fp16IOFp32WLi64ELi16ELi256EEv26Group_norm_nhwc_bwd_params --------------------------
	.section	.nv.constant0._Z35group_norm_nhwc_bwd_one_pass_kernelI11Fp16IOFp32WLi64ELi16ELi256EEv26Group_norm_nhwc_bwd_params,"a",@progbits
	.sectionflags	@""
	.align	4
.nv.constant0._Z35group_norm_nhwc_bwd_one_pass_kernelI11Fp16IOFp32WLi64ELi16ELi256EEv26Group_norm_nhwc_bwd_params:
	.zero		712


//--------------------- .nv.constant0._Z35group_norm_nhwc_bwd_one_pass_kernelI11Fp16IOFp32WLi128ELi16ELi256EEv26Group_norm_nhwc_bwd_params --------------------------
	.section	.nv.constant0._Z35group_norm_nhwc_bwd_one_pass_kernelI11Fp16IOFp32WLi128ELi16ELi256EEv26Group_norm_nhwc_bwd_params,"a",@progbits
	.sectionflags	@""
	.align	4
.nv.constant0._Z35group_norm_nhwc_bwd_one_pass_kernelI11Fp16IOFp32WLi128ELi16ELi256EEv26Group_norm_nhwc_bwd_params:
	.zero		712


//--------------------- .nv.constant0._Z35group_norm_nhwc_bwd_one_pass_kernelI11Fp16IOFp32WLi256ELi16ELi256EEv26Group_norm_nhwc_bwd_params --------------------------
	.section	.nv.constant0._Z35group_norm_nhwc_bwd_one_pass_kernelI11Fp16IOFp32WLi256ELi16ELi256EEv26Group_norm_nhwc_bwd_params,"a",@progbits
	.sectionflags	@""
	.align	4
.nv.constant0._Z35group_norm_nhwc_bwd_one_pass_kernelI11Fp16IOFp32WLi256ELi16ELi256EEv26Group_norm_nhwc_bwd_params:
	.zero		712


//--------------------- .nv.constant0._Z35group_norm_nhwc_bwd_one_pass_kernelI11Fp16IOFp32WLi512ELi16ELi256EEv26Group_norm_nhwc_bwd_params --------------------------
	.section	.nv.constant0._Z35group_norm_nhwc_bwd_one_pass_kernelI11Fp16IOFp32WLi512ELi16ELi256EEv26Group_norm_nhwc_bwd_params,"a",@progbits
	.sectionflags	@""
	.align	4
.nv.constant0._Z35group_norm_nhwc_bwd_one_pass_kernelI11Fp16IOFp32WLi512ELi16ELi256EEv26Group_norm_nhwc_bwd_params:
	.zero		712


//--------------------- .nv.constant0._Z35group_norm_nhwc_bwd_one_pass_kernelI11Fp16IOBf16WLi64ELi16ELi256EEv26Group_norm_nhwc_bwd_params --------------------------
	.section	.nv.constant0._Z35group_norm_nhwc_bwd_one_pass_kernelI11Fp16IOBf16WLi64ELi16ELi256EEv26Group_norm_nhwc_bwd_params,"a",@progbits
	.sectionflags	@""
	.align	4
.nv.constant0._Z35group_norm_nhwc_bwd_one_pass_kernelI11Fp16IOBf16WLi64ELi16ELi256EEv26Group_norm_nhwc_bwd_params:
	.zero		712


//--------------------- .nv.constant0._Z35group_norm_nhwc_bwd_one_pass_kernelI11Fp16IOBf16WLi128ELi16ELi256EEv26Group_norm_nhwc_bwd_params --------------------------
	.section	.nv.constant0._Z35group_norm_nhwc_bwd_one_pass_kernelI11Fp16IOBf16WLi128ELi16ELi256EEv26Group_norm_nhwc_bwd_params,"a",@progbits
	.sectionflags	@""
	.align	4
.nv.constant0._Z35group_norm_nhwc_bwd_one_pass_kernelI11Fp16IOBf16WLi128ELi16ELi256EEv26Group_norm_nhwc_bwd_params:
	.zero		712


//--------------------- .nv.constant0._Z35group_norm_nhwc_bwd_one_pass_kernelI11Fp16IOBf16WLi256ELi16ELi256EEv26Group_norm_nhwc_bwd_params --------------------------
	.section	.nv.constant0._Z35group_norm_nhwc_bwd_one_pass_kernelI11Fp16IOBf16WLi256ELi16ELi256EEv26Group_norm_nhwc_bwd_params,"a",@progbits
	.sectionflags	@""
	.align	4
.nv.constant0._Z35group_norm_nhwc_bwd_one_pass_kernelI11Fp16IOBf16WLi256ELi16ELi256EEv26Group_norm_nhwc_bwd_params:
	.zero		712


//--------------------- .nv.constant0._Z35group_norm_nhwc_bwd_one_pass_kernelI11Fp16IOBf16WLi512ELi16ELi256EEv26Group_norm_nhwc_bwd_params --------------------------
	.section	.nv.constant0._Z35group_norm_nhwc_bwd_one_pass_kernelI11Fp16IOBf16WLi512ELi16ELi256EEv26Group_norm_nhwc_bwd_params,"a",@progbits
	.sectionflags	@""
	.align	4
.nv.constant0._Z35group_norm_nhwc_bwd_one_pass_kernelI11Fp16IOBf16WLi512ELi16ELi256EEv26Group_norm_nhwc_bwd_params:
	.zero		712


//--------------------- .nv.constant0._Z35group_norm_nhwc_bwd_one_pass_kernelI11Fp16IOFp16WLi64ELi16ELi256EEv26Group_norm_nhwc_bwd_params --------------------------
	.section	.nv.constant0._Z35group_norm_nhwc_bwd_one_pass_kernelI11Fp16IOFp16WLi64ELi16ELi256EEv26Group_norm_nhwc_bwd_params,"a",@progbits
	.sectionflags	@""
	.align	4
.nv.constant0._Z35group_norm_nhwc_bwd_one_pass_kernelI11Fp16IOFp16WLi64ELi16ELi256EEv26Group_norm_nhwc_bwd_params:
	.zero		712


//--------------------- .nv.constant0._Z35group_norm_nhwc_bwd_one_pass_kernelI11Fp16IOFp16WLi128ELi16ELi256EEv26Group_norm_nhwc_bwd_params --------------------------
	.section	.nv.constant0._Z35group_norm_nhwc_bwd_one_pass_kernelI11Fp16IOFp16WLi128ELi16ELi256EEv26Group_norm_nhwc_bwd_params,"a",@progbits
	.sectionflags	@""
	.align	4
.nv.constant0._Z35group_norm_nhwc_bwd_one_pass_kernelI11Fp16IOFp16WLi128ELi16ELi256EEv26Group_norm_nhwc_bwd_params:
	.zero		712


//--------------------- .nv.constant0._Z35group_norm_nhwc_bwd_one_pass_kernelI11Fp16IOFp16WLi256ELi16ELi256EEv26Group_norm_nhwc_bwd_params --------------------------
	.section	.nv.constant0._Z35group_norm_nhwc_bwd_one_pass_kernelI11Fp16IOFp16WLi256ELi16ELi256EEv26Group_norm_nhwc_bwd_params,"a",@progbits
	.sectionflags	@""
	.align	4
.nv.constant0._Z35group_norm_nhwc_bwd_one_pass_kernelI11Fp16IOFp16WLi256ELi16ELi256EEv26Group_norm_nhwc_bwd_params:
	.zero		712


//--------------------- .nv.constant0._Z35group_norm_nhwc_bwd_one_pass_kernelI11Fp16IOFp16WLi512ELi16ELi256EEv26Group_norm_nhwc_bwd_params --------------------------
	.section	.nv.constant0._Z35group_norm_nhwc_bwd_one_pass_kernelI11Fp16IOFp16WLi512ELi16ELi256EEv26Group_norm_nhwc_bwd_params,"a",@progbits
	.sectionflags	@""
	.align	4
.nv.constant0._Z35group_norm_nhwc_bwd_one_pass_kernelI11Fp16IOFp16WLi512ELi16ELi256EEv26Group_norm_nhwc_bwd_params:
	.zero		712


//--------------------- .nv.constant0._Z35group_norm_nhwc_bwd_one_pass_kernelI11Fp32IOFp32WLi64ELi16ELi256EEv26Group_norm_nhwc_bwd_params --------------------------
	.section	.nv.constant0._Z35group_norm_nhwc_bwd_one_pass_kernelI11Fp32IOFp32WLi64ELi16ELi256EEv26Group_norm_nhwc_bwd_params,"a",@progbits
	.sectionflags	@""
	.align	4
.nv.constant0._Z35group_norm_nhwc_bwd_one_pass_kernelI11Fp32IOFp32WLi64ELi16ELi256EEv26Group_norm_nhwc_bwd_params:
	.zero		712


//--------------------- .nv.constant0._Z35group_norm_nhwc_bwd_one_pass_kernelI11Fp32IOFp32WLi128ELi16ELi256EEv26Group_norm_nhwc_bwd_params --------------------------
	.section	.nv.constant0._Z35group_norm_nhwc_bwd_one_pass_kernelI11Fp32IOFp32WLi128ELi16ELi256EEv26Group_norm_nhwc_bwd_params,"a",@progbits
	.sectionflags	@""
	.align	4
.nv.constant0._Z35group_norm_nhwc_bwd_one_pass_kernelI11Fp32IOFp32WLi128ELi16ELi256EEv26Group_norm_nhwc_bwd_params:
	.zero		712


//--------------------- .nv.constant0._Z35group_norm_nhwc_bwd_one_pass_kernelI11Fp32IOFp32WLi256ELi16ELi256EEv26Group_norm_nhwc_bwd_params --------------------------
	.section	.nv.constant0._Z35group_norm_nhwc_bwd_one_pass_kernelI11Fp32IOFp32WLi256ELi16ELi256EEv26Group_norm_nhwc_bwd_params,"a",@progbits
	.sectionflags	@""
	.align	4
.nv.constant0._Z35group_norm_nhwc_bwd_one_pass_kernelI11Fp32IOFp32WLi256ELi16ELi256EEv26Group_norm_nhwc_bwd_params:
	.zero		712


//--------------------- .nv.constant0._Z35group_norm_nhwc_bwd_one_pass_kernelI11Fp32IOFp32WLi512ELi16ELi256EEv26Group_norm_nhwc_bwd_params --------------------------
	.section	.nv.constant0._Z35group_norm_nhwc_bwd_one_pass_kernelI11Fp32IOFp32WLi512ELi16ELi256EEv26Group_norm_nhwc_bwd_params,"a",@progbits
	.sectionflags	@""
	.align	4
.nv.constant0._Z35group_norm_nhwc_bwd_one_pass_kernelI11Fp32IOFp32WLi512ELi16ELi256EEv26Group_norm_nhwc_bwd_params:
	.zero		712


//--------------------- .nv.constant0._Z35group_norm_nhwc_bwd_one_pass_kernelI11Fp32IOBf16WLi64ELi16ELi256EEv26Group_norm_nhwc_bwd_params --------------------------
	.section	.nv.constant0._Z35group_norm_nhwc_bwd_one_pass_kernelI11Fp32IOBf16WLi64ELi16ELi256EEv26Group_norm_nhwc_bwd_params,"a",@progbits
	.sectionflags	@""
	.align	4
.nv.constant0._Z35group_norm_nhwc_bwd_one_pass_kernelI11Fp32IOBf16WLi64ELi16ELi256EEv26Group_norm_nhwc_bwd_params:
	.zero		712


//--------------------- .nv.constant0._Z35group_norm_nhwc_bwd_one_pass_kernelI11Fp32IOBf16WLi128ELi16ELi256EEv26Group_norm_nhwc_bwd_params --------------------------
	.section	.nv.constant0._Z35group_norm_nhwc_bwd_one_pass_kernelI11Fp32IOBf16WLi128ELi16ELi256EEv26Group_norm_nhwc_bwd_params,"a",@progbits
	.sectionflags	@""
	.align	4
.nv.constant0._Z35group_norm_nhwc_bwd_one_pass_kernelI11Fp32IOBf16WLi128ELi16ELi256EEv26Group_norm_nhwc_bwd_params:
	.zero		712


//--------------------- .nv.constant0._Z35group_norm_nhwc_bwd_one_pass_kernelI11Fp32IOBf16WLi256ELi16ELi256EEv26Group_norm_nhwc_bwd_params --------------------------
	.section	.nv.constant0._Z35group_norm_nhwc_bwd_one_pass_kernelI11Fp32IOBf16WLi256ELi16ELi256EEv26Group_norm_nhwc_bwd_params,"a",@progbits
	.sectionflags	@""
	.align	4
.nv.constant0._Z35group_norm_nhwc_bwd_one_pass_kernelI11Fp32IOBf16WLi256ELi16ELi256EEv26Group_norm_nhwc_bwd_params:
	.zero		712


//--------------------- .nv.constant0._Z35group_norm_nhwc_bwd_one_pass_kernelI11Fp32IOBf16WLi512ELi16ELi256EEv26Group_norm_nhwc_bwd_params --------------------------
	.section	.nv.constant0._Z35group_norm_nhwc_bwd_one_pass_kernelI11Fp32IOBf16WLi512ELi16ELi256EEv26Group_norm_nhwc_bwd_params,"a",@progbits
	.sectionflags	@""
	.align	4
.nv.constant0._Z35group_norm_nhwc_bwd_one_pass_kernelI11Fp32IOBf16WLi512ELi16ELi256EEv26Group_norm_nhwc_bwd_params:
	.zero		712


//--------------------- .nv.constant0._Z35group_norm_nhwc_bwd_one_pass_kernelI11Fp32IOFp16WLi64ELi16ELi256EEv26Group_norm_nhwc_bwd_params --------------------------
	.section	.nv.constant0._Z35group_norm_nhwc_bwd_one_pass_kernelI11Fp32IOFp16WLi64ELi16ELi256EEv26Group_norm_nhwc_bwd_params,"a",@progbits
	.sectionflags	@""
	.align	4
.nv.constant0._Z35group_norm_nhwc_bwd_one_pass_kernelI11Fp32IOFp16WLi64ELi16ELi256EEv26Group_norm_nhwc_bwd_params:
	.zero		712


//--------------------- .nv.constant0._Z35group_norm_nhwc_bwd_one_pass_kernelI11Fp32IOFp16WLi128ELi16ELi256EEv26Group_norm_nhwc_bwd_params --------------------------
	.section	.nv.constant0._Z35group_norm_nhwc_bwd_one_pass_kernelI11Fp32IOFp16WLi128ELi16ELi256EEv26Group_norm_nhwc_bwd_params,"a",@progbits
	.sectionflags	@""
	.align	4
.nv.constant0._Z35group_norm_nhwc_bwd_one_pass_kernelI11Fp32IOFp16WLi128ELi16ELi256EEv26Group_norm_nhwc_bwd_params:
	.zero		712


//--------------------- .nv.constant0._Z35group_norm_nhwc_bwd_one_pass_kernelI11Fp32IOFp16WLi256ELi16ELi256EEv26Group_norm_nhwc_bwd_params --------------------------
	.section	.nv.constant0._Z35group_norm_nhwc_bwd_one_pass_kernelI11Fp32IOFp16WLi256ELi16ELi256EEv26Group_norm_nhwc_bwd_params,"a",@progbits
	.sectionflags	@""
	.align	4
.nv.constant0._Z35group_norm_nhwc_bwd_one_pass_kernelI11Fp32IOFp16WLi256ELi16ELi256EEv26Group_norm_nhwc_bwd_params:
	.zero		712


//--------------------- .nv.constant0._Z35group_norm_nhwc_bwd_one_pass_kernelI11Fp32IOFp16WLi512ELi16ELi256EEv26Group_norm_nhwc_bwd_params --------------------------
	.section	.nv.constant0._Z35group_norm_nhwc_bwd_one_pass_kernelI11Fp32IOFp16WLi512ELi16ELi256EEv26Group_norm_nhwc_bwd_params,"a",@progbits
	.sectionflags	@""
	.align	4
.nv.constant0._Z35group_norm_nhwc_bwd_one_pass_kernelI11Fp32IOFp16WLi512ELi16ELi256EEv26Group_norm_nhwc_bwd_params:
	.zero		712


//--------------------- .nv.constant0._Z35group_norm_nhwc_fwd_one_pass_kernelI11Bf16IOFp32WLi64ELi16ELi256EEv26Group_norm_nhwc_fwd_params --------------------------
	.section	.nv.constant0._Z35group_norm_nhwc_fwd_one_pass_kernelI11Bf16IOFp32WLi64ELi16ELi256EEv26Group_norm_nhwc_fwd_params,"a",@progbits
	.sectionflags	@""
	.align	4
.nv.constant0._Z35group_norm_nhwc_fwd_one_pass_kernelI11Bf16IOFp32WLi64ELi16ELi256EEv26Group_norm_nhwc_fwd_params:
	.zero		688


//--------------------- .nv.constant0._Z35group_norm_nhwc_fwd_one_pass_kernelI11Bf16IOFp32WLi128ELi16ELi256EEv26Group_norm_nhwc_fwd_params --------------------------
	.section	.nv.constant0._Z35group_norm_nhwc_fwd_one_pass_kernelI11Bf16IOFp32WLi128ELi16ELi256EEv26Group_norm_nhwc_fwd_params,"a",@progbits
	.sectionflags	@""
	.align	4
.nv.constant0._Z35group_norm_nhwc_fwd_one_pass_kernelI11Bf16IOFp32WLi128ELi16ELi256EEv26Group_norm_nhwc_fwd_params:
	.zero		688


//--------------------- .nv.constant0._Z35group_norm_nhwc_fwd_one_pass_kernelI11Bf16IOFp32WLi256ELi16ELi256EEv26Group_norm_nhwc_fwd_params --------------------------
	.section	.nv.constant0._Z35group_norm_nhwc_fwd_one_pass_kernelI11Bf16IOFp32WLi256ELi16ELi256EEv26Group_norm_nhwc_fwd_params,"a",@progbits
	.sectionflags	@""
	.align	4
.nv.constant0._Z35group_norm_nhwc_fwd_one_pass_kernelI11Bf16IOFp32WLi256ELi16ELi256EEv26Group_norm_nhwc_fwd_params:
	.zero		688


//--------------------- .nv.constant0._Z35group_norm_nhwc_fwd_one_pass_kernelI11Bf16IOFp32WLi512ELi16ELi256EEv26Group_norm_nhwc_fwd_params --------------------------
	.section	.nv.constant0._Z35group_norm_nhwc_fwd_one_pass_kernelI11Bf16IOFp32WLi512ELi16ELi256EEv26Group_norm_nhwc_fwd_params,"a",@progbits
	.sectionflags	@""
	.align	4
.nv.constant0._Z35group_norm_nhwc_fwd_one_pass_kernelI11Bf16IOFp32WLi512ELi16ELi256EEv26Group_norm_nhwc_fwd_params:
	.zero		688


//--------------------- .nv.constant0._Z35group_norm_nhwc_fwd_one_pass_kernelI11Bf16IOBf16WLi64ELi16ELi256EEv26Group_norm_nhwc_fwd_params --------------------------
	.section	.nv.constant0._Z35group_norm_nhwc_fwd_one_pass_kernelI11Bf16IOBf16WLi64ELi16ELi256EEv26Group_norm_nhwc_fwd_params,"a",@progbits
	.sectionflags	@""
	.align	4
.nv.constant0._Z35group_norm_nhwc_fwd_one_pass_kernelI11Bf16IOBf16WLi64ELi16ELi256EEv26Group_norm_nhwc_fwd_params:
	.zero		688


//--------------------- .nv.constant0._Z35group_norm_nhwc_fwd_one_pass_kernelI11Bf16IOBf16WLi128ELi16ELi256EEv26Group_norm_nhwc_fwd_params --------------------------
	.section	.nv.constant0._Z35group_norm_nhwc_fwd_one_pass_kernelI11Bf16IOBf16WLi128ELi16ELi256EEv26Group_norm_nhwc_fwd_params,"a",@progbits
	.sectionflags	@""
	.align	4
.nv.constant0._Z35group_norm_nhwc_fwd_one_pass_kernelI11Bf16IOBf16WLi128ELi16ELi256EEv26Group_norm_nhwc_fwd_params:
	.zero		688


//--------------------- .nv.constant0._Z35group_norm_nhwc_fwd_one_pass_kernelI11Bf16IOBf16WLi256ELi16ELi256EEv26Group_norm_nhwc_fwd_params --------------------------
	.section	.nv.constant0._Z35group_norm_nhwc_fwd_one_pass_kernelI11Bf16IOBf16WLi256ELi16ELi256EEv26Group_norm_nhwc_fwd_params,"a",@progbits
	.sectionflags	@""
	.align	4
.nv.constant0._Z35group_norm_nhwc_fwd_one_pass_kernelI11Bf16IOBf16WLi256ELi16ELi256EEv26Group_norm_nhwc_fwd_params:
	.zero		688


//--------------------- .nv.constant0._Z35group_norm_nhwc_fwd_one_pass_kernelI11Bf16IOBf16WLi512ELi16ELi256EEv26Group_norm_nhwc_fwd_params --------------------------
	.section	.nv.constant0._Z35group_norm_nhwc_fwd_one_pass_kernelI11Bf16IOBf16WLi512ELi16ELi256EEv26Group_norm_nhwc_fwd_params,"a",@progbits
	.sectionflags	@""
	.align	4
.nv.constant0._Z35group_norm_nhwc_fwd_one_pass_kernelI11Bf16IOBf16WLi512ELi16ELi256EEv26Group_norm_nhwc_fwd_params:
	.zero		688


//--------------------- .nv.constant0._Z35group_norm_nhwc_fwd_one_pass_kernelI11Bf16IOFp16WLi64ELi16ELi256EEv26Group_norm_nhwc_fwd_params --------------------------
	.section	.nv.constant0._Z35group_norm_nhwc_fwd_one_pass_kernelI11Bf16IOFp16WLi64ELi16ELi256EEv26Group_norm_nhwc_fwd_params,"a",@progbits
	.sectionflags	@""
	.align	4
.nv.constant0._Z35group_norm_nhwc_fwd_one_pass_kernelI11Bf16IOFp16WLi64ELi16ELi256EEv26Group_norm_nhwc_fwd_params:
	.zero		688


//--------------------- .nv.constant0._Z35group_norm_nhwc_fwd_one_pass_kernelI11Bf16IOFp16WLi128ELi16ELi256EEv26Group_norm_nhwc_fwd_params --------------------------
	.section	.nv.constant0._Z35group_norm_nhwc_fwd_one_pass_kernelI11Bf16IOFp16WLi128ELi16ELi256EEv26Group_norm_nhwc_fwd_params,"a",@progbits
	.sectionflags	@""
	.align	4
.nv.constant0._Z35group_norm_nhwc_fwd_one_pass_kernelI11Bf16IOFp16WLi128ELi16ELi256EEv26Group_norm_nhwc_fwd_params:
	.zero		688


//--------------------- .nv.constant0._Z35group_norm_nhwc_fwd_one_pass_kernelI11Bf16IOFp16WLi256ELi16ELi256EEv26Group_norm_nhwc_fwd_params --------------------------
	.section	.nv.constant0._Z35group_norm_nhwc_fwd_one_pass_kernelI11Bf16IOFp16WLi256ELi16ELi256EEv26Group_norm_nhwc_fwd_params,"a",@progbits
	.sectionflags	@""
	.align	4
.nv.constant0._Z35group_norm_nhwc_fwd_one_pass_kernelI11Bf16IOFp16WLi256ELi16ELi256EEv26Group_norm_nhwc_fwd_params:
	.zero		688


//--------------------- .nv.constant0._Z35group_norm_nhwc_fwd_one_pass_kernelI11Bf16IOFp16WLi512ELi16ELi256EEv26Group_norm_nhwc_fwd_params --------------------------
	.section	.nv.constant0._Z35group_norm_nhwc_fwd_one_pass_kernelI11Bf16IOFp16WLi512ELi16ELi256EEv26Group_norm_nhwc_fwd_params,"a",@progbits
	.sectionflags	@""
	.align	4
.nv.constant0._Z35group_norm_nhwc_fwd_one_pass_kernelI11Bf16IOFp16WLi512ELi16ELi256EEv26Group_norm_nhwc_fwd_params:
	.zero		688


//--------------------- .nv.constant0._Z35group_norm_nhwc_fwd_one_pass_kernelI11Fp16IOFp32WLi64ELi16ELi256EEv26Group_norm_nhwc_fwd_params --------------------------
	.section	.nv.constant0._Z35group_norm_nhwc_fwd_one_pass_kernelI11Fp16IOFp32WLi64ELi16ELi256EEv26Group_norm_nhwc_fwd_params,"a",@progbits
	.sectionflags	@""
	.align	4
.nv.constant0._Z35group_norm_nhwc_fwd_one_pass_kernelI11Fp16IOFp32WLi64ELi16ELi256EEv26Group_norm_nhwc_fwd_params:
	.zero		688


//--------------------- .nv.constant0._Z35group_norm_nhwc_fwd_one_pass_kernelI11Fp16IOFp32WLi128ELi16ELi256EEv26Group_norm_nhwc_fwd_params --------------------------
	.section	.nv.constant0._Z35group_norm_nhwc_fwd_one_pass_kernelI11Fp16IOFp32WLi128ELi16ELi256EEv26Group_norm_nhwc_fwd_params,"a",@progbits
	.sectionflags	@""
	.align	4
.nv.constant0._Z35group_norm_nhwc_fwd_one_pass_kernelI11Fp16IOFp32WLi128ELi16ELi256EEv26Group_norm_nhwc_fwd_params:
	.zero		688


//--------------------- .nv.constant0._Z35group_norm_nhwc_fwd_one_pass_kernelI11Fp16IOFp32WLi256ELi16ELi256EEv26Group_norm_nhwc_fwd_params --------------------------
	.section	.nv.constant0._Z35group_norm_nhwc_fwd_one_pass_kernelI11Fp16IOFp32WLi256ELi16ELi256EEv26Group_norm_nhwc_fwd_params,"a",@progbits
	.sectionflags	@""
	.align	4
.nv.constant0._Z35group_norm_nhwc_fwd_one_pass_kernelI11Fp16IOFp32WLi256ELi16ELi256EEv26Group_norm_nhwc_fwd_params:
	.zero		688


//--------------------- .nv.constant0._Z35group_norm_nhwc_fwd_one_pass_kernelI11Fp16IOFp32WLi512ELi16ELi256EEv26Group_norm_nhwc_fwd_params --------------------------
	.section	.nv.constant0._Z35group_norm_nhwc_fwd_one_pass_kernelI11Fp16IOFp32WLi512ELi16ELi256EEv26Group_norm_nhwc_fwd_params,"a",@progbits
	.sectionflags	@""
	.align	4
.nv.constant0._Z35group_norm_nhwc_fwd_one_pass_kernelI11Fp16IOFp32WLi512ELi16ELi256EEv26Group_norm_nhwc_fwd_params:
	.zero		688


//--------------------- .nv.constant0._Z35group_norm_nhwc_fwd_one_pass_kernelI11Fp16IOBf16WLi64ELi16ELi256EEv26Group_norm_nhwc_fwd_params --------------------------
	.section	.nv.constant0._Z35group_norm_nhwc_fwd_one_pass_kernelI11Fp16IOBf16WLi64ELi16ELi256EEv26Group_norm_nhwc_fwd_params,"a",@progbits
	.sectionflags	@""
	.align	4
.nv.constant0._Z35group_norm_nhwc_fwd_one_pass_kernelI11Fp16IOBf16WLi64ELi16ELi256EEv26Group_norm_nhwc_fwd_params:
	.zero		688


//--------------------- .nv.constant0._Z35group_norm_nhwc_fwd_one_pass_kernelI11Fp16IOBf16WLi128ELi16ELi256EEv26Group_norm_nhwc_fwd_params --------------------------
	.section	.nv.constant0._Z35group_norm_nhwc_fwd_one_pass_kernelI11Fp16IOBf16WLi128ELi16ELi256EEv26Group_norm_nhwc_fwd_params,"a",@progbits
	.sectionflags	@""
	.align	4
.nv.constant0._Z35group_norm_nhwc_fwd_one_pass_kernelI11Fp16IOBf16WLi128ELi16ELi256EEv26Group_norm_nhwc_fwd_params:
	.zero		688


//--------------------- .nv.constant0._Z35group_norm_nhwc_fwd_one_pass_kernelI11Fp16IOBf16WLi256ELi16ELi256EEv26Group_norm_nhwc_fwd_params --------------------------
	.section	.nv.constant0._Z35group_norm_nhwc_fwd_one_pass_kernelI11Fp16IOBf16WLi256ELi16ELi256EEv26Group_norm_nhwc_fwd_params,"a",@progbits
	.sectionflags	@""
	.align	4
.nv.constant0._Z35group_norm_nhwc_fwd_one_pass_kernelI11Fp16IOBf16WLi256ELi16ELi256EEv26Group_norm_nhwc_fwd_params:
	.zero		688


//--------------------- .nv.constant0._Z35group_norm_nhwc_fwd_one_pass_kernelI11Fp16IOBf16WLi512ELi16ELi256EEv26Group_norm_nhwc_fwd_params --------------------------
	.section	.nv.constant0._Z35group_norm_nhwc_fwd_one_pass_kernelI11Fp16IOBf16WLi512ELi16ELi256EEv26Group_norm_nhwc_fwd_params,"a",@progbits
	.sectionflags	@""
	.align	4
.nv.constant0._Z35group_norm_nhwc_fwd_one_pass_kernelI11Fp16IOBf16WLi512ELi16ELi256EEv26Group_norm_nhwc_fwd_params:
	.zero		688


//--------------------- .nv.constant0._Z35group_norm_nhwc_fwd_one_pass_kernelI11Fp16IOFp16WLi64ELi16ELi256EEv26Group_norm_nhwc_fwd_params --------------------------
	.section	.nv.constant0._Z35group_norm_nhwc_fwd_one_pass_kernelI11Fp16IOFp16WLi64ELi16ELi256EEv26Group_norm_nhwc_fwd_params,"a",@progbits
	.sectionflags	@""
	.align	4
.nv.constant0._Z35group_norm_nhwc_fwd_one_pass_kernelI11Fp16IOFp16WLi64ELi16ELi256EEv26Group_norm_nhwc_fwd_params:
	.zero		688


//--------------------- .nv.constant0._Z35group_norm_nhwc_fwd_one_pass_kernelI11Fp16IOFp16WLi128ELi16ELi256EEv26Group_norm_nhwc_fwd_params --------------------------
	.section	.nv.constant0._Z35group_norm_nhwc_fwd_one_pass_kernelI11Fp16IOFp16WLi128ELi16ELi256EEv26Group_norm_nhwc_fwd_params,"a",@progbits
	.sectionflags	@""
	.align	4
.nv.constant0._Z35group_norm_nhwc_fwd_one_pass_kernelI11Fp16IOFp16WLi128ELi16ELi256EEv26Group_norm_nhwc_fwd_params:
	.zero		688


//--------------------- .nv.constant0._Z35group_norm_nhwc_fwd_one_pass_kernelI11Fp16IOFp16WLi256ELi16ELi256EEv26Group_norm_nhwc_fwd_params --------------------------
	.section	.nv.constant0._Z35group_norm_nhwc_fwd_one_pass_kernelI11Fp16IOFp16WLi256ELi16ELi256EEv26Group_norm_nhwc_fwd_params,"a",@progbits
	.sectionflags	@""
	.align	4
.nv.constant0._Z35group_norm_nhwc_fwd_one_pass_kernelI11Fp16IOFp16WLi256ELi16ELi256EEv26Group_norm_nhwc_fwd_params:
	.zero		688


//--------------------- .nv.constant0._Z35group_norm_nhwc_fwd_one_pass_kernelI11Fp16IOFp16WLi512ELi16ELi256EEv26Group_norm_nhwc_fwd_params --------------------------
	.section	.nv.constant0._Z35group_norm_nhwc_fwd_one_pass_kernelI11Fp16IOFp16WLi512ELi16ELi256EEv26Group_norm_nhwc_fwd_params,"a",@progbits
	.sectionflags	@""
	.align	4
.nv.constant0._Z35group_norm_nhwc_fwd_one_pass_kernelI11Fp16IOFp16WLi512ELi16ELi256EEv26Group_norm_nhwc_fwd_params:
	.zero		688


//--------------------- .nv.constant0._Z35group_norm_nhwc_fwd_one_pass_kernelI11Fp32IOFp32WLi64ELi16ELi256EEv26Group_norm_nhwc_fwd_params --------------------------
	.section	.nv.constant0._Z35group_norm_nhwc_fwd_one_pass_kernelI11Fp32IOFp32WLi64ELi16ELi256EEv26Group_norm_nhwc_fwd_params,"a",@progbits
	.sectionflags	@""
	.align	4
.nv.constant0._Z35group_norm_nhwc_fwd_one_pass_kernelI11Fp32IOFp32WLi64ELi16ELi256EEv26Group_norm_nhwc_fwd_params:
	.zero		688


//--------------------- .nv.constant0._Z35group_norm_nhwc_fwd_one_pass_kernelI11Fp32IOFp32WLi128ELi16ELi256EEv26Group_norm_nhwc_fwd_params --------------------------
	.section	.nv.constant0._Z35group_norm_nhwc_fwd_one_pass_kernelI11Fp32IOFp32WLi128ELi16ELi256EEv26Group_norm_nhwc_fwd_params,"a",@progbits
	.sectionflags	@""
	.align	4
.nv.constant0._Z35group_norm_nhwc_fwd_one_pass_kernelI11Fp32IOFp32WLi128ELi16ELi256EEv26Group_norm_nhwc_fwd_params:
	.zero		688


//--------------------- .nv.constant0._Z35group_norm_nhwc_fwd_one_pass_kernelI11Fp32IOFp32WLi256ELi16ELi256EEv26Group_norm_nhwc_fwd_params --------------------------
	.section	.nv.constant0._Z35group_norm_nhwc_fwd_one_pass_kernelI11Fp32IOFp32WLi256ELi16ELi256EEv26Group_norm_nhwc_fwd_params,"a",@progbits
	.sectionflags	@""
	.align	4
.nv.constant0._Z35group_norm_nhwc_fwd_one_pass_kernelI11Fp32IOFp32WLi256ELi16ELi256EEv26Group_norm_nhwc_fwd_params:
	.zero		688


//--------------------- .nv.constant0._Z35group_norm_nhwc_fwd_one_pass_kernelI11Fp32IOFp32WLi512ELi16ELi256EEv26Group_norm_nhwc_fwd_params --------------------------
	.section	.nv.constant0._Z35group_norm_nhwc_fwd_one_pass_kernelI11Fp32IOFp32WLi512ELi16ELi256EEv26Group_norm_nhwc_fwd_params,"a",@progbits
	.sectionflags	@""
	.align	4
.nv.constant0._Z35group_norm_nhwc_fwd_one_pass_kernelI11Fp32IOFp32WLi512ELi16ELi256EEv26Group_norm_nhwc_fwd_params:
	.zero		688


//--------------------- .nv.constant0._Z35group_norm_nhwc_fwd_one_pass_kernelI11Fp32IOBf16WLi64ELi16ELi256EEv26Group_norm_nhwc_fwd_params --------------------------
	.section	.nv.constant0._Z35group_norm_nhwc_fwd_one_pass_kernelI11Fp32IOBf16WLi64ELi16ELi256EEv26Group_norm_nhwc_fwd_params,"a",@progbits
	.sectionflags	@""
	.align	4
.nv.constant0._Z35group_norm_nhwc_fwd_one_pass_kernelI11Fp32IOBf16WLi64ELi16ELi256EEv26Group_norm_nhwc_fwd_params:
	.zero		688


//--------------------- .nv.constant0._Z35group_norm_nhwc_fwd_one_pass_kernelI11Fp32IOBf16WLi128ELi16ELi256EEv26Group_norm_nhwc_fwd_params --------------------------
	.section	.nv.constant0._Z35group_norm_nhwc_fwd_one_pass_kernelI11Fp32IOBf16WLi128ELi16ELi256EEv26Group_norm_nhwc_fwd_params,"a",@progbits
	.sectionflags	@""
	.align	4
.nv.constant0._Z35group_norm_nhwc_fwd_one_pass_kernelI11Fp32IOBf16WLi128ELi16ELi256EEv26Group_norm_nhwc_fwd_params:
	.zero		688


//--------------------- .nv.constant0._Z35group_norm_nhwc_fwd_one_pass_kernelI11Fp32IOBf16WLi256ELi16ELi256EEv26Group_norm_nhwc_fwd_params --------------------------
	.section	.nv.constant0._Z35group_norm_nhwc_fwd_one_pass_kernelI11Fp32IOBf16WLi256ELi16ELi256EEv26Group_norm_nhwc_fwd_params,"a",@progbits
	.sectionflags	@""
	.align	4
.nv.constant0._Z35group_norm_nhwc_fwd_one_pass_kernelI11Fp32IOBf16WLi256ELi16ELi256EEv26Group_norm_nhwc_fwd_params:
	.zero		688


//--------------------- .nv.constant0._Z35group_norm_nhwc_fwd_one_pass_kernelI11Fp32IOBf16WLi512ELi16ELi256EEv26Group_norm_nhwc_fwd_params --------------------------
	.section	.nv.constant0._Z35group_norm_nhwc_fwd_one_pass_kernelI11Fp32IOBf16WLi512ELi16ELi256EEv26Group_norm_nhwc_fwd_params,"a",@progbits
	.sectionflags	@""
	.align	4
.nv.constant0._Z35group_norm_nhwc_fwd_one_pass_kernelI11Fp32IOBf16WLi512ELi16ELi256EEv26Group_norm_nhwc_fwd_params:
	.zero		688


//--------------------- .nv.constant0._Z35group_norm_nhwc_fwd_one_pass_kernelI11Fp32IOFp16WLi64ELi16ELi256EEv26Group_norm_nhwc_fwd_params --------------------------
	.section	.nv.constant0._Z35group_norm_nhwc_fwd_one_pass_kernelI11Fp32IOFp16WLi64ELi16ELi256EEv26Group_norm_nhwc_fwd_params,"a",@progbits
	.sectionflags	@""
	.align	4
.nv.constant0._Z35group_norm_nhwc_fwd_one_pass_kernelI11Fp32IOFp16WLi64ELi16ELi256EEv26Group_norm_nhwc_fwd_params:
	.zero		688


//--------------------- .nv.constant0._Z35group_norm_nhwc_fwd_one_pass_kernelI11Fp32IOFp16WLi128ELi16ELi256EEv26Group_norm_nhwc_fwd_params --------------------------
	.section	.nv.constant0._Z35group_norm_nhwc_fwd_one_pass_kernelI11Fp32IOFp16WLi128ELi16ELi256EEv26Group_norm_nhwc_fwd_params,"a",@progbits
	.sectionflags	@""
	.align	4
.nv.constant0._Z35group_norm_nhwc_fwd_one_pass_kernelI11Fp32IOFp16WLi128ELi16ELi256EEv26Group_norm_nhwc_fwd_params:
	.zero		688


//--------------------- .nv.constant0._Z35group_norm_nhwc_fwd_one_pass_kernelI11Fp32IOFp16WLi256ELi16ELi256EEv26Group_norm_nhwc_fwd_params --------------------------
	.section	.nv.constant0._Z35group_norm_nhwc_fwd_one_pass_kernelI11Fp32IOFp16WLi256ELi16ELi256EEv26Group_norm_nhwc_fwd_params,"a",@progbits
	.sectionflags	@""
	.align	4
.nv.constant0._Z35group_norm_nhwc_fwd_one_pass_kernelI11Fp32IOFp16WLi256ELi16ELi256EEv26Group_norm_nhwc_fwd_params:
	.zero		688


//--------------------- .nv.constant0._Z35group_norm_nhwc_fwd_one_pass_kernelI11Fp32IOFp16WLi512ELi16ELi256EEv26Group_norm_nhwc_fwd_params --------------------------
	.section	.nv.constant0._Z35group_norm_nhwc_fwd_one_pass_kernelI11Fp32IOFp16WLi512ELi16ELi256EEv26Group_norm_nhwc_fwd_params,"a",@progbits
	.sectionflags	@""
	.align	4
.nv.constant0._Z35group_norm_nhwc_fwd_one_pass_kernelI11Fp32IOFp16WLi512ELi16ELi256EEv26Group_norm_nhwc_fwd_params:
	.zero		688


//--------------------- SYMBOLS --------------------------

	.type		.nv.reservedSmem.offset0,@object
	.size		.nv.reservedSmem.offset0,0x4
